def matmul_kernel(
    a_ptr,
    b_ptr,
    c_ptr,
    M,
    N,
    K,
    stride_am,
    stride_ak,
    stride_bk,
    stride_bn,
    stride_cm,
    stride_cn,
    BLOCK_M: tl.constexpr,
    BLOCK_N: tl.constexpr,
    BLOCK_K: tl.constexpr,
    GROUP_M: tl.constexpr,
):
    pid = tl.program_id(axis=0)
    num_pid_m = tl.cdiv(M, BLOCK_M)
    num_pid_n = tl.cdiv(N, BLOCK_N)
    num_pid_in_group = GROUP_M * num_pid_n
    group_id = pid // num_pid_in_group
    first_pid_m = group_id * GROUP_M
    group_size_m = min(num_pid_m - first_pid_m, GROUP_M)
    pid_m = first_pid_m + ((pid % num_pid_in_group) % group_size_m)
    pid_n = (pid % num_pid_in_group) // group_size_m

    offs_am = (pid_m * BLOCK_M + tl.arange(0, BLOCK_M)) % M
    offs_bn = (pid_n * BLOCK_N + tl.arange(0, BLOCK_N)) % N
    offs_k = tl.arange(0, BLOCK_K)
    a_ptrs = a_ptr + offs_am[:, None] * stride_am + offs_k[None, :] * stride_ak
    b_ptrs = b_ptr + offs_k[:, None] * stride_bk + offs_bn[None, :] * stride_bn

    acc = tl.zeros((BLOCK_M, BLOCK_N), dtype=tl.float32)
    for kk in range(0, tl.cdiv(K, BLOCK_K)):
        a = tl.load(a_ptrs, mask=offs_k[None, :] < K - kk * BLOCK_K, other=0.0)
        b = tl.load(b_ptrs, mask=offs_k[:, None] < K - kk * BLOCK_K, other=0.0)
        acc = tl.dot(a, b, acc)
        a_ptrs += BLOCK_K * stride_ak
        b_ptrs += BLOCK_K * stride_bk

    c = acc.to(c_ptr.dtype.element_ty)
    offs_cm = pid_m * BLOCK_M + tl.arange(0, BLOCK_M)
    offs_cn = pid_n * BLOCK_N + tl.arange(0, BLOCK_N)
    c_ptrs = c_ptr + offs_cm[:, None] * stride_cm + offs_cn[None, :] * stride_cn
    mask = (offs_cm[:, None] < M) & (offs_cn[None, :] < N)
    tl.store(c_ptrs, c, mask=mask)

# config = {"BLOCK_K": 64, "BLOCK_M": 256, "BLOCK_N": 512, "GROUP_M": 8, "arch": "sm_90", "dtype": "fp16", "num_ctas": 1, "num_stages": 2, "num_warps": 8}
# arch = sm_90


// ===== COMPILED SASS (sm_90a) =====

	.target	sm_90a

	.elftype	@"ET_EXEC"


//--------------------- .note.nv.tkinfo           --------------------------
	.section	.note.nv.tkinfo,"",@"SHT_NOTE"
	.sectionflags	@"SHF_NOTE_NV_TKINFO"
	.tkinfo
        /*0018*/ 	.word	0x00000002
        /*0030*/ 	.string	""
        /*0030*/ 	.string	"ptxas"
        /*0030*/ 	.string	"Cuda compilation tools, release 13.0, V13.0.88"
        /*0030*/ 	.string	"Build cuda_13.0.r13.0/compiler.36424714_0"
        /*0030*/ 	.string	"-v  -suppress-debug-info  -lineinfo  -arch sm_90a "



//--------------------- .note.nv.cuinfo           --------------------------
	.section	.note.nv.cuinfo,"",@"SHT_NOTE"
	.sectionflags	@"SHF_NOTE_NV_CUINFO"
        /*0018*/ 	.short	0x0002
        /*001a*/ 	.short	0x005a
        /*001c*/ 	.short	0x0082
	.zero		2


//--------------------- .nv.info                  --------------------------
	.section	.nv.info,"",@"SHT_CUDA_INFO"
	.align	4


	//----- nvinfo : EIATTR_REGCOUNT
	.align		4
        /*0000*/ 	.byte	0x04, 0x2f
        /*0002*/ 	.short	(.L_1 - .L_0)
	.align		4
.L_0:
        /*0004*/ 	.word	index@(matmul_kernel)
        /*0008*/ 	.word	0x000000ff


	//----- nvinfo : EIATTR_FRAME_SIZE
	.align		4
.L_1:
        /*000c*/ 	.byte	0x04, 0x11
        /*000e*/ 	.short	(.L_3 - .L_2)
	.align		4
.L_2:
        /*0010*/ 	.word	index@(matmul_kernel)
        /*0014*/ 	.word	0x00000f90


	//----- nvinfo : EIATTR_MIN_STACK_SIZE
	.align		4
.L_3:
        /*0018*/ 	.byte	0x04, 0x12
        /*001a*/ 	.short	(.L_5 - .L_4)
	.align		4
.L_4:
        /*001c*/ 	.word	index@(matmul_kernel)
        /*0020*/ 	.word	0x00000f90
.L_5:


//--------------------- .nv.compat                --------------------------
	.section	.nv.compat,"",@"SHT_CUDA_COMPAT_INFO"
	.align	4
        /*0000*/ 	.byte	0x02, 0x09, 0x01, 0x00, 0x02, 0x02, 0x04, 0x00, 0x02, 0x05, 0x05, 0x00, 0x03, 0x07, 0x01, 0x01
        /*0010*/ 	.byte	0x02, 0x03, 0x00, 0x00, 0x02, 0x06, 0x01, 0x00, 0x04, 0x0b, 0x08, 0x00, 0x00, 0x00, 0x00, 0x00
        /*0020*/ 	.byte	0x00, 0x00, 0x00, 0x00


//--------------------- .nv.info.matmul_kernel    --------------------------
	.section	.nv.info.matmul_kernel,"",@"SHT_CUDA_INFO"
	.sectionflags	@""
	.align	4


	//----- nvinfo : EIATTR_CUDA_API_VERSION
	.align		4
        /*0000*/ 	.byte	0x04, 0x37
        /*0002*/ 	.short	(.L_7 - .L_6)
.L_6:
        /*0004*/ 	.word	0x00000082


	//----- nvinfo : EIATTR_KPARAM_INFO
	.align		4
.L_7:
        /*0008*/ 	.byte	0x04, 0x17
        /*000a*/ 	.short	(.L_9 - .L_8)
.L_8:
        /*000c*/ 	.word	0x00000000
        /*0010*/ 	.short	0x000d
        /*0012*/ 	.short	0x0048
        /*0014*/ 	.byte	0x00, 0xf4, 0x21, 0x00


	//----- nvinfo : EIATTR_KPARAM_INFO
	.align		4
.L_9:
        /*0018*/ 	.byte	0x04, 0x17
        /*001a*/ 	.short	(.L_11 - .L_10)
.L_10:
        /*001c*/ 	.word	0x00000000
        /*0020*/ 	.short	0x000c
        /*0022*/ 	.short	0x0040
        /*0024*/ 	.byte	0x00, 0xf4, 0x21, 0x00


	//----- nvinfo : EIATTR_KPARAM_INFO
	.align		4
.L_11:
        /*0028*/ 	.byte	0x04, 0x17
        /*002a*/ 	.short	(.L_13 - .L_12)
.L_12:
        /*002c*/ 	.word	0x00000000
        /*0030*/ 	.short	0x000b
        /*0032*/ 	.short	0x0038
        /*0034*/ 	.byte	0x00, 0xf0, 0x11, 0x00


	//----- nvinfo : EIATTR_KPARAM_INFO
	.align		4
.L_13:
        /*0038*/ 	.byte	0x04, 0x17
        /*003a*/ 	.short	(.L_15 - .L_14)
.L_14:
        /*003c*/ 	.word	0x00000000
        /*0040*/ 	.short	0x000a
        /*0042*/ 	.short	0x0034
        /*0044*/ 	.byte	0x00, 0xf0, 0x11, 0x00


	//----- nvinfo : EIATTR_KPARAM_INFO
	.align		4
.L_15:
        /*0048*/ 	.byte	0x04, 0x17
        /*004a*/ 	.short	(.L_17 - .L_16)
.L_16:
        /*004c*/ 	.word	0x00000000
        /*0050*/ 	.short	0x0009
        /*0052*/ 	.short	0x0030
        /*0054*/ 	.byte	0x00, 0xf0, 0x11, 0x00


	//----- nvinfo : EIATTR_KPARAM_INFO
	.align		4
.L_17:
        /*0058*/ 	.byte	0x04, 0x17
        /*005a*/ 	.short	(.L_19 - .L_18)
.L_18:
        /*005c*/ 	.word	0x00000000
        /*0060*/ 	.short	0x0008
        /*0062*/ 	.short	0x002c
        /*0064*/ 	.byte	0x00, 0xf0, 0x11, 0x00


	//----- nvinfo : EIATTR_KPARAM_INFO
	.align		4
.L_19:
        /*0068*/ 	.byte	0x04, 0x17
        /*006a*/ 	.short	(.L_21 - .L_20)
.L_20:
        /*006c*/ 	.word	0x00000000
        /*0070*/ 	.short	0x0007
        /*0072*/ 	.short	0x0028
        /*0074*/ 	.byte	0x00, 0xf0, 0x11, 0x00


	//----- nvinfo : EIATTR_KPARAM_INFO
	.align		4
.L_21:
        /*0078*/ 	.byte	0x04, 0x17
        /*007a*/ 	.short	(.L_23 - .L_22)
.L_22:
        /*007c*/ 	.word	0x00000000
        /*0080*/ 	.short	0x0006
        /*0082*/ 	.short	0x0024
        /*0084*/ 	.byte	0x00, 0xf0, 0x11, 0x00


	//----- nvinfo : EIATTR_KPARAM_INFO
	.align		4
.L_23:
        /*0088*/ 	.byte	0x04, 0x17
        /*008a*/ 	.short	(.L_25 - .L_24)
.L_24:
        /*008c*/ 	.word	0x00000000
        /*0090*/ 	.short	0x0005
        /*0092*/ 	.short	0x0020
        /*0094*/ 	.byte	0x00, 0xf0, 0x11, 0x00


	//----- nvinfo : EIATTR_KPARAM_INFO
	.align		4
.L_25:
        /*0098*/ 	.byte	0x04, 0x17
        /*009a*/ 	.short	(.L_27 - .L_26)
.L_26:
        /*009c*/ 	.word	0x00000000
        /*00a0*/ 	.short	0x0004
        /*00a2*/ 	.short	0x001c
        /*00a4*/ 	.byte	0x00, 0xf0, 0x11, 0x00


	//----- nvinfo : EIATTR_KPARAM_INFO
	.align		4
.L_27:
        /*00a8*/ 	.byte	0x04, 0x17
        /*00aa*/ 	.short	(.L_29 - .L_28)
.L_28:
        /*00ac*/ 	.word	0x00000000
        /*00b0*/ 	.short	0x0003
        /*00b2*/ 	.short	0x0018
        /*00b4*/ 	.byte	0x00, 0xf0, 0x11, 0x00


	//----- nvinfo : EIATTR_KPARAM_INFO
	.align		4
.L_29:
        /*00b8*/ 	.byte	0x04, 0x17
        /*00ba*/ 	.short	(.L_31 - .L_30)
.L_30:
        /*00bc*/ 	.word	0x00000000
        /*00c0*/ 	.short	0x0002
        /*00c2*/ 	.short	0x0010
        /*00c4*/ 	.byte	0x00, 0xf4, 0x21, 0x00


	//----- nvinfo : EIATTR_KPARAM_INFO
	.align		4
.L_31:
        /*00c8*/ 	.byte	0x04, 0x17
        /*00ca*/ 	.short	(.L_33 - .L_32)
.L_32:
        /*00cc*/ 	.word	0x00000000
        /*00d0*/ 	.short	0x0001
        /*00d2*/ 	.short	0x0008
        /*00d4*/ 	.byte	0x00, 0xf4, 0x21, 0x00


	//----- nvinfo : EIATTR_KPARAM_INFO
	.align		4
.L_33:
        /*00d8*/ 	.byte	0x04, 0x17
        /*00da*/ 	.short	(.L_35 - .L_34)
.L_34:
        /*00dc*/ 	.word	0x00000000
        /*00e0*/ 	.short	0x0000
        /*00e2*/ 	.short	0x0000
        /*00e4*/ 	.byte	0x00, 0xf4, 0x21, 0x00


	//----- nvinfo : EIATTR_SPARSE_MMA_MASK
	.align		4
.L_35:
        /*00e8*/ 	.byte	0x03, 0x50
        /*00ea*/ 	.short	0x0000


	//----- nvinfo : EIATTR_MAXREG_COUNT
	.align		4
        /*00ec*/ 	.byte	0x03, 0x1b
        /*00ee*/ 	.short	0x00ff


	//----- nvinfo : EIATTR_NUM_BARRIERS
	.align		4
        /*00f0*/ 	.byte	0x02, 0x4c
        /*00f2*/ 	.byte	0x01
	.zero		1


	//----- nvinfo : EIATTR_ANNOTATIONS
	.align		4
        /*00f4*/ 	.byte	0x04, 0x55
        /*00f6*/ 	.short	(.L_37 - .L_36)


	//   ....[0]....
.L_36:
        /*00f8*/ 	.word	0x00000001
        /*00fc*/ 	.byte	0x90, 0x0c, 0x00, 0x00, 0x01, 0x00, 0x00, 0x00, 0xa0, 0x0c, 0x00, 0x00, 0x01, 0x00, 0x00, 0x00
        /* <DEDUP_REMOVED lines=1978> */
        /*7cac*/ 	.byte	0xb0, 0x38, 0x03, 0x00


	//----- nvinfo : EIATTR_MERCURY_ISA_VERSION
	.align		4
.L_37:
        /*7cb0*/ 	.byte	0x03, 0x5f
        /*7cb2*/ 	.short	0x0101


	//----- nvinfo : EIATTR_EXIT_INSTR_OFFSETS
	.align		4
        /*7cb4*/ 	.byte	0x04, 0x1c
        /*7cb6*/ 	.short	(.L_39 - .L_38)


	//   ....[0]....
.L_38:
        /*7cb8*/ 	.word	0x00033f60


	//   ....[1]....
        /*7cbc*/ 	.word	0x00033f90


	//----- nvinfo : EIATTR_REQNTID
	.align		4
.L_39:
        /*7cc0*/ 	.byte	0x04, 0x10
        /*7cc2*/ 	.short	(.L_41 - .L_40)
.L_40:
        /*7cc4*/ 	.word	0x00000100
        /*7cc8*/ 	.word	0x00000001
        /*7ccc*/ 	.word	0x00000001


	//----- nvinfo : EIATTR_CBANK_PARAM_SIZE
	.align		4
.L_41:
        /*7cd0*/ 	.byte	0x03, 0x19
        /*7cd2*/ 	.short	0x0050


	//----- nvinfo : EIATTR_PARAM_CBANK
	.align		4
        /*7cd4*/ 	.byte	0x04, 0x0a
        /*7cd6*/ 	.short	(.L_43 - .L_42)
	.align		4
.L_42:
        /*7cd8*/ 	.word	index@(.nv.constant0.matmul_kernel)
        /*7cdc*/ 	.short	0x0210
        /*7cde*/ 	.short	0x0050


	//----- nvinfo : EIATTR_SW_WAR
	.align		4
.L_43:
        /*7ce0*/ 	.byte	0x04, 0x36
        /*7ce2*/ 	.short	(.L_45 - .L_44)
.L_44:
        /*7ce4*/ 	.word	0x00000008
.L_45:


//--------------------- .nv.callgraph             --------------------------
	.section	.nv.callgraph,"",@"SHT_CUDA_CALLGRAPH"
	.align	4
	.sectionentsize	8
	.align		4
        /*0000*/ 	.word	0x00000000
	.align		4
        /*0004*/ 	.word	0xffffffff
	.align		4
        /*0008*/ 	.word	0x00000000
	.align		4
        /*000c*/ 	.word	0xfffffffe
	.align		4
        /*0010*/ 	.word	0x00000000
	.align		4
        /*0014*/ 	.word	0xfffffffd
	.align		4
        /*0018*/ 	.word	0x00000000
	.align		4
        /*001c*/ 	.word	0xfffffffc


//--------------------- .text.matmul_kernel       --------------------------
	.section	.text.matmul_kernel,"ax",@progbits
	.align	128
        .global         matmul_kernel
        .type           matmul_kernel,@function
        .size           matmul_kernel,(.L_x_3 - matmul_kernel)
        .other          matmul_kernel,@"STO_CUDA_ENTRY STV_DEFAULT"
matmul_kernel:
.text.matmul_kernel:
[----:B------:R-:W0:Y:S08]  /*0000*/  LDC R1, c[0x0][0x28] ;  /* 0x00000a00ff017b82 */ /* 0x000e300000000800 */
[----:B------:R-:W1:Y:S01]  /*0010*/  LDC.64 R244, c[0x0][0x228] ;  /* 0x00008a00fff47b82 */ /* 0x000e620000000a00 */
[----:B------:R-:W2:Y:S01]  /*0020*/  S2R R5, SR_CTAID.X ;  /* 0x0000000000057919 */ /* 0x000ea20000002500 */
[----:B0-----:R-:W-:Y:S01]  /*0030*/  VIADD R1, R1, 0xfffff070 ;  /* 0xfffff07001017836 */ /* 0x001fe20000000000 */
[----:B------:R-:W-:Y:S01]  /*0040*/  UMOV UR44, 0x400 ;  /* 0x00000400002c7882 */ /* 0x000fe20000000000 */
[----:B------:R-:W-:Y:S01]  /*0050*/  ULDC.64 UR46, c[0x0][0x208] ;  /* 0x00008200002e7ab9 */ /* 0x000fe20000000a00 */
[----:B------:R-:W0:Y:S01]  /*0060*/  S2R R246, SR_TID.X ;  /* 0x0000000000f67919 */ /* 0x000e220000002100 */
[----:B------:R-:W-:-:S02]  /*0070*/  CS2R R236, SRZ ;  /* 0x0000000000ec7805 */ /* 0x000fc4000001ff00 */
[----:B------:R-:W-:Y:S01]  /*0080*/  CS2R R238, SRZ ;  /* 0x0000000000ee7805 */ /* 0x000fe2000001ff00 */
[----:B------:R-:W3:Y:S01]  /*0090*/  S2UR UR4, SR_CgaCtaId ;  /* 0x00000000000479c3 */ /* 0x000ee20000008800 */
[----:B------:R-:W-:Y:S02]  /*00a0*/  CS2R R224, SRZ ;  /* 0x0000000000e07805 */ /* 0x000fe4000001ff00 */
[----:B------:R-:W-:Y:S02]  /*00b0*/  CS2R R226, SRZ ;  /* 0x0000000000e27805 */ /* 0x000fe4000001ff00 */
[----:B------:R-:W-:Y:S02]  /*00c0*/  CS2R R212, SRZ ;  /* 0x0000000000d47805 */ /* 0x000fe4000001ff00 */
[----:B------:R-:W-:Y:S02]  /*00d0*/  CS2R R214, SRZ ;  /* 0x0000000000d67805 */ /* 0x000fe4000001ff00 */
[----:B------:R-:W-:-:S02]  /*00e0*/  CS2R R60, SRZ ;  /* 0x00000000003c7805 */ /* 0x000fc4000001ff00 */
[----:B------:R-:W-:Y:S02]  /*00f0*/  CS2R R62, SRZ ;  /* 0x00000000003e7805 */ /* 0x000fe4000001ff00 */
        /* <DEDUP_REMOVED lines=8> */
[----:B------:R-:W-:Y:S01]  /*0180*/  CS2R R80, SRZ ;  /* 0x0000000000507805 */ /* 0x000fe2000001ff00 */
[----:B-1----:R-:W-:Y:S01]  /*0190*/  VIADD R0, R245, 0x1ff ;  /* 0x000001fff5007836 */ /* 0x002fe20000000000 */
[----:B------:R-:W-:Y:S02]  /*01a0*/  CS2R R82, SRZ ;  /* 0x0000000000527805 */ /* 0x000fe4000001ff00 */
[----:B------:R-:W-:-:S02]  /*01b0*/  CS2R R92, SRZ ;  /* 0x00000000005c7805 */ /* 0x000fc4000001ff00 */
[----:B------:R-:W-:Y:S02]  /*01c0*/  CS2R R94, SRZ ;  /* 0x00000000005e7805 */ /* 0x000fe4000001ff00 */
[----:B------:R-:W-:Y:S02]  /*01d0*/  CS2R R64, SRZ ;  /* 0x0000000000407805 */ /* 0x000fe4000001ff00 */
[----:B------:R-:W-:Y:S02]  /*01e0*/  SHF.R.S32.HI R3, RZ, 0x1f, R0 ;  /* 0x0000001fff037819 */ /* 0x000fe40000011400 */
[----:B------:R-:W-:Y:S02]  /*01f0*/  CS2R R66, SRZ ;  /* 0x0000000000427805 */ /* 0x000fe4000001ff00 */
[----:B------:R-:W-:Y:S01]  /*0200*/  CS2R R76, SRZ ;  /* 0x00000000004c7805 */ /* 0x000fe2000001ff00 */
[----:B---3--:R-:W-:Y:S01]  /*0210*/  ULEA UR44, UR4, UR44, 0x18 ;  /* 0x0000002c042c7291 */ /* 0x008fe2000f8ec03f */
[----:B------:R-:W-:-:S02]  /*0220*/  LEA.HI R3, R3, R0, RZ, 0x9 ;  /* 0x0000000003037211 */ /* 0x000fc400078f48ff */
[----:B------:R-:W-:Y:S02]  /*0230*/  CS2R R78, SRZ ;  /* 0x00000000004e7805 */ /* 0x000fe4000001ff00 */
[----:B--2---:R-:W-:Y:S02]  /*0240*/  IABS R8, R5 ;  /* 0x0000000500087213 */ /* 0x004fe40000000000 */
[----:B------:R-:W-:Y:S02]  /*0250*/  CS2R R96, SRZ ;  /* 0x0000000000607805 */ /* 0x000fe4000001ff00 */
[----:B------:R-:W-:Y:S02]  /*0260*/  SHF.R.S32.HI R3, RZ, 0x9, R3 ;  /* 0x00000009ff037819 */ /* 0x000fe40000011403 */
[----:B------:R-:W-:Y:S02]  /*0270*/  CS2R R98, SRZ ;  /* 0x0000000000627805 */ /* 0x000fe4000001ff00 */
[----:B------:R-:W-:-:S02]  /*0280*/  CS2R R88, SRZ ;  /* 0x0000000000587805 */ /* 0x000fc4000001ff00 */
[----:B------:R-:W-:Y:S02]  /*0290*/  CS2R R90, SRZ ;  /* 0x00000000005a7805 */ /* 0x000fe4000001ff00 */
[----:B------:R-:W-:Y:S01]  /*02a0*/  CS2R R84, SRZ ;  /* 0x0000000000547805 */ /* 0x000fe2000001ff00 */
[----:B------:R-:W-:Y:S01]  /*02b0*/  IMAD.SHL.U32 R4, R3, 0x8, RZ ;  /* 0x0000000803047824 */ /* 0x000fe200078e00ff */
[----:B------:R-:W-:Y:S02]  /*02c0*/  CS2R R86, SRZ ;  /* 0x0000000000567805 */ /* 0x000fe4000001ff00 */
[----:B------:R-:W-:Y:S02]  /*02d0*/  CS2R R52, SRZ ;  /* 0x0000000000347805 */ /* 0x000fe4000001ff00 */
[----:B------:R-:W-:Y:S02]  /*02e0*/  CS2R R54, SRZ ;  /* 0x0000000000367805 */ /* 0x000fe4000001ff00 */
[----:B------:R-:W-:-:S02]  /*02f0*/  CS2R R56, SRZ ;  /* 0x0000000000387805 */ /* 0x000fc4000001ff00 */
[-C--:B------:R-:W-:Y:S02]  /*0300*/  IABS R7, R4.reuse ;  /* 0x0000000400077213 */ /* 0x080fe40000000000 */
[----:B------:R-:W-:Y:S02]  /*0310*/  CS2R R58, SRZ ;  /* 0x00000000003a7805 */ /* 0x000fe4000001ff00 */
[----:B------:R-:W-:Y:S02]  /*0320*/  IABS R10, R4 ;  /* 0x00000004000a7213 */ /* 0x000fe40000000000 */
[----:B------:R-:W-:Y:S01]  /*0330*/  CS2R R48, SRZ ;  /* 0x0000000000307805 */ /* 0x000fe2000001ff00 */
[----:B------:R-:W1:Y:S01]  /*0340*/  I2F.RP R0, R7 ;  /* 0x0000000700007306 */ /* 0x000e620000209400 */
        /* <DEDUP_REMOVED lines=13> */
[----:B------:R-:W-:Y:S01]  /*0420*/  CS2R R20, SRZ ;  /* 0x0000000000147805 */ /* 0x000fe2000001ff00 */
[----:B-1----:R-:W1:Y:S01]  /*0430*/  MUFU.RCP R0, R0 ;  /* 0x0000000000007308 */ /* 0x002e620000001000 */
        /* <DEDUP_REMOVED lines=15> */
[----:B------:R-:W-:Y:S01]  /*0530*/  CS2R R128, SRZ ;  /* 0x0000000000807805 */ /* 0x000fe2000001ff00 */
[----:B-1----:R-:W-:Y:S01]  /*0540*/  VIADD R2, R0, 0xffffffe ;  /* 0x0ffffffe00027836 */ /* 0x002fe20000000000 */
[----:B------:R-:W-:Y:S01]  /*0550*/  CS2R R130, SRZ ;  /* 0x0000000000827805 */ /* 0x000fe2000001ff00 */
[----:B------:R-:W-:Y:S01]  /*0560*/  IMAD.MOV R0, RZ, RZ, -R10 ;  /* 0x000000ffff007224 */ /* 0x000fe200078e0a0a */
[----:B------:R-:W-:Y:S01]  /*0570*/  CS2R R132, SRZ ;  /* 0x0000000000847805 */ /* 0x000fe2000001ff00 */
[----:B------:R1:W2:Y:S01]  /*0580*/  F2I.FTZ.U32.TRUNC.NTZ R3, R2 ;  /* 0x0000000200037305 */ /* 0x0002a2000021f000 */
[----:B------:R-:W-:-:S02]  /*0590*/  CS2R R134, SRZ ;  /* 0x0000000000867805 */ /* 0x000fc4000001ff00 */
[----:B------:R-:W-:Y:S02]  /*05a0*/  CS2R R136, SRZ ;  /* 0x0000000000887805 */ /* 0x000fe4000001ff00 */
[----:B------:R-:W-:Y:S02]  /*05b0*/  CS2R R138, SRZ ;  /* 0x00000000008a7805 */ /* 0x000fe4000001ff00 */
[----:B------:R-:W-:Y:S02]  /*05c0*/  CS2R R140, SRZ ;  /* 0x00000000008c7805 */ /* 0x000fe4000001ff00 */
[----:B------:R-:W-:Y:S02]  /*05d0*/  CS2R R142, SRZ ;  /* 0x00000000008e7805 */ /* 0x000fe4000001ff00 */
[----:B------:R-:W-:Y:S02]  /*05e0*/  CS2R R144, SRZ ;  /* 0x0000000000907805 */ /* 0x000fe4000001ff00 */
[----:B------:R-:W-:-:S02]  /*05f0*/  CS2R R146, SRZ ;  /* 0x0000000000927805 */ /* 0x000fc4000001ff00 */
[----:B------:R-:W-:Y:S01]  /*0600*/  CS2R R148, SRZ ;  /* 0x0000000000947805 */ /* 0x000fe2000001ff00 */
[----:B-1----:R-:W-:Y:S01]  /*0610*/  IMAD.MOV.U32 R2, RZ, RZ, RZ ;  /* 0x000000ffff027224 */ /* 0x002fe200078e00ff */
[----:B------:R-:W-:Y:S02]  /*0620*/  CS2R R150, SRZ ;  /* 0x0000000000967805 */ /* 0x000fe4000001ff00 */
[----:B------:R-:W-:Y:S02]  /*0630*/  CS2R R152, SRZ ;  /* 0x0000000000987805 */ /* 0x000fe4000001ff00 */
[----:B------:R-:W-:Y:S02]  /*0640*/  CS2R R154, SRZ ;  /* 0x00000000009a7805 */ /* 0x000fe4000001ff00 */
[----:B------:R-:W-:Y:S02]  /*0650*/  CS2R R156, SRZ ;  /* 0x00000000009c7805 */ /* 0x000fe4000001ff00 */
[----:B------:R-:W-:Y:S01]  /*0660*/  CS2R R158, SRZ ;  /* 0x00000000009e7805 */ /* 0x000fe2000001ff00 */
[----:B--2---:R-:W-:Y:S01]  /*0670*/  IMAD.MOV R6, RZ, RZ, -R3 ;  /* 0x000000ffff067224 */ /* 0x004fe200078e0a03 */
[----:B------:R-:W-:-:S02]  /*0680*/  CS2R R160, SRZ ;  /* 0x0000000000a07805 */ /* 0x000fc4000001ff00 */
[----:B------:R-:W-:Y:S02]  /*0690*/  CS2R R162, SRZ ;  /* 0x0000000000a27805 */ /* 0x000fe4000001ff00 */
[----:B------:R-:W-:Y:S01]  /*06a0*/  CS2R R164, SRZ ;  /* 0x0000000000a47805 */ /* 0x000fe2000001ff00 */
[----:B------:R-:W-:Y:S01]  /*06b0*/  IMAD R9, R6, R7, RZ ;  /* 0x0000000706097224 */ /* 0x000fe200078e02ff */
[----:B------:R-:W-:Y:S01]  /*06c0*/  CS2R R166, SRZ ;  /* 0x0000000000a67805 */ /* 0x000fe2000001ff00 */
[----:B------:R-:W-:Y:S01]  /*06d0*/  IMAD.MOV.U32 R6, RZ, RZ, R8 ;  /* 0x000000ffff067224 */ /* 0x000fe200078e0008 */
[----:B------:R-:W-:Y:S01]  /*06e0*/  CS2R R168, SRZ ;  /* 0x0000000000a87805 */ /* 0x000fe2000001ff00 */
[----:B------:R-:W-:Y:S01]  /*06f0*/  IMAD.HI.U32 R3, R3, R9, R2 ;  /* 0x0000000903037227 */ /* 0x000fe200078e0002 */
[----:B------:R-:W-:Y:S02]  /*0700*/  CS2R R170, SRZ ;  /* 0x0000000000aa7805 */ /* 0x000fe4000001ff00 */
[----:B------:R-:W-:-:S02]  /*0710*/  CS2R R172, SRZ ;  /* 0x0000000000ac7805 */ /* 0x000fc4000001ff00 */
[----:B------:R-:W-:Y:S02]  /*0720*/  CS2R R174, SRZ ;  /* 0x0000000000ae7805 */ /* 0x000fe4000001ff00 */
[----:B------:R-:W-:Y:S02]  /*0730*/  CS2R R176, SRZ ;  /* 0x0000000000b07805 */ /* 0x000fe4000001ff00 */
[----:B------:R-:W-:Y:S01]  /*0740*/  CS2R R178, SRZ ;  /* 0x0000000000b27805 */ /* 0x000fe2000001ff00 */
[----:B------:R-:W-:Y:S01]  /*0750*/  IMAD.HI.U32 R3, R3, R6, RZ ;  /* 0x0000000603037227 */ /* 0x000fe200078e00ff */
[----:B------:R-:W-:Y:S02]  /*0760*/  CS2R R180, SRZ ;  /* 0x0000000000b47805 */ /* 0x000fe4000001ff00 */
[----:B------:R-:W-:Y:S02]  /*0770*/  CS2R R182, SRZ ;  /* 0x0000000000b67805 */ /* 0x000fe4000001ff00 */
[----:B------:R-:W-:Y:S01]  /*0780*/  CS2R R184, SRZ ;  /* 0x0000000000b87805 */ /* 0x000fe2000001ff00 */
[----:B------:R-:W-:Y:S01]  /*0790*/  IMAD R0, R3, R0, R6 ;  /* 0x0000000003007224 */ /* 0x000fe200078e0206 */
[----:B------:R-:W-:-:S02]  /*07a0*/  CS2R R186, SRZ ;  /* 0x0000000000ba7805 */ /* 0x000fc4000001ff00 */
[----:B------:R-:W-:Y:S02]  /*07b0*/  CS2R R188, SRZ ;  /* 0x0000000000bc7805 */ /* 0x000fe4000001ff00 */
[----:B------:R-:W-:Y:S02]  /*07c0*/  CS2R R190, SRZ ;  /* 0x0000000000be7805 */ /* 0x000fe4000001ff00 */
[----:B------:R-:W-:Y:S02]  /*07d0*/  CS2R R192, SRZ ;  /* 0x0000000000c07805 */ /* 0x000fe4000001ff00 */
[----:B------:R-:W-:Y:S02]  /*07e0*/  ISETP.GT.U32.AND P1, PT, R7, R0, PT ;  /* 0x000000000700720c */ /* 0x000fe40003f24070 */
        /* <DEDUP_REMOVED lines=12> */
[----:B------:R-:W-:Y:S01]  /*08b0*/  @!P1 IMAD.IADD R0, R0, 0x1, -R7 ;  /* 0x0000000100009824 */ /* 0x000fe200078e0a07 */
[----:B------:R-:W-:Y:S01]  /*08c0*/  CS2R R222, SRZ ;  /* 0x0000000000de7805 */ /* 0x000fe2000001ff00 */
[----:B------:R-:W-:Y:S01]  /*08d0*/  @!P1 VIADD R3, R3, 0x1 ;  /* 0x0000000103039836 */ /* 0x000fe20000000000 */
[----:B------:R-:W-:-:S02]  /*08e0*/  ISETP.NE.AND P1, PT, R4, RZ, PT ;  /* 0x000000ff0400720c */ /* 0x000fc40003f25270 */
[----:B------:R-:W-:Y:S02]  /*08f0*/  CS2R R228, SRZ ;  /* 0x0000000000e47805 */ /* 0x000fe4000001ff00 */
[----:B------:R-:W-:Y:S02]  /*0900*/  ISETP.GE.U32.AND P0, PT, R0, R7, PT ;  /* 0x000000070000720c */ /* 0x000fe40003f06070 */
[----:B------:R-:W-:Y:S02]  /*0910*/  CS2R R230, SRZ ;  /* 0x0000000000e67805 */ /* 0x000fe4000001ff00 */
[----:B------:R-:W-:Y:S02]  /*0920*/  LOP3.LUT R0, R5, R4, RZ, 0x3c, !PT ;  /* 0x0000000405007212 */ /* 0x000fe400078e3cff */
[----:B------:R-:W-:Y:S02]  /*0930*/  CS2R R232, SRZ ;  /* 0x0000000000e87805 */ /* 0x000fe4000001ff00 */
[----:B------:R-:W-:-:S02]  /*0940*/  CS2R R234, SRZ ;  /* 0x0000000000ea7805 */ /* 0x000fc4000001ff00 */
[----:B------:R-:W-:Y:S02]  /*0950*/  CS2R R242, SRZ ;  /* 0x0000000000f27805 */ /* 0x000fe4000001ff00 */
[----:B------:R-:W-:Y:S01]  /*0960*/  ISETP.GE.AND P2, PT, R0, RZ, PT ;  /* 0x000000ff0000720c */ /* 0x000fe20003f46270 */
[----:B------:R-:W-:Y:S02]  /*0970*/  VIADD R0, R244, 0xff ;  /* 0x000000fff4007836 */ /* 0x000fe40000000000 */
[----:B------:R-:W-:-:S04]  /*0980*/  @P0 VIADD R3, R3, 0x1 ;  /* 0x0000000103030836 */ /* 0x000fc80000000000 */
[----:B------:R-:W-:Y:S01]  /*0990*/  IMAD.MOV.U32 R2, RZ, RZ, R3 ;  /* 0x000000ffff027224 */ /* 0x000fe200078e0003 */
[----:B------:R-:W-:-:S05]  /*09a0*/  SHF.R.S32.HI R3, RZ, 0x1f, R0 ;  /* 0x0000001fff037819 */ /* 0x000fca0000011400 */
[----:B------:R-:W-:Y:S01]  /*09b0*/  @!P2 IMAD.MOV R2, RZ, RZ, -R2 ;  /* 0x000000ffff02a224 */ /* 0x000fe200078e0a02 */
[----:B------:R-:W-:Y:S02]  /*09c0*/  @!P1 LOP3.LUT R2, RZ, R4, RZ, 0x33, !PT ;  /* 0x00000004ff029212 */ /* 0x000fe400078e33ff */
[----:B------:R-:W-:-:S03]  /*09d0*/  LEA.HI R3, R3, R0, RZ, 0x8 ;  /* 0x0000000003037211 */ /* 0x000fc600078f40ff */
[----:B------:R-:W-:Y:S02]  /*09e0*/  IMAD.SHL.U32 R241, R2, 0x8, RZ ;  /* 0x0000000802f17824 */ /* 0x000fe400078e00ff */
[----:B------:R-:W-:-:S03]  /*09f0*/  IMAD.MOV R2, RZ, RZ, -R2 ;  /* 0x000000ffff027224 */ /* 0x000fc600078e0a02 */
[----:B------:R-:W-:Y:S01]  /*0a00*/  LEA.HI.SX32 R3, R3, -R241, 0x18 ;  /* 0x800000f103037211 */ /* 0x000fe200078fc2ff */
[----:B------:R-:W-:-:S03]  /*0a10*/  IMAD R4, R4, R2, R5 ;  /* 0x0000000204047224 */ /* 0x000fc600078e0205 */
[----:B------:R-:W-:Y:S02]  /*0a20*/  VIMNMX R11, R3, 0x8, PT ;  /* 0x00000008030b7848 */ /* 0x000fe40003fe0100 */
[----:B------:R-:W-:Y:S02]  /*0a30*/  IABS R9, R4 ;  /* 0x0000000400097213 */ /* 0x000fe40000000000 */
[----:B------:R-:W-:-:S04]  /*0a40*/  IABS R7, R11 ;  /* 0x0000000b00077213 */ /* 0x000fc80000000000 */
[----:B------:R-:W1:Y:S08]  /*0a50*/  I2F.RP R0, R7 ;  /* 0x0000000700007306 */ /* 0x000e700000209400 */
[----:B-1----:R-:W1:Y:S02]  /*0a60*/  MUFU.RCP R0, R0 ;  /* 0x0000000000007308 */ /* 0x002e640000001000 */
[----:B-1----:R-:W-:-:S06]  /*0a70*/  VIADD R3, R0, 0xffffffe ;  /* 0x0ffffffe00037836 */ /* 0x002fcc0000000000 */
[----:B------:R-:W1:Y:S02]  /*0a80*/  F2I.FTZ.U32.TRUNC.NTZ R3, R3 ;  /* 0x0000000300037305 */ /* 0x000e64000021f000 */
[----:B-1----:R-:W-:-:S04]  /*0a90*/  IMAD.MOV R6, RZ, RZ, -R3 ;  /* 0x000000ffff067224 */ /* 0x002fc800078e0a03 */
[----:B------:R-:W-:Y:S01]  /*0aa0*/  IMAD.MOV.U32 R2, RZ, RZ, R6 ;  /* 0x000000ffff027224 */ /* 0x000fe200078e0006 */
[----:B------:R-:W-:-:S03]  /*0ab0*/  IABS R6, R11 ;  /* 0x0000000b00067213 */ /* 0x000fc60000000000 */
[----:B------:R-:W-:Y:S02]  /*0ac0*/  IMAD R5, R2, R7, RZ ;  /* 0x0000000702057224 */ /* 0x000fe400078e02ff */
[----:B------:R-:W-:Y:S02]  /*0ad0*/  IMAD.MOV.U32 R2, RZ, RZ, RZ ;  /* 0x000000ffff027224 */ /* 0x000fe400078e00ff */
[----:B------:R-:W-:Y:S02]  /*0ae0*/  IMAD.MOV R0, RZ, RZ, -R6 ;  /* 0x000000ffff007224 */ /* 0x000fe400078e0a06 */
[----:B------:R-:W-:-:S06]  /*0af0*/  IMAD.HI.U32 R2, R3, R5, R2 ;  /* 0x0000000503027227 */ /* 0x000fcc00078e0002 */
[----:B------:R-:W-:-:S04]  /*0b00*/  IMAD.HI.U32 R2, R2, R9, RZ ;  /* 0x0000000902027227 */ /* 0x000fc800078e00ff */
[----:B------:R-:W-:Y:S01]  /*0b10*/  IMAD R0, R2, R0, R9 ;  /* 0x0000000002007224 */ /* 0x000fe200078e0209 */
[----:B------:R-:W-:-:S04]  /*0b20*/  CS2R R8, SRZ ;  /* 0x0000000000087805 */ /* 0x000fc8000001ff00 */
[----:B------:R-:W-:-:S13]  /*0b30*/  ISETP.GT.U32.AND P1, PT, R7, R0, PT ;  /* 0x000000000700720c */ /* 0x000fda0003f24070 */
[----:B------:R-:W-:Y:S02]  /*0b40*/  @!P1 IMAD.IADD R0, R0, 0x1, -R7 ;  /* 0x0000000100009824 */ /* 0x000fe400078e0a07 */
[----:B------:R-:W-:Y:S01]  /*0b50*/  @!P1 VIADD R2, R2, 0x1 ;  /* 0x0000000102029836 */ /* 0x000fe20000000000 */
[----:B------:R-:W-:Y:S02]  /*0b60*/  ISETP.NE.AND P1, PT, R11, RZ, PT ;  /* 0x000000ff0b00720c */ /* 0x000fe40003f25270 */
[----:B------:R-:W-:Y:S02]  /*0b70*/  ISETP.GE.U32.AND P0, PT, R0, R7, PT ;  /* 0x000000070000720c */ /* 0x000fe40003f06070 */
[----:B------:R-:W-:Y:S02]  /*0b80*/  CS2R R6, SRZ ;  /* 0x0000000000067805 */ /* 0x000fe4000001ff00 */
[----:B------:R-:W-:-:S04]  /*0b90*/  LOP3.LUT R0, R4, R11, RZ, 0x3c, !PT ;  /* 0x0000000b04007212 */ /* 0x000fc800078e3cff */
[----:B------:R-:W-:-:S05]  /*0ba0*/  ISETP.GE.AND P2, PT, R0, RZ, PT ;  /* 0x000000ff0000720c */ /* 0x000fca0003f46270 */
[----:B------:R-:W-:-:S04]  /*0bb0*/  @P0 VIADD R2, R2, 0x1 ;  /* 0x0000000102020836 */ /* 0x000fc80000000000 */
[----:B------:R-:W-:Y:S01]  /*0bc0*/  IMAD.MOV.U32 R3, RZ, RZ, R2 ;  /* 0x000000ffff037224 */ /* 0x000fe200078e0002 */
[----:B0-----:R-:W-:-:S03]  /*0bd0*/  LOP3.LUT R2, R246, 0xff, RZ, 0xc0, !PT ;  /* 0x000000fff6027812 */ /* 0x001fc600078ec0ff */
[----:B------:R-:W-:Y:S01]  /*0be0*/  @!P2 IMAD.MOV R3, RZ, RZ, -R3 ;  /* 0x000000ffff03a224 */ /* 0x000fe200078e0a03 */
[----:B------:R-:W-:-:S05]  /*0bf0*/  @!P1 LOP3.LUT R3, RZ, R11, RZ, 0x33, !PT ;  /* 0x0000000bff039212 */ /* 0x000fca00078e33ff */
[----:B------:R-:W-:Y:S02]  /*0c00*/  IMAD.MOV R0, RZ, RZ, -R3 ;  /* 0x000000ffff007224 */ /* 0x000fe400078e0a03 */
[----:B------:R-:W-:Y:S02]  /*0c10*/  IMAD.SHL.U32 R3, R3, 0x200, RZ ;  /* 0x0000020003037824 */ /* 0x000fe400078e00ff */
[----:B------:R-:W-:Y:S01]  /*0c20*/  IMAD R0, R11, R0, R4 ;  /* 0x000000000b007224 */ /* 0x000fe200078e0204 */
[----:B------:R-:W-:Y:S02]  /*0c30*/  CS2R R10, SRZ ;  /* 0x00000000000a7805 */ /* 0x000fe4000001ff00 */
[----:B------:R-:W-:Y:S01]  /*0c40*/  CS2R R4, SRZ ;  /* 0x0000000000047805 */ /* 0x000fe2000001ff00 */
[----:B------:R-:W-:Y:S02]  /*0c50*/  IMAD.IADD R241, R241, 0x1, R0 ;  /* 0x00000001f1f17824 */ /* 0x000fe400078e0200 */
[----:B------:R-:W0:Y:S02]  /*0c60*/  LDC R0, c[0x0][0x230] ;  /* 0x00008c00ff007b82 */ /* 0x000e240000000800 */
[----:B------:R-:W-:Y:S01]  /*0c70*/  IMAD R247, R241, 0x100, R2 ;  /* 0x00000100f1f77824 */ /* 0x000fe200078e0202 */
[----:B------:R-:W-:-:S04]  /*0c80*/  CS2R R240, SRZ ;  /* 0x0000000000f07805 */ /* 0x000fc8000001ff00 */
[----:B------:R1:W-:Y:S04]  /*0c90*/  STL [R1+0xbec], R247 ;  /* 0x000becf701007387 */ /* 0x0003e80000100800 */
[----:B------:R1:W-:Y:S04]  /*0ca0*/  STL [R1+0x3d0], RZ ;  /* 0x0003d0ff01007387 */ /* 0x0003e80000100800 */
[----:B------:R1:W-:Y:S04]  /*0cb0*/  STL [R1+0x3d4], RZ ;  /* 0x0003d4ff01007387 */ /* 0x0003e80000100800 */
[----:B------:R1:W-:Y:S04]  /*0cc0*/  STL [R1+0x3d8], RZ ;  /* 0x0003d8ff01007387 */ /* 0x0003e80000100800 */
[----:B------:R1:W-:Y:S01]  /*0cd0*/  STL [R1+0x3dc], RZ ;  /* 0x0003dcff01007387 */ /* 0x0003e20000100800 */
[----:B0-----:R-:W-:-:S03]  /*0ce0*/  VIADD R0, R0, 0x3f ;  /* 0x0000003f00007836 */ /* 0x001fc60000000000 */
[----:B------:R1:W-:Y:S02]  /*0cf0*/  STL [R1+0x3e0], RZ ;  /* 0x0003e0ff01007387 */ /* 0x0003e40000100800 */
[----:B------:R-:W-:Y:S02]  /*0d00*/  ISETP.GE.AND P0, PT, R0, 0x40, PT ;  /* 0x000000400000780c */ /* 0x000fe40003f06270 */
[----:B------:R1:W-:Y:S04]  /*0d10*/  STL [R1+0x3e4], RZ ;  /* 0x0003e4ff01007387 */ /* 0x0003e80000100800 */
        /* <DEDUP_REMOVED lines=9> */
[----:B------:R1:W-:Y:S01]  /*0db0*/  STL [R1+0x60c], RZ ;  /* 0x00060cff01007387 */ /* 0x0003e20000100800 */
[----:B------:R-:W-:Y:S05]  /*0dc0*/  @!P0 BRA `(.L_x_0) ;  /* 0x000001cc00788947 */ /* 0x000fea0003800000 */
[----:B------:R-:W-:Y:S01]  /*0dd0*/  IABS R11, R244 ;  /* 0x000000f4000b7213 */ /* 0x000fe20000000000 */
[----:B------:R-:W-:Y:S01]  /*0de0*/  ULDC UR7, c[0x0][0x23c] ;  /* 0x00008f0000077ab9 */ /* 0x000fe20000000800 */
[----:B------:R-:W-:Y:S01]  /*0df0*/  IABS R4, R245 ;  /* 0x000000f500047213 */ /* 0x000fe20000000000 */
[----:B------:R-:W-:Y:S01]  /*0e00*/  ULDC UR6, c[0x0][0x240] ;  /* 0x0000900000067ab9 */ /* 0x000fe20000000800 */
[----:B------:R-:W0:Y:S01]  /*0e10*/  I2F.RP R5, R11 ;  /* 0x0000000b00057306 */ /* 0x000e220000209400 */
[C---:B------:R-:W-:Y:S01]  /*0e20*/  LOP3.LUT R109, R246.reuse, 0xc0, RZ, 0xc0, !PT ;  /* 0x000000c0f66d7812 */ /* 0x040fe200078ec0ff */
[----:B------:R-:W-:Y:S01]  /*0e30*/  ULDC.64 UR8, c[0x0][0x218] ;  /* 0x0000860000087ab9 */ /* 0x000fe20000000a00 */
[----:B------:R-:W-:Y:S01]  /*0e40*/  ISETP.GE.AND P4, PT, R247, RZ, PT ;  /* 0x000000fff700720c */ /* 0x000fe20003f86270 */
[----:B------:R-:W-:Y:S01]  /*0e50*/  ULDC UR5, c[0x0][0x234] ;  /* 0x00008d0000057ab9 */ /* 0x000fe20000000800 */
[----:B------:R-:W-:Y:S01]  /*0e60*/  SHF.R.U32.HI R14, RZ, 0x5, R246 ;  /* 0x00000005ff0e7819 */ /* 0x000fe200000116f6 */
[----:B------:R-:W-:Y:S01]  /*0e70*/  USHF.R.U32.HI UR42, URZ, 0x4, UR44 ;  /* 0x000000043f2a7899 */ /* 0x000fe2000801162c */
[----:B------:R-:W-:Y:S01]  /*0e80*/  LOP3.LUT R110, R246, 0x3f, RZ, 0xc0, !PT ;  /* 0x0000003ff66e7812 */ /* 0x000fe200078ec0ff */
[----:B------:R-:W2:Y:S01]  /*0e90*/  I2F.RP R10, R4 ;  /* 0x00000004000a7306 */ /* 0x000ea20000209400 */
[----:B------:R-:W-:Y:S01]  /*0ea0*/  R2UR UR4, R14 ;  /* 0x000000000e0472ca */ /* 0x000fe200000e0000 */
[----:B------:R-:W-:Y:S01]  /*0eb0*/  USGXT.U32 UR42, UR42, 0xe ;  /* 0x0000000e2a2a789a */ /* 0x000fe20008000000 */
[----:B------:R-:W-:Y:S01]  /*0ec0*/  IMAD.MOV.U32 R214, RZ, RZ, RZ ;  /* 0x000000ffffd67224 */ /* 0x000fe200078e00ff */
[----:B------:R-:W-:-:S02]  /*0ed0*/  UMOV UR43, 0x40000040 ;  /* 0x40000040002b7882 */ /* 0x000fc40000000000 */
[----:B------:R-:W-:Y:S02]  /*0ee0*/  UIADD3 UR26, UP0, UR42, 0x2, URZ ;  /* 0x000000022a1a7890 */ /* 0x000fe4000ff1e03f */
[----:B0-----:R-:W0:Y:S08]  /*0ef0*/  MUFU.RCP R5, R5 ;  /* 0x0000000500057308 */ /* 0x001e300000001000 */
[----:B--2---:R-:W2:Y:S01]  /*0f00*/  MUFU.RCP R10, R10 ;  /* 0x0000000a000a7308 */ /* 0x004ea20000001000 */
[----:B0-----:R-:W-:Y:S01]  /*0f10*/  VIADD R6, R5, 0xffffffe ;  /* 0x0ffffffe05067836 */ /* 0x001fe20000000000 */
[----:B------:R-:W-:-:S06]  /*0f20*/  SHF.R.S32.HI R5, RZ, 0x1f, R0 ;  /* 0x0000001fff057819 */ /* 0x000fcc0000011400 */
[----:B------:R0:W3:Y:S01]  /*0f30*/  F2I.FTZ.U32.TRUNC.NTZ R7, R6 ;  /* 0x0000000600077305 */ /* 0x0000e2000021f000 */
[----:B------:R-:W-:Y:S01]  /*0f40*/  LEA.HI R22, R5, R0, RZ, 0x6 ;  /* 0x0000000005167211 */ /* 0x000fe200078f30ff */
[----:B--2---:R-:W-:Y:S01]  /*0f50*/  VIADD R8, R10, 0xffffffe ;  /* 0x0ffffffe0a087836 */ /* 0x004fe20000000000 */
[----:B------:R-:W-:Y:S02]  /*0f60*/  IABS R10, R247 ;  /* 0x000000f7000a7213 */ /* 0x000fe40000000000 */
[----:B------:R-:W-:-:S03]  /*0f70*/  SHF.R.S32.HI R22, RZ, 0x6, R22 ;  /* 0x00000006ff167819 */ /* 0x000fc60000011416 */
[----:B------:R-:W2:Y:S01]  /*0f80*/  F2I.FTZ.U32.TRUNC.NTZ R9, R8 ;  /* 0x0000000800097305 */ /* 0x000ea2000021f000 */
[----:B0-----:R-:W-:Y:S02]  /*0f90*/  IMAD.MOV.U32 R6, RZ, RZ, RZ ;  /* 0x000000ffff067224 */ /* 0x001fe400078e00ff */
[----:B---3--:R-:W-:-:S04]  /*0fa0*/  IMAD.MOV R12, RZ, RZ, -R7 ;  /* 0x000000ffff0c7224 */ /* 0x008fc800078e0a07 */
[----:B------:R-:W-:Y:S01]  /*0fb0*/  IMAD R13, R12, R11, RZ ;  /* 0x0000000b0c0d7224 */ /* 0x000fe200078e02ff */
[----:B------:R-:W-:-:S03]  /*0fc0*/  SHF.R.U32.HI R12, RZ, 0x6, R246 ;  /* 0x00000006ff0c7819 */ /* 0x000fc600000116f6 */
[----:B------:R-:W-:Y:S01]  /*0fd0*/  IMAD.HI.U32 R7, R7, R13, R6 ;  /* 0x0000000d07077227 */ /* 0x000fe200078e0006 */
[----:B------:R-:W-:-:S03]  /*0fe0*/  SGXT.U32 R6, R12, 0x2 ;  /* 0x000000020c06781a */ /* 0x000fc60000000000 */
[----:B--2---:R-:W-:Y:S02]  /*0ff0*/  IMAD.MOV R13, RZ, RZ, -R9 ;  /* 0x000000ffff0d7224 */ /* 0x004fe400078e0a09 */
[----:B------:R-:W-:-:S04]  /*1000*/  IMAD.HI.U32 R7, R7, R10, RZ ;  /* 0x0000000a07077227 */ /* 0x000fc800078e00ff */
[----:B------:R-:W-:Y:S01]  /*1010*/  IMAD.MOV R8, RZ, RZ, -R7 ;  /* 0x000000ffff087224 */ /* 0x000fe200078e0a07 */
[----:B------:R-:W-:Y:S01]  /*1020*/  LOP3.LUT R7, R3, R6, RZ, 0xfc, !PT ;  /* 0x0000000603077212 */ /* 0x000fe200078efcff */
[----:B------:R-:W-:Y:S02]  /*1030*/  IMAD R5, R13, R4, RZ ;  /* 0x000000040d057224 */ /* 0x000fe400078e02ff */
[----:B------:R-:W-:Y:S01]  /*1040*/  IMAD R6, R11, R8, R10 ;  /* 0x000000080b067224 */ /* 0x000fe200078e020a */
[----:B------:R-:W-:Y:S01]  /*1050*/  IABS R231, R7 ;  /* 0x0000000700e77213 */ /* 0x000fe20000000000 */
[----:B------:R-:W-:Y:S01]  /*1060*/  IMAD.MOV.U32 R8, RZ, RZ, RZ ;  /* 0x000000ffff087224 */ /* 0x000fe200078e00ff */
[----:B------:R-:W-:Y:S02]  /*1070*/  LOP3.LUT R12, R7, 0x1fc, RZ, 0xfc, !PT ;  /* 0x000001fc070c7812 */ /* 0x000fe400078efcff */
[----:B------:R-:W-:Y:S01]  /*1080*/  ISETP.GT.U32.AND P0, PT, R11, R6, PT ;  /* 0x000000060b00720c */ /* 0x000fe20003f04070 */
[----:B------:R-:W-:Y:S01]  /*1090*/  IMAD.HI.U32 R5, R9, R5, R8 ;  /* 0x0000000509057227 */ /* 0x000fe200078e0008 */
[----:B------:R-:W-:-:S02]  /*10a0*/  IABS R241, R12 ;  /* 0x0000000c00f17213 */ /* 0x000fc40000000000 */
[----:B------:R-:W-:Y:S01]  /*10b0*/  SHF.R.U32.HI R9, RZ, 0x2, R109 ;  /* 0x00000002ff097819 */ /* 0x000fe2000001166d */
[----:B------:R-:W-:Y:S01]  /*10c0*/  IMAD.SHL.U32 R8, R2, 0x2, RZ ;  /* 0x0000000202087824 */ /* 0x000fe200078e00ff */
[----:B------:R-:W-:Y:S01]  /*10d0*/  LOP3.LUT R13, R7, 0x1f8, RZ, 0xfc, !PT ;  /* 0x000001f8070d7812 */ /* 0x000fe200078efcff */
[C---:B------:R-:W-:Y:S01]  /*10e0*/  IMAD.HI.U32 R0, R5.reuse, R231, RZ ;  /* 0x000000e705007227 */ /* 0x040fe200078e00ff */
[----:B------:R-:W-:Y:S02]  /*10f0*/  ISETP.GE.AND P1, PT, R12, RZ, PT ;  /* 0x000000ff0c00720c */ /* 0x000fe40003f26270 */
[----:B------:R-:W-:Y:S01]  /*1100*/  IABS R243, R13 ;  /* 0x0000000d00f37213 */ /* 0x000fe20000000000 */
[----:B------:R-:W-:Y:S01]  /*1110*/  IMAD.MOV R10, RZ, RZ, -R0 ;  /* 0x000000ffff0a7224 */ /* 0x000fe200078e0a00 */
[----:B------:R-:W-:Y:S01]  /*1120*/  LOP3.LUT R0, R8, R9, RZ, 0x3c, !PT ;  /* 0x0000000908007212 */ /* 0x000fe200078e3cff */
[----:B------:R-:W-:Y:S01]  /*1130*/  IMAD.HI.U32 R2, R5, R241, RZ ;  /* 0x000000f105027227 */ /* 0x000fe200078e00ff */
[----:B------:R-:W-:-:S02]  /*1140*/  ISETP.GE.AND P6, PT, R13, RZ, PT ;  /* 0x000000ff0d00720c */ /* 0x000fc40003fc6270 */
[C---:B------:R-:W-:Y:S01]  /*1150*/  LOP3.LUT R12, R7.reuse, 0x1cc, RZ, 0xfc, !PT ;  /* 0x000001cc070c7812 */ /* 0x040fe200078efcff */
[----:B------:R-:W-:Y:S01]  /*1160*/  @!P0 IMAD.IADD R6, R6, 0x1, -R11 ;  /* 0x0000000106068824 */ /* 0x000fe200078e0a0b */
[C---:B------:R-:W-:Y:S01]  /*1170*/  LOP3.LUT R13, R7.reuse, 0x1a4, RZ, 0xfc, !PT ;  /* 0x000001a4070d7812 */ /* 0x040fe200078efcff */
[C---:B------:R-:W-:Y:S01]  /*1180*/  IMAD R231, R4.reuse, R10, R231 ;  /* 0x0000000a04e77224 */ /* 0x040fe200078e02e7 */
[----:B------:R-:W-:Y:S01]  /*1190*/  LOP3.LUT R10, R7, 0x1e8, RZ, 0xfc, !PT ;  /* 0x000001e8070a7812 */ /* 0x000fe200078efcff */
[----:B------:R-:W-:Y:S01]  /*11a0*/  IMAD.MOV R9, RZ, RZ, -R2 ;  /* 0x000000ffff097224 */ /* 0x000fe200078e0a02 */
[----:B------:R-:W-:Y:S01]  /*11b0*/  ISETP.GT.U32.AND P2, PT, R11, R6, PT ;  /* 0x000000060b00720c */ /* 0x000fe20003f44070 */
[----:B------:R-:W-:Y:S01]  /*11c0*/  IMAD.HI.U32 R8, R5, R243, RZ ;  /* 0x000000f305087227 */ /* 0x000fe200078e00ff */
[C---:B------:R-:W-:Y:S02]  /*11d0*/  ISETP.GT.U32.AND P5, PT, R4.reuse, R231, PT ;  /* 0x000000e70400720c */ /* 0x040fe40003fa4070 */
[C---:B------:R-:W-:Y:S01]  /*11e0*/  LOP3.LUT R2, R7.reuse, 0x1f4, RZ, 0xfc, !PT ;  /* 0x000001f407027812 */ /* 0x040fe200078efcff */
[----:B------:R-:W-:Y:S01]  /*11f0*/  IMAD R241, R4, R9, R241 ;  /* 0x0000000904f17224 */ /* 0x000fe200078e02f1 */
[----:B------:R-:W-:Y:S01]  /*1200*/  LOP3.LUT R9, R7, 0x1ec, RZ, 0xfc, !PT ;  /* 0x000001ec07097812 */ /* 0x000fe200078efcff */
[----:B------:R-:W-:Y:S01]  /*1210*/  IMAD.MOV R8, RZ, RZ, -R8 ;  /* 0x000000ffff087224 */ /* 0x000fe200078e0a08 */
[----:B------:R-:W-:-:S02]  /*1220*/  IABS R25, R2 ;  /* 0x0000000200197213 */ /* 0x000fc40000000000 */
[C---:B------:R-:W-:Y:S01]  /*1230*/  ISETP.GT.U32.AND P0, PT, R4.reuse, R241, PT ;  /* 0x000000f10400720c */ /* 0x040fe20003f04070 */
[----:B------:R-:W-:Y:S01]  /*1240*/  IMAD R243, R4, R8, R243 ;  /* 0x0000000804f37224 */ /* 0x000fe200078e02f3 */
[----:B------:R-:W-:Y:S01]  /*1250*/  ISETP.GE.AND P3, PT, R2, RZ, PT ;  /* 0x000000ff0200720c */ /* 0x000fe20003f66270 */
[----:B------:R-:W-:Y:S01]  /*1260*/  @!P2 IMAD.IADD R6, R6, 0x1, -R11 ;  /* 0x000000010606a824 */ /* 0x000fe200078e0a0b */
[----:B------:R-:W-:Y:S01]  /*1270*/  ISETP.NE.AND P2, PT, R244, RZ, PT ;  /* 0x000000fff400720c */ /* 0x000fe20003f45270 */
[----:B------:R-:W-:Y:S01]  /*1280*/  @!P5 IMAD.IADD R231, R231, 0x1, -R4 ;  /* 0x00000001e7e7d824 */ /* 0x000fe200078e0a04 */
[----:B------:R-:W-:Y:S01]  /*1290*/  LOP3.LUT R8, R7, 0x1f0, RZ, 0xfc, !PT ;  /* 0x000001f007087812 */ /* 0x000fe200078efcff */
[----:B------:R-:W-:Y:S01]  /*12a0*/  IMAD.HI.U32 R2, R5, R25, RZ ;  /* 0x0000001905027227 */ /* 0x000fe200078e00ff */
[----:B------:R-:W-:Y:S02]  /*12b0*/  IABS R251, R10 ;  /* 0x0000000a00fb7213 */ /* 0x000fe40000000000 */
[C---:B------:R-:W-:Y:S01]  /*12c0*/  ISETP.GT.U32.AND P5, PT, R4.reuse, R231, PT ;  /* 0x000000e70400720c */ /* 0x040fe20003fa4070 */
[----:B------:R-:W-:Y:S01]  /*12d0*/  IMAD.MOV R2, RZ, RZ, -R2 ;  /* 0x000000ffff027224 */ /* 0x000fe200078e0a02 */
[----:B-1----:R-:W-:Y:S01]  /*12e0*/  IABS R247, R8 ;  /* 0x0000000800f77213 */ /* 0x002fe20000000000 */
[----:B------:R-:W-:Y:S01]  /*12f0*/  @!P0 IMAD.IADD R241, R241, 0x1, -R4 ;  /* 0x00000001f1f18824 */ /* 0x000fe200078e0a04 */
[C---:B------:R-:W-:Y:S01]  /*1300*/  ISETP.GT.U32.AND P0, PT, R4.reuse, R243, PT ;  /* 0x000000f30400720c */ /* 0x040fe20003f04070 */
[C---:B------:R-:W-:Y:S01]  /*1310*/  IMAD R25, R4.reuse, R2, R25 ;  /* 0x0000000204197224 */ /* 0x040fe200078e0219 */
[----:B------:R-:W-:Y:S01]  /*1320*/  IABS R249, R9 ;  /* 0x0000000900f97213 */ /* 0x000fe20000000000 */
[----:B------:R-:W-:Y:S01]  /*1330*/  @!P4 IMAD.MOV R6, RZ, RZ, -R6 ;  /* 0x000000ffff06c224 */ /* 0x000fe200078e0a06 */
[----:B------:R-:W-:Y:S01]  /*1340*/  @!P2 LOP3.LUT R6, RZ, R244, RZ, 0x33, !PT ;  /* 0x000000f4ff06a212 */ /* 0x000fe200078e33ff */
[----:B------:R-:W-:Y:S01]  /*1350*/  IMAD.HI.U32 R2, R5, R247, RZ ;  /* 0x000000f705027227 */ /* 0x000fe200078e00ff */
[----:B------:R-:W-:-:S02]  /*1360*/  ISETP.GT.U32.AND P4, PT, R4, R241, PT ;  /* 0x000000f10400720c */ /* 0x000fc40003f84070 */
[C---:B------:R-:W-:Y:S01]  /*1370*/  ISETP.GT.U32.AND P2, PT, R4.reuse, R25, PT ;  /* 0x000000190400720c */ /* 0x040fe20003f44070 */
[----:B------:R-:W-:Y:S01]  /*1380*/  @!P5 IMAD.IADD R231, R231, 0x1, -R4 ;  /* 0x00000001e7e7d824 */ /* 0x000fe200078e0a04 */
[----:B------:R-:W-:Y:S01]  /*1390*/  ISETP.GE.AND P5, PT, R7, RZ, PT ;  /* 0x000000ff0700720c */ /* 0x000fe20003fa6270 */
[----:B------:R-:W-:Y:S01]  /*13a0*/  IMAD.MOV R2, RZ, RZ, -R2 ;  /* 0x000000ffff027224 */ /* 0x000fe200078e0a02 */
[----:B------:R-:W-:Y:S01]  /*13b0*/  IABS R217, R12 ;  /* 0x0000000c00d97213 */ /* 0x000fe20000000000 */
[----:B------:R-:W-:Y:S01]  /*13c0*/  @!P0 IMAD.IADD R243, R243, 0x1, -R4 ;  /* 0x00000001f3f38824 */ /* 0x000fe200078e0a04 */
[----:B------:R-:W-:Y:S01]  /*13d0*/  LOP3.LUT R11, R7, 0x1d0, RZ, 0xfc, !PT ;  /* 0x000001d0070b7812 */ /* 0x000fe200078efcff */
[C---:B------:R-:W-:Y:S01]  /*13e0*/  IMAD R247, R4.reuse, R2, R247 ;  /* 0x0000000204f77224 */ /* 0x040fe200078e02f7 */
[----:B------:R-:W-:Y:S01]  /*13f0*/  IABS R197, R13 ;  /* 0x0000000d00c57213 */ /* 0x000fe20000000000 */
[----:B------:R-:W-:Y:S01]  /*1400*/  IMAD.HI.U32 R2, R5, R249, RZ ;  /* 0x000000f905027227 */ /* 0x000fe200078e00ff */
[----:B------:R-:W-:-:S02]  /*1410*/  ISETP.GT.U32.AND P0, PT, R4, R243, PT ;  /* 0x000000f30400720c */ /* 0x000fc40003f04070 */
[----:B------:R-:W-:Y:S01]  /*1420*/  IABS R219, R11 ;  /* 0x0000000b00db7213 */ /* 0x000fe20000000000 */
[--C-:B------:R-:W-:Y:S01]  /*1430*/  @!P4 IMAD.IADD R241, R241, 0x1, -R4.reuse ;  /* 0x00000001f1f1c824 */ /* 0x100fe200078e0a04 */
[----:B------:R-:W-:Y:S01]  /*1440*/  ISETP.GE.AND P4, PT, R8, RZ, PT ;  /* 0x000000ff0800720c */ /* 0x000fe20003f86270 */
[----:B------:R-:W-:Y:S01]  /*1450*/  @!P2 IMAD.IADD R25, R25, 0x1, -R4 ;  /* 0x000000011919a824 */ /* 0x000fe200078e0a04 */
[----:B------:R-:W-:Y:S01]  /*1460*/  LOP3.LUT R15, R7, 0x19c, RZ, 0xfc, !PT ;  /* 0x0000019c070f7812 */ /* 0x000fe200078efcff */
[----:B------:R-:W-:Y:S01]  /*1470*/  IMAD.HI.U32 R8, R5, R251, RZ ;  /* 0x000000fb05087227 */ /* 0x000fe200078e00ff */
[----:B------:R-:W-:Y:S02]  /*1480*/  LOP3.LUT R14, R7, 0x1a0, RZ, 0xfc, !PT ;  /* 0x000001a0070e7812 */ /* 0x000fe400078efcff */
[C---:B------:R-:W-:Y:S01]  /*1490*/  ISETP.GT.U32.AND P2, PT, R4.reuse, R25, PT ;  /* 0x000000190400720c */ /* 0x040fe20003f44070 */
[----:B------:R-:W-:Y:S01]  /*14a0*/  @!P5 IMAD.MOV R231, RZ, RZ, -R231 ;  /* 0x000000ffffe7d224 */ /* 0x000fe200078e0ae7 */
[----:B------:R-:W-:Y:S01]  /*14b0*/  ISETP.GT.U32.AND P5, PT, R4, R247, PT ;  /* 0x000000f70400720c */ /* 0x000fe20003fa4070 */
[----:B------:R-:W-:Y:S01]  /*14c0*/  IMAD.MOV R8, RZ, RZ, -R8 ;  /* 0x000000ffff087224 */ /* 0x000fe200078e0a08 */
[----:B------:R-:W-:Y:S01]  /*14d0*/  IABS R193, R15 ;  /* 0x0000000f00c17213 */ /* 0x000fe20000000000 */
[----:B------:R-:W-:Y:S01]  /*14e0*/  IMAD.MOV R2, RZ, RZ, -R2 ;  /* 0x000000ffff027224 */ /* 0x000fe200078e0a02 */
[----:B------:R-:W-:Y:S01]  /*14f0*/  IABS R195, R14 ;  /* 0x0000000e00c37213 */ /* 0x000fe20000000000 */
[--C-:B------:R-:W-:Y:S01]  /*1500*/  @!P0 IMAD.IADD R243, R243, 0x1, -R4.reuse ;  /* 0x00000001f3f38824 */ /* 0x100fe200078e0a04 */
[----:B------:R-:W-:Y:S01]  /*1510*/  ISETP.GE.AND P0, PT, R10, RZ, PT ;  /* 0x000000ff0a00720c */ /* 0x000fe20003f06270 */
[C---:B------:R-:W-:Y:S01]  /*1520*/  IMAD R251, R4.reuse, R8, R251 ;  /* 0x0000000804fb7224 */ /* 0x040fe200078e02fb */
[C---:B------:R-:W-:Y:S01]  /*1530*/  LOP3.LUT R10, R7.reuse, 0x1dc, RZ, 0xfc, !PT ;  /* 0x000001dc070a7812 */ /* 0x040fe200078efcff */
[C---:B------:R-:W-:Y:S01]  /*1540*/  IMAD R249, R4.reuse, R2, R249 ;  /* 0x0000000204f97224 */ /* 0x040fe200078e02f9 */
[----:B------:R-:W-:Y:S01]  /*1550*/  LOP3.LUT R8, R7, 0x1e0, RZ, 0xfc, !PT ;  /* 0x000001e007087812 */ /* 0x000fe200078efcff */
[----:B------:R-:W-:Y:S01]  /*1560*/  @!P6 IMAD.MOV R243, RZ, RZ, -R243 ;  /* 0x000000fffff3e224 */ /* 0x000fe200078e0af3 */
[C---:B------:R-:W-:Y:S01]  /*1570*/  ISETP.GT.U32.AND P6, PT, R4.reuse, R251, PT ;  /* 0x000000fb0400720c */ /* 0x040fe20003fc4070 */
[--C-:B------:R-:W-:Y:S01]  /*1580*/  @!P2 IMAD.IADD R25, R25, 0x1, -R4.reuse ;  /* 0x000000011919a824 */ /* 0x100fe200078e0a04 */
[C---:B------:R-:W-:Y:S01]  /*1590*/  ISETP.GT.U32.AND P2, PT, R4.reuse, R249, PT ;  /* 0x000000f90400720c */ /* 0x040fe20003f44070 */
[--C-:B------:R-:W-:Y:S01]  /*15a0*/  @!P5 IMAD.IADD R247, R247, 0x1, -R4.reuse ;  /* 0x00000001f7f7d824 */ /* 0x100fe200078e0a04 */
[----:B------:R-:W-:Y:S01]  /*15b0*/  IABS R225, R10 ;  /* 0x0000000a00e17213 */ /* 0x000fe20000000000 */
[----:B------:R-:W-:Y:S01]  /*15c0*/  @!P1 IMAD.MOV R241, RZ, RZ, -R241 ;  /* 0x000000fffff19224 */ /* 0x000fe200078e0af1 */
[----:B------:R-:W-:Y:S01]  /*15d0*/  ISETP.GE.AND P1, PT, R9, RZ, PT ;  /* 0x000000ff0900720c */ /* 0x000fe20003f26270 */
[----:B------:R-:W-:Y:S01]  /*15e0*/  @!P3 IMAD.MOV R25, RZ, RZ, -R25 ;  /* 0x000000ffff19b224 */ /* 0x000fe200078e0a19 */
[----:B------:R-:W-:Y:S01]  /*15f0*/  ISETP.GT.U32.AND P5, PT, R4, R247, PT ;  /* 0x000000f70400720c */ /* 0x000fe20003fa4070 */
[----:B------:R-:W-:Y:S01]  /*1600*/  IMAD R6, R6, UR5, RZ ;  /* 0x0000000506067c24 */ /* 0x000fe2000f8e02ff */
[----:B------:R-:W-:Y:S01]  /*1610*/  LOP3.LUT R9, R7, 0x1e4, RZ, 0xfc, !PT ;  /* 0x000001e407097812 */ /* 0x000fe200078efcff */
[----:B------:R-:W-:Y:S01]  /*1620*/  UIADD3 UR5, UR44, 0x10000, URZ ;  /* 0x000100002c057890 */ /* 0x000fe2000fffe03f */
[----:B------:R-:W-:Y:S01]  /*1630*/  IABS R227, R8 ;  /* 0x0000000800e37213 */ /* 0x000fe20000000000 */
[--C-:B------:R-:W-:Y:S01]  /*1640*/  @!P6 IMAD.IADD R251, R251, 0x1, -R4.reuse ;  /* 0x00000001fbfbe824 */ /* 0x100fe200078e0a04 */
[----:B------:R-:W-:Y:S01]  /*1650*/  IABS R229, R9 ;  /* 0x0000000900e57213 */ /* 0x000fe20000000000 */
[----:B------:R-:W-:Y:S01]  /*1660*/  @!P2 IMAD.IADD R249, R249, 0x1, -R4 ;  /* 0x00000001f9f9a824 */ /* 0x000fe200078e0a04 */
[----:B------:R-:W-:-:S02]  /*1670*/  ISETP.GE.AND P3, PT, R9, RZ, PT ;  /* 0x000000ff0900720c */ /* 0x000fc40003f66270 */
[C---:B------:R-:W-:Y:S01]  /*1680*/  ISETP.GT.U32.AND P6, PT, R4.reuse, R251, PT ;  /* 0x000000fb0400720c */ /* 0x040fe20003fc4070 */
[----:B------:R-:W-:Y:S01]  /*1690*/  IMAD.HI.U32 R2, R5, R229, RZ ;  /* 0x000000e505027227 */ /* 0x000fe200078e00ff */
[----:B------:R-:W-:Y:S02]  /*16a0*/  ISETP.GT.U32.AND P2, PT, R4, R249, PT ;  /* 0x000000f90400720c */ /* 0x000fe40003f44070 */
[----:B------:R-:W-:Y:S01]  /*16b0*/  LOP3.LUT R18, R7, 0x2c, RZ, 0xfc, !PT ;  /* 0x0000002c07127812 */ /* 0x000fe200078efcff */
[----:B------:R-:W-:Y:S01]  /*16c0*/  @!P5 IMAD.IADD R247, R247, 0x1, -R4 ;  /* 0x00000001f7f7d824 */ /* 0x000fe200078e0a04 */
[----:B------:R-:W-:Y:S01]  /*16d0*/  ISETP.GE.AND P5, PT, R8, RZ, PT ;  /* 0x000000ff0800720c */ /* 0x000fe20003fa6270 */
[----:B------:R-:W-:Y:S01]  /*16e0*/  IMAD.HI.U32 R8, R5, R225, RZ ;  /* 0x000000e105087227 */ /* 0x000fe200078e00ff */
[C---:B------:R-:W-:Y:S02]  /*16f0*/  LOP3.LUT R16, R7.reuse, 0x30, RZ, 0xfc, !PT ;  /* 0x0000003007107812 */ /* 0x040fe400078efcff */
[C---:B------:R-:W-:Y:S01]  /*1700*/  LOP3.LUT R34, R7.reuse, 0x28, RZ, 0xfc, !PT ;  /* 0x0000002807227812 */ /* 0x040fe200078efcff */
[----:B------:R-:W-:Y:S01]  /*1710*/  IMAD.MOV R9, RZ, RZ, -R2 ;  /* 0x000000ffff097224 */ /* 0x000fe200078e0a02 */
[C---:B------:R-:W-:Y:S01]  /*1720*/  LOP3.LUT R36, R7.reuse, 0x24, RZ, 0xfc, !PT ;  /* 0x0000002407247812 */ /* 0x040fe200078efcff */
[----:B------:R-:W-:Y:S01]  /*1730*/  IMAD.MOV R8, RZ, RZ, -R8 ;  /* 0x000000ffff087224 */ /* 0x000fe200078e0a08 */
[----:B------:R-:W-:Y:S01]  /*1740*/  LOP3.LUT R38, R7, 0x20, RZ, 0xfc, !PT ;  /* 0x0000002007267812 */ /* 0x000fe200078efcff */
[C---:B------:R-:W-:Y:S01]  /*1750*/  IMAD R229, R4.reuse, R9, R229 ;  /* 0x0000000904e57224 */ /* 0x040fe200078e02e5 */
[----:B------:R-:W-:Y:S01]  /*1760*/  IABS R233, R36 ;  /* 0x0000002400e97213 */ /* 0x000fe20000000000 */
[----:B------:R-:W-:Y:S01]  /*1770*/  IMAD R225, R4, R8, R225 ;  /* 0x0000000804e17224 */ /* 0x000fe200078e02e1 */
[----:B------:R-:W-:Y:S01]  /*1780*/  IABS R235, R38 ;  /* 0x0000002600eb7213 */ /* 0x000fe20000000000 */
[----:B------:R-:W-:Y:S01]  /*1790*/  @!P6 IMAD.IADD R251, R251, 0x1, -R4 ;  /* 0x00000001fbfbe824 */ /* 0x000fe200078e0a04 */
[----:B------:R-:W-:Y:S01]  /*17a0*/  LOP3.LUT R40, R7, 0x1c, RZ, 0xfc, !PT ;  /* 0x0000001c07287812 */ /* 0x000fe200078efcff */
[----:B------:R-:W-:Y:S01]  /*17b0*/  IMAD.HI.U32 R2, R5, R227, RZ ;  /* 0x000000e305027227 */ /* 0x000fe200078e00ff */
[----:B------:R-:W-:-:S02]  /*17c0*/  LOP3.LUT R42, R7, 0x18, RZ, 0xfc, !PT ;  /* 0x00000018072a7812 */ /* 0x000fc400078efcff */
[----:B------:R-:W-:Y:S01]  /*17d0*/  LOP3.LUT R44, R7, 0x14, RZ, 0xfc, !PT ;  /* 0x00000014072c7812 */ /* 0x000fe200078efcff */
[----:B------:R-:W-:Y:S01]  /*17e0*/  @!P2 IMAD.IADD R249, R249, 0x1, -R4 ;  /* 0x00000001f9f9a824 */ /* 0x000fe200078e0a04 */
[C---:B------:R-:W-:Y:S01]  /*17f0*/  ISETP.GT.U32.AND P2, PT, R4.reuse, R229, PT ;  /* 0x000000e50400720c */ /* 0x040fe20003f44070 */
[----:B------:R-:W-:Y:S01]  /*1800*/  @!P0 IMAD.MOV R251, RZ, RZ, -R251 ;  /* 0x000000fffffb8224 */ /* 0x000fe200078e0afb */
[----:B------:R-:W-:Y:S01]  /*1810*/  ISETP.GT.U32.AND P0, PT, R4, R225, PT ;  /* 0x000000e10400720c */ /* 0x000fe20003f04070 */
[----:B------:R-:W-:Y:S01]  /*1820*/  IMAD.MOV R2, RZ, RZ, -R2 ;  /* 0x000000ffff027224 */ /* 0x000fe200078e0a02 */
[----:B------:R-:W-:Y:S01]  /*1830*/  IABS R239, R42 ;  /* 0x0000002a00ef7213 */ /* 0x000fe20000000000 */
[----:B------:R-:W-:Y:S01]  /*1840*/  @!P4 IMAD.MOV R247, RZ, RZ, -R247 ;  /* 0x000000fffff7c224 */ /* 0x000fe200078e0af7 */
[----:B------:R-:W-:Y:S01]  /*1850*/  ISETP.GE.AND P4, PT, R10, RZ, PT ;  /* 0x000000ff0a00720c */ /* 0x000fe20003f86270 */
[----:B------:R-:W-:Y:S01]  /*1860*/  IMAD R227, R4, R2, R227 ;  /* 0x0000000204e37224 */ /* 0x000fe200078e02e3 */
[C---:B------:R-:W-:Y:S01]  /*1870*/  LOP3.LUT R10, R7.reuse, 0x1d4, RZ, 0xfc, !PT ;  /* 0x000001d4070a7812 */ /* 0x040fe200078efcff */
[----:B------:R-:W-:Y:S01]  /*1880*/  @!P1 IMAD.MOV R249, RZ, RZ, -R249 ;  /* 0x000000fffff99224 */ /* 0x000fe200078e0af9 */
[----:B------:R-:W-:-:S02]  /*1890*/  LOP3.LUT R2, R7, 0x1d8, RZ, 0xfc, !PT ;  /* 0x000001d807027812 */ /* 0x000fc400078efcff */
[----:B------:R-:W-:Y:S01]  /*18a0*/  IABS R221, R10 ;  /* 0x0000000a00dd7213 */ /* 0x000fe20000000000 */
[--C-:B------:R-:W-:Y:S01]  /*18b0*/  @!P2 IMAD.IADD R229, R229, 0x1, -R4.reuse ;  /* 0x00000001e5e5a824 */ /* 0x100fe200078e0a04 */
[C---:B------:R-:W-:Y:S01]  /*18c0*/  ISETP.GT.U32.AND P1, PT, R4.reuse, R227, PT ;  /* 0x000000e30400720c */ /* 0x040fe20003f24070 */
[----:B------:R-:W-:Y:S01]  /*18d0*/  @!P0 IMAD.IADD R225, R225, 0x1, -R4 ;  /* 0x00000001e1e18824 */ /* 0x000fe200078e0a04 */
[----:B------:R-:W-:Y:S01]  /*18e0*/  IABS R223, R2 ;  /* 0x0000000200df7213 */ /* 0x000fe20000000000 */
[C---:B------:R-:W-:Y:S01]  /*18f0*/  IMAD.HI.U32 R8, R5.reuse, R221, RZ ;  /* 0x000000dd05087227 */ /* 0x040fe200078e00ff */
[C---:B------:R-:W-:Y:S02]  /*1900*/  ISETP.GT.U32.AND P2, PT, R4.reuse, R229, PT ;  /* 0x000000e50400720c */ /* 0x040fe40003f44070 */
[----:B------:R-:W-:Y:S01]  /*1910*/  ISETP.GT.U32.AND P0, PT, R4, R225, PT ;  /* 0x000000e10400720c */ /* 0x000fe20003f04070 */
[----:B------:R-:W-:Y:S01]  /*1920*/  IMAD.MOV R8, RZ, RZ, -R8 ;  /* 0x000000ffff087224 */ /* 0x000fe200078e0a08 */
[----:B------:R-:W-:Y:S01]  /*1930*/  ISETP.GE.AND P6, PT, R2, RZ, PT ;  /* 0x000000ff0200720c */ /* 0x000fe20003fc6270 */
[----:B------:R-:W-:Y:S01]  /*1940*/  IMAD.HI.U32 R2, R5, R223, RZ ;  /* 0x000000df05027227 */ /* 0x000fe200078e00ff */
[----:B------:R-:W-:-:S02]  /*1950*/  LOP3.LUT R46, R7, 0x10, RZ, 0xfc, !PT ;  /* 0x00000010072e7812 */ /* 0x000fc400078efcff */
[----:B------:R-:W-:Y:S01]  /*1960*/  LOP3.LUT R48, R7, 0xc, RZ, 0xfc, !PT ;  /* 0x0000000c07307812 */ /* 0x000fe200078efcff */
[C---:B------:R-:W-:Y:S01]  /*1970*/  IMAD R221, R4.reuse, R8, R221 ;  /* 0x0000000804dd7224 */ /* 0x040fe200078e02dd */
[----:B------:R-:W-:Y:S01]  /*1980*/  IABS R20, R46 ;  /* 0x0000002e00147213 */ /* 0x000fe20000000000 */
[----:B------:R-:W-:Y:S01]  /*1990*/  IMAD.HI.U32 R8, R5, R217, RZ ;  /* 0x000000d905087227 */ /* 0x000fe200078e00ff */
[----:B------:R-:W-:Y:S02]  /*19a0*/  IABS R28, R48 ;  /* 0x00000030001c7213 */ /* 0x000fe40000000000 */
[----:B------:R-:W-:Y:S01]  /*19b0*/  LOP3.LUT R50, R7, 0x8, RZ, 0xfc, !PT ;  /* 0x0000000807327812 */ /* 0x000fe200078efcff */
[----:B------:R-:W-:Y:S02]  /*19c0*/  @!P1 IMAD.IADD R227, R227, 0x1, -R4 ;  /* 0x00000001e3e39824 */ /* 0x000fe400078e0a04 */
[----:B------:R-:W-:Y:S01]  /*19d0*/  IMAD.MOV R8, RZ, RZ, -R8 ;  /* 0x000000ffff087224 */ /* 0x000fe200078e0a08 */
[----:B------:R-:W-:Y:S01]  /*19e0*/  IABS R32, R50 ;  /* 0x0000003200207213 */ /* 0x000fe20000000000 */
[--C-:B------:R-:W-:Y:S01]  /*19f0*/  @!P2 IMAD.IADD R229, R229, 0x1, -R4.reuse ;  /* 0x00000001e5e5a824 */ /* 0x100fe200078e0a04 */
[C---:B------:R-:W-:Y:S01]  /*1a00*/  ISETP.GT.U32.AND P1, PT, R4.reuse, R227, PT ;  /* 0x000000e30400720c */ /* 0x040fe20003f24070 */
[----:B------:R-:W-:Y:S01]  /*1a10*/  IMAD R217, R4, R8, R217 ;  /* 0x0000000804d97224 */ /* 0x000fe200078e02d9 */
[----:B------:R-:W-:Y:S01]  /*1a20*/  ISETP.GE.AND P2, PT, R10, RZ, PT ;  /* 0x000000ff0a00720c */ /* 0x000fe20003f46270 */
[----:B------:R-:W-:Y:S01]  /*1a30*/  @!P0 IMAD.IADD R225, R225, 0x1, -R4 ;  /* 0x00000001e1e18824 */ /* 0x000fe200078e0a04 */
[----:B------:R-:W-:Y:S01]  /*1a40*/  LOP3.LUT R10, R7, 0x1c4, RZ, 0xfc, !PT ;  /* 0x000001c4070a7812 */ /* 0x000fe200078efcff */
[----:B------:R-:W-:-:S02]  /*1a50*/  IMAD.MOV R9, RZ, RZ, -R2 ;  /* 0x000000ffff097224 */ /* 0x000fc400078e0a02 */
[----:B------:R-:W-:Y:S01]  /*1a60*/  @!P3 IMAD.MOV R229, RZ, RZ, -R229 ;  /* 0x000000ffffe5b224 */ /* 0x000fe200078e0ae5 */
[C---:B------:R-:W-:Y:S01]  /*1a70*/  ISETP.GT.U32.AND P3, PT, R4.reuse, R221, PT ;  /* 0x000000dd0400720c */ /* 0x040fe20003f64070 */
[----:B------:R-:W-:Y:S01]  /*1a80*/  @!P4 IMAD.MOV R225, RZ, RZ, -R225 ;  /* 0x000000ffffe1c224 */ /* 0x000fe200078e0ae1 */
[C---:B------:R-:W-:Y:S01]  /*1a90*/  ISETP.GT.U32.AND P4, PT, R4.reuse, R217, PT ;  /* 0x000000d90400720c */ /* 0x040fe20003f84070 */
[----:B------:R-:W-:Y:S01]  /*1aa0*/  IMAD R223, R4, R9, R223 ;  /* 0x0000000904df7224 */ /* 0x000fe200078e02df */
[----:B------:R-:W-:Y:S01]  /*1ab0*/  LOP3.LUT R9, R7, 0x1c8, RZ, 0xfc, !PT ;  /* 0x000001c807097812 */ /* 0x000fe200078efcff */
[----:B------:R-:W-:Y:S01]  /*1ac0*/  IMAD.HI.U32 R2, R5, R219, RZ ;  /* 0x000000db05027227 */ /* 0x000fe200078e00ff */
[----:B------:R-:W-:Y:S02]  /*1ad0*/  IABS R213, R10 ;  /* 0x0000000a00d57213 */ /* 0x000fe40000000000 */
[----:B------:R-:W-:Y:S01]  /*1ae0*/  IABS R215, R9 ;  /* 0x0000000900d77213 */ /* 0x000fe20000000000 */
[----:B------:R-:W-:-:S02]  /*1af0*/  IMAD.MOV R2, RZ, RZ, -R2 ;  /* 0x000000ffff027224 */ /* 0x000fc400078e0a02 */
[----:B------:R-:W-:Y:S01]  /*1b00*/  @!P1 IMAD.IADD R227, R227, 0x1, -R4 ;  /* 0x00000001e3e39824 */ /* 0x000fe200078e0a04 */
[C---:B------:R-:W-:Y:S01]  /*1b10*/  ISETP.GT.U32.AND P1, PT, R4.reuse, R223, PT ;  /* 0x000000df0400720c */ /* 0x040fe20003f24070 */
[----:B------:R-:W-:Y:S02]  /*1b20*/  IMAD R219, R4, R2, R219 ;  /* 0x0000000204db7224 */ /* 0x000fe400078e02db */
[----:B------:R-:W-:-:S03]  /*1b30*/  IMAD.HI.U32 R2, R5, R215, RZ ;  /* 0x000000d705027227 */ /* 0x000fc600078e00ff */
[C---:B------:R-:W-:Y:S01]  /*1b40*/  ISETP.GT.U32.AND P0, PT, R4.reuse, R219, PT ;  /* 0x000000db0400720c */ /* 0x040fe20003f04070 */
[--C-:B------:R-:W-:Y:S02]  /*1b50*/  @!P3 IMAD.IADD R221, R221, 0x1, -R4.reuse ;  /* 0x00000001ddddb824 */ /* 0x100fe400078e0a04 */
[----:B------:R-:W-:Y:S02]  /*1b60*/  @!P4 IMAD.IADD R217, R217, 0x1, -R4 ;  /* 0x00000001d9d9c824 */ /* 0x000fe400078e0a04 */
[----:B------:R-:W-:Y:S01]  /*1b70*/  IMAD.MOV R2, RZ, RZ, -R2 ;  /* 0x000000ffff027224 */ /* 0x000fe200078e0a02 */
[C---:B------:R-:W-:Y:S01]  /*1b80*/  ISETP.GT.U32.AND P3, PT, R4.reuse, R221, PT ;  /* 0x000000dd0400720c */ /* 0x040fe20003f64070 */
[----:B------:R-:W-:Y:S01]  /*1b90*/  @!P1 IMAD.IADD R223, R223, 0x1, -R4 ;  /* 0x00000001dfdf9824 */ /* 0x000fe200078e0a04 */
[C---:B------:R-:W-:Y:S01]  /*1ba0*/  ISETP.GT.U32.AND P4, PT, R4.reuse, R217, PT ;  /* 0x000000d90400720c */ /* 0x040fe20003f84070 */
[C---:B------:R-:W-:Y:S02]  /*1bb0*/  IMAD R215, R4.reuse, R2, R215 ;  /* 0x0000000204d77224 */ /* 0x040fe400078e02d7 */
[----:B------:R-:W-:Y:S01]  /*1bc0*/  IMAD.HI.U32 R2, R5, R213, RZ ;  /* 0x000000d505027227 */ /* 0x000fe200078e00ff */
[----:B------:R-:W-:-:S03]  /*1bd0*/  ISETP.GT.U32.AND P1, PT, R4, R223, PT ;  /* 0x000000df0400720c */ /* 0x000fc60003f24070 */
[----:B------:R-:W-:Y:S02]  /*1be0*/  IMAD.MOV R2, RZ, RZ, -R2 ;  /* 0x000000ffff027224 */ /* 0x000fe400078e0a02 */
[----:B------:R-:W-:Y:S01]  /*1bf0*/  @!P5 IMAD.MOV R227, RZ, RZ, -R227 ;  /* 0x000000ffffe3d224 */ /* 0x000fe200078e0ae3 */
[----:B------:R-:W-:Y:S01]  /*1c00*/  ISETP.GE.AND P5, PT, R11, RZ, PT ;  /* 0x000000ff0b00720c */ /* 0x000fe20003fa6270 */
[--C-:B------:R-:W-:Y:S01]  /*1c10*/  @!P0 IMAD.IADD R219, R219, 0x1, -R4.reuse ;  /* 0x00000001dbdb8824 */ /* 0x100fe200078e0a04 */
[C---:B------:R-:W-:Y:S01]  /*1c20*/  LOP3.LUT R11, R7.reuse, 0x1c0, RZ, 0xfc, !PT ;  /* 0x000001c0070b7812 */ /* 0x040fe200078efcff */
[C---:B------:R-:W-:Y:S01]  /*1c30*/  IMAD R213, R4.reuse, R2, R213 ;  /* 0x0000000204d57224 */ /* 0x040fe200078e02d5 */
[----:B------:R-:W-:Y:S01]  /*1c40*/  LOP3.LUT R2, R7, 0x1bc, RZ, 0xfc, !PT ;  /* 0x000001bc07027812 */ /* 0x000fe200078efcff */
[--C-:B------:R-:W-:Y:S01]  /*1c50*/  @!P3 IMAD.IADD R221, R221, 0x1, -R4.reuse ;  /* 0x00000001ddddb824 */ /* 0x100fe200078e0a04 */
[----:B------:R-:W-:Y:S01]  /*1c60*/  IABS R211, R11 ;  /* 0x0000000b00d37213 */ /* 0x000fe20000000000 */
[--C-:B------:R-:W-:Y:S01]  /*1c70*/  @!P4 IMAD.IADD R217, R217, 0x1, -R4.reuse ;  /* 0x00000001d9d9c824 */ /* 0x100fe200078e0a04 */
[C---:B------:R-:W-:Y:S01]  /*1c80*/  ISETP.GT.U32.AND P0, PT, R4.reuse, R219, PT ;  /* 0x000000db0400720c */ /* 0x040fe20003f04070 */
[----:B------:R-:W-:Y:S01]  /*1c90*/  @!P1 IMAD.IADD R223, R223, 0x1, -R4 ;  /* 0x00000001dfdf9824 */ /* 0x000fe200078e0a04 */
[C---:B------:R-:W-:Y:S01]  /*1ca0*/  ISETP.GT.U32.AND P3, PT, R4.reuse, R215, PT ;  /* 0x000000d70400720c */ /* 0x040fe20003f64070 */
[----:B------:R-:W-:Y:S01]  /*1cb0*/  IMAD.HI.U32 R8, R5, R211, RZ ;  /* 0x000000d305087227 */ /* 0x000fe200078e00ff */
[----:B------:R-:W-:-:S02]  /*1cc0*/  ISETP.GT.U32.AND P4, PT, R4, R213, PT ;  /* 0x000000d50400720c */ /* 0x000fc40003f84070 */
[----:B------:R-:W-:Y:S01]  /*1cd0*/  ISETP.GE.AND P1, PT, R12, RZ, PT ;  /* 0x000000ff0c00720c */ /* 0x000fe20003f26270 */
[----:B------:R-:W-:Y:S01]  /*1ce0*/  IMAD.MOV R8, RZ, RZ, -R8 ;  /* 0x000000ffff087224 */ /* 0x000fe200078e0a08 */
[----:B------:R-:W-:Y:S01]  /*1cf0*/  IABS R209, R2 ;  /* 0x0000000200d17213 */ /* 0x000fe20000000000 */
[----:B------:R-:W-:Y:S01]  /*1d00*/  @!P6 IMAD.MOV R223, RZ, RZ, -R223 ;  /* 0x000000ffffdfe224 */ /* 0x000fe200078e0adf */
[----:B------:R-:W-:Y:S01]  /*1d10*/  ISETP.GE.AND P6, PT, R9, RZ, PT ;  /* 0x000000ff0900720c */ /* 0x000fe20003fc6270 */
[C---:B------:R-:W-:Y:S01]  /*1d20*/  IMAD R211, R4.reuse, R8, R211 ;  /* 0x0000000804d37224 */ /* 0x040fe200078e02d3 */
[----:B------:R-:W-:Y:S01]  /*1d30*/  LOP3.LUT R8, R7, 0x1b8, RZ, 0xfc, !PT ;  /* 0x000001b807087812 */ /* 0x000fe200078efcff */
[--C-:B------:R-:W-:Y:S01]  /*1d40*/  @!P0 IMAD.IADD R219, R219, 0x1, -R4.reuse ;  /* 0x00000001dbdb8824 */ /* 0x100fe200078e0a04 */
[----:B------:R-:W-:Y:S01]  /*1d50*/  LOP3.LUT R9, R7, 0x1b4, RZ, 0xfc, !PT ;  /* 0x000001b407097812 */ /* 0x000fe200078efcff */
[--C-:B------:R-:W-:Y:S01]  /*1d60*/  @!P3 IMAD.IADD R215, R215, 0x1, -R4.reuse ;  /* 0x00000001d7d7b824 */ /* 0x100fe200078e0a04 */
[----:B------:R-:W-:Y:S01]  /*1d70*/  IABS R207, R8 ;  /* 0x0000000800cf7213 */ /* 0x000fe20000000000 */
[----:B------:R-:W-:Y:S01]  /*1d80*/  @!P4 IMAD.IADD R213, R213, 0x1, -R4 ;  /* 0x00000001d5d5c824 */ /* 0x000fe200078e0a04 */
[----:B------:R-:W-:Y:S01]  /*1d90*/  IABS R205, R9 ;  /* 0x0000000900cd7213 */ /* 0x000fe20000000000 */
[----:B------:R-:W-:Y:S01]  /*1da0*/  @!P5 IMAD.MOV R219, RZ, RZ, -R219 ;  /* 0x000000ffffdbd224 */ /* 0x000fe200078e0adb */
[----:B------:R-:W-:Y:S01]  /*1db0*/  ISETP.GT.U32.AND P3, PT, R4, R215, PT ;  /* 0x000000d70400720c */ /* 0x000fe20003f64070 */
[----:B------:R-:W-:Y:S01]  /*1dc0*/  @!P1 IMAD.MOV R217, RZ, RZ, -R217 ;  /* 0x000000ffffd99224 */ /* 0x000fe200078e0ad9 */
[----:B------:R-:W-:Y:S01]  /*1dd0*/  ISETP.GE.AND P5, PT, R2, RZ, PT ;  /* 0x000000ff0200720c */ /* 0x000fe20003fa6270 */
[----:B------:R-:W-:Y:S01]  /*1de0*/  IMAD.HI.U32 R2, R5, R209, RZ ;  /* 0x000000d105027227 */ /* 0x000fe200078e00ff */
[----:B------:R-:W-:-:S02]  /*1df0*/  ISETP.GT.U32.AND P4, PT, R4, R213, PT ;  /* 0x000000d50400720c */ /* 0x000fc40003f84070 */
[----:B------:R-:W-:Y:S01]  /*1e00*/  ISETP.GE.AND P1, PT, R8, RZ, PT ;  /* 0x000000ff0800720c */ /* 0x000fe20003f26270 */
[----:B------:R-:W-:Y:S01]  /*1e10*/  IMAD.HI.U32 R8, R5, R207, RZ ;  /* 0x000000cf05087227 */ /* 0x000fe200078e00ff */
[----:B------:R-:W-:Y:S02]  /*1e20*/  ISETP.GE.AND P0, PT, R11, RZ, PT ;  /* 0x000000ff0b00720c */ /* 0x000fe40003f06270 */
[C---:B------:R-:W-:Y:S01]  /*1e30*/  LOP3.LUT R11, R7.reuse, 0x1ac, RZ, 0xfc, !PT ;  /* 0x000001ac070b7812 */ /* 0x040fe200078efcff */
[----:B------:R-:W-:Y:S01]  /*1e40*/  IMAD.MOV R2, RZ, RZ, -R2 ;  /* 0x000000ffff027224 */ /* 0x000fe200078e0a02 */
[----:B------:R-:W-:Y:S01]  /*1e50*/  LOP3.LUT R12, R7, 0x1a8, RZ, 0xfc, !PT ;  /* 0x000001a8070c7812 */ /* 0x000fe200078efcff */
[----:B------:R-:W-:Y:S01]  /*1e60*/  IMAD.MOV R8, RZ, RZ, -R8 ;  /* 0x000000ffff087224 */ /* 0x000fe200078e0a08 */
[----:B------:R-:W-:Y:S01]  /*1e70*/  IABS R201, R11 ;  /* 0x0000000b00c97213 */ /* 0x000fe20000000000 */
[C---:B------:R-:W-:Y:S01]  /*1e80*/  IMAD R209, R4.reuse, R2, R209 ;  /* 0x0000000204d17224 */ /* 0x040fe200078e02d1 */
[----:B------:R-:W-:Y:S01]  /*1e90*/  IABS R199, R12 ;  /* 0x0000000c00c77213 */ /* 0x000fe20000000000 */
[----:B------:R-:W-:Y:S01]  /*1ea0*/  @!P3 IMAD.IADD R215, R215, 0x1, -R4 ;  /* 0x00000001d7d7b824 */ /* 0x000fe200078e0a04 */
[C---:B------:R-:W-:Y:S01]  /*1eb0*/  ISETP.GT.U32.AND P3, PT, R4.reuse, R211, PT ;  /* 0x000000d30400720c */ /* 0x040fe20003f64070 */
[----:B------:R-:W-:-:S02]  /*1ec0*/  IMAD R207, R4, R8, R207 ;  /* 0x0000000804cf7224 */ /* 0x000fc400078e02cf */
[----:B------:R-:W-:Y:S01]  /*1ed0*/  @!P4 IMAD.IADD R213, R213, 0x1, -R4 ;  /* 0x00000001d5d5c824 */ /* 0x000fe200078e0a04 */
[C---:B------:R-:W-:Y:S01]  /*1ee0*/  ISETP.GT.U32.AND P4, PT, R4.reuse, R209, PT ;  /* 0x000000d10400720c */ /* 0x040fe20003f84070 */
[----:B------:R-:W-:Y:S01]  /*1ef0*/  @!P6 IMAD.MOV R215, RZ, RZ, -R215 ;  /* 0x000000ffffd7e224 */ /* 0x000fe200078e0ad7 */
[----:B------:R-:W-:Y:S01]  /*1f00*/  ISETP.GT.U32.AND P6, PT, R4, R207, PT ;  /* 0x000000cf0400720c */ /* 0x000fe20003fc4070 */
[----:B------:R-:W-:Y:S01]  /*1f10*/  @!P2 IMAD.MOV R221, RZ, RZ, -R221 ;  /* 0x000000ffffdda224 */ /* 0x000fe200078e0add */
[----:B------:R-:W-:Y:S01]  /*1f20*/  ISETP.GE.AND P2, PT, R10, RZ, PT ;  /* 0x000000ff0a00720c */ /* 0x000fe20003f46270 */
[----:B------:R-:W-:Y:S01]  /*1f30*/  IMAD.HI.U32 R2, R5, R205, RZ ;  /* 0x000000cd05027227 */ /* 0x000fe200078e00ff */
[----:B------:R-:W-:-:S03]  /*1f40*/  LOP3.LUT R10, R7, 0x1b0, RZ, 0xfc, !PT ;  /* 0x000001b0070a7812 */ /* 0x000fc600078efcff */
[----:B------:R-:W-:Y:S01]  /*1f50*/  @!P3 IMAD.IADD R211, R211, 0x1, -R4 ;  /* 0x00000001d3d3b824 */ /* 0x000fe200078e0a04 */
[----:B------:R-:W-:Y:S01]  /*1f60*/  IABS R203, R10 ;  /* 0x0000000a00cb7213 */ /* 0x000fe20000000000 */
[----:B------:R-:W-:Y:S02]  /*1f70*/  IMAD.MOV R2, RZ, RZ, -R2 ;  /* 0x000000ffff027224 */ /* 0x000fe400078e0a02 */
[--C-:B------:R-:W-:Y:S01]  /*1f80*/  @!P4 IMAD.IADD R209, R209, 0x1, -R4.reuse ;  /* 0x00000001d1d1c824 */ /* 0x100fe200078e0a04 */
[C---:B------:R-:W-:Y:S01]  /*1f90*/  ISETP.GT.U32.AND P3, PT, R4.reuse, R211, PT ;  /* 0x000000d30400720c */ /* 0x040fe20003f64070 */
[----:B------:R-:W-:Y:S02]  /*1fa0*/  @!P6 IMAD.IADD R207, R207, 0x1, -R4 ;  /* 0x00000001cfcfe824 */ /* 0x000fe400078e0a04 */
[----:B------:R-:W-:Y:S01]  /*1fb0*/  IMAD.HI.U32 R8, R5, R203, RZ ;  /* 0x000000cb05087227 */ /* 0x000fe200078e00ff */
[C---:B------:R-:W-:Y:S02]  /*1fc0*/  ISETP.GT.U32.AND P4, PT, R4.reuse, R209, PT ;  /* 0x000000d10400720c */ /* 0x040fe40003f84070 */
[----:B------:R-:W-:Y:S01]  /*1fd0*/  ISETP.GT.U32.AND P6, PT, R4, R207, PT ;  /* 0x000000cf0400720c */ /* 0x000fe20003fc4070 */
[----:B------:R-:W-:-:S02]  /*1fe0*/  IMAD.MOV R8, RZ, RZ, -R8 ;  /* 0x000000ffff087224 */ /* 0x000fc400078e0a08 */
[C---:B------:R-:W-:Y:S02]  /*1ff0*/  IMAD R205, R4.reuse, R2, R205 ;  /* 0x0000000204cd7224 */ /* 0x040fe400078e02cd */
[----:B------:R-:W-:Y:S02]  /*2000*/  IMAD R203, R4, R8, R203 ;  /* 0x0000000804cb7224 */ /* 0x000fe400078e02cb */
[----:B------:R-:W-:-:S04]  /*2010*/  IMAD.HI.U32 R2, R5, R201, RZ ;  /* 0x000000c905027227 */ /* 0x000fc800078e00ff */
[--C-:B------:R-:W-:Y:S01]  /*2020*/  @!P4 IMAD.IADD R209, R209, 0x1, -R4.reuse ;  /* 0x00000001d1d1c824 */ /* 0x100fe200078e0a04 */
[C---:B------:R-:W-:Y:S01]  /*2030*/  ISETP.GT.U32.AND P4, PT, R4.reuse, R205, PT ;  /* 0x000000cd0400720c */ /* 0x040fe20003f84070 */
[----:B------:R-:W-:Y:S01]  /*2040*/  @!P2 IMAD.MOV R213, RZ, RZ, -R213 ;  /* 0x000000ffffd5a224 */ /* 0x000fe200078e0ad5 */
[----:B------:R-:W-:Y:S01]  /*2050*/  ISETP.GE.AND P2, PT, R9, RZ, PT ;  /* 0x000000ff0900720c */ /* 0x000fe20003f46270 */
[----:B------:R-:W-:Y:S01]  /*2060*/  @!P6 IMAD.IADD R207, R207, 0x1, -R4 ;  /* 0x00000001cfcfe824 */ /* 0x000fe200078e0a04 */
[----:B------:R-:W-:Y:S01]  /*2070*/  ISETP.GT.U32.AND P6, PT, R4, R203, PT ;  /* 0x000000cb0400720c */ /* 0x000fe20003fc4070 */
[----:B------:R-:W-:Y:S02]  /*2080*/  IMAD.MOV R9, RZ, RZ, -R2 ;  /* 0x000000ffff097224 */ /* 0x000fe400078e0a02 */
[----:B------:R-:W-:-:S04]  /*2090*/  IMAD.HI.U32 R2, R5, R199, RZ ;  /* 0x000000c705027227 */ /* 0x000fc800078e00ff */
[----:B------:R-:W-:Y:S01]  /*20a0*/  @!P3 IMAD.IADD R211, R211, 0x1, -R4 ;  /* 0x00000001d3d3b824 */ /* 0x000fe200078e0a04 */
[----:B------:R-:W-:Y:S01]  /*20b0*/  ISETP.GE.AND P3, PT, R10, RZ, PT ;  /* 0x000000ff0a00720c */ /* 0x000fe20003f66270 */
[C---:B------:R-:W-:Y:S02]  /*20c0*/  IMAD R201, R4.reuse, R9, R201 ;  /* 0x0000000904c97224 */ /* 0x040fe400078e02c9 */
[----:B------:R-:W-:Y:S02]  /*20d0*/  IMAD.MOV R10, RZ, RZ, -R2 ;  /* 0x000000ffff0a7224 */ /* 0x000fe400078e0a02 */
[--C-:B------:R-:W-:Y:S01]  /*20e0*/  @!P4 IMAD.IADD R205, R205, 0x1, -R4.reuse ;  /* 0x00000001cdcdc824 */ /* 0x100fe200078e0a04 */
[C---:B------:R-:W-:Y:S01]  /*20f0*/  ISETP.GT.U32.AND P4, PT, R4.reuse, R201, PT ;  /* 0x000000c90400720c */ /* 0x040fe20003f84070 */
[----:B------:R-:W-:Y:S01]  /*2100*/  IMAD R199, R4, R10, R199 ;  /* 0x0000000a04c77224 */ /* 0x000fe200078e02c7 */
[----:B------:R-:W-:Y:S01]  /*2110*/  LOP3.LUT R10, R7, 0x194, RZ, 0xfc, !PT ;  /* 0x00000194070a7812 */ /* 0x000fe200078efcff */
[----:B------:R-:W-:-:S02]  /*2120*/  @!P6 IMAD.IADD R203, R203, 0x1, -R4 ;  /* 0x00000001cbcbe824 */ /* 0x000fc400078e0a04 */
[C---:B------:R-:W-:Y:S01]  /*2130*/  IMAD.HI.U32 R8, R5.reuse, R197, RZ ;  /* 0x000000c505087227 */ /* 0x040fe200078e00ff */
[----:B------:R-:W-:Y:S02]  /*2140*/  ISETP.GT.U32.AND P6, PT, R4, R199, PT ;  /* 0x000000c70400720c */ /* 0x000fe40003fc4070 */
[----:B------:R-:W-:Y:S01]  /*2150*/  IABS R189, R10 ;  /* 0x0000000a00bd7213 */ /* 0x000fe20000000000 */
[----:B------:R-:W-:Y:S02]  /*2160*/  IMAD.MOV R8, RZ, RZ, -R8 ;  /* 0x000000ffff087224 */ /* 0x000fe400078e0a08 */
[----:B------:R-:W-:-:S04]  /*2170*/  IMAD.HI.U32 R2, R5, R193, RZ ;  /* 0x000000c105027227 */ /* 0x000fc800078e00ff */
[--C-:B------:R-:W-:Y:S01]  /*2180*/  @!P4 IMAD.IADD R201, R201, 0x1, -R4.reuse ;  /* 0x00000001c9c9c824 */ /* 0x100fe200078e0a04 */
[C---:B------:R-:W-:Y:S01]  /*2190*/  ISETP.GT.U32.AND P4, PT, R4.reuse, R203, PT ;  /* 0x000000cb0400720c */ /* 0x040fe20003f84070 */
[C---:B------:R-:W-:Y:S02]  /*21a0*/  IMAD R197, R4.reuse, R8, R197 ;  /* 0x0000000804c57224 */ /* 0x040fe400078e02c5 */
[----:B------:R-:W-:Y:S01]  /*21b0*/  @!P6 IMAD.IADD R199, R199, 0x1, -R4 ;  /* 0x00000001c7c7e824 */ /* 0x000fe200078e0a04 */
[----:B------:R-:W-:Y:S01]  /*21c0*/  ISETP.GT.U32.AND P6, PT, R4, R201, PT ;  /* 0x000000c90400720c */ /* 0x000fe20003fc4070 */
[----:B------:R-:W-:-:S04]  /*21d0*/  IMAD.HI.U32 R9, R5, R195, RZ ;  /* 0x000000c305097227 */ /* 0x000fc800078e00ff */
[----:B------:R-:W-:Y:S02]  /*21e0*/  IMAD.MOV R2, RZ, RZ, -R2 ;  /* 0x000000ffff027224 */ /* 0x000fe400078e0a02 */
[----:B------:R-:W-:Y:S01]  /*21f0*/  @!P0 IMAD.MOV R211, RZ, RZ, -R211 ;  /* 0x000000ffffd38224 */ /* 0x000fe200078e0ad3 */
[C---:B------:R-:W-:Y:S01]  /*2200*/  ISETP.GT.U32.AND P0, PT, R4.reuse, R205, PT ;  /* 0x000000cd0400720c */ /* 0x040fe20003f04070 */
[----:B------:R-:W-:Y:S01]  /*2210*/  @!P5 IMAD.MOV R209, RZ, RZ, -R209 ;  /* 0x000000ffffd1d224 */ /* 0x000fe200078e0ad1 */
[C---:B------:R-:W-:Y:S01]  /*2220*/  ISETP.GT.U32.AND P5, PT, R4.reuse, R199, PT ;  /* 0x000000c70400720c */ /* 0x040fe20003fa4070 */
[----:B------:R-:W-:Y:S01]  /*2230*/  @!P1 IMAD.MOV R207, RZ, RZ, -R207 ;  /* 0x000000ffffcf9224 */ /* 0x000fe200078e0acf */
[C---:B------:R-:W-:Y:S01]  /*2240*/  ISETP.GT.U32.AND P1, PT, R4.reuse, R197, PT ;  /* 0x000000c50400720c */ /* 0x040fe20003f24070 */
[----:B------:R-:W-:Y:S02]  /*2250*/  IMAD.MOV R9, RZ, RZ, -R9 ;  /* 0x000000ffff097224 */ /* 0x000fe400078e0a09 */
[----:B------:R-:W-:-:S02]  /*2260*/  IMAD R193, R4, R2, R193 ;  /* 0x0000000204c17224 */ /* 0x000fc400078e02c1 */
[C---:B------:R-:W-:Y:S01]  /*2270*/  IMAD R195, R4.reuse, R9, R195 ;  /* 0x0000000904c37224 */ /* 0x040fe200078e02c3 */
[----:B------:R-:W-:Y:S01]  /*2280*/  LOP3.LUT R9, R7, 0x198, RZ, 0xfc, !PT ;  /* 0x0000019807097812 */ /* 0x000fe200078efcff */
[----:B------:R-:W-:Y:S01]  /*2290*/  @!P6 IMAD.IADD R201, R201, 0x1, -R4 ;  /* 0x00000001c9c9e824 */ /* 0x000fe200078e0a04 */
[----:B------:R-:W-:Y:S01]  /*22a0*/  ISETP.GT.U32.AND P6, PT, R4, R193, PT ;  /* 0x000000c10400720c */ /* 0x000fe20003fc4070 */
[----:B------:R-:W-:Y:S01]  /*22b0*/  IMAD.HI.U32 R8, R5, R189, RZ ;  /* 0x000000bd05087227 */ /* 0x000fe200078e00ff */
[----:B------:R-:W-:-:S03]  /*22c0*/  IABS R191, R9 ;  /* 0x0000000900bf7213 */ /* 0x000fc60000000000 */
[--C-:B------:R-:W-:Y:S01]  /*22d0*/  @!P0 IMAD.IADD R205, R205, 0x1, -R4.reuse ;  /* 0x00000001cdcd8824 */ /* 0x100fe200078e0a04 */
[----:B------:R-:W-:Y:S01]  /*22e0*/  ISETP.GT.U32.AND P0, PT, R4, R195, PT ;  /* 0x000000c30400720c */ /* 0x000fe20003f04070 */
[--C-:B------:R-:W-:Y:S01]  /*22f0*/  @!P4 IMAD.IADD R203, R203, 0x1, -R4.reuse ;  /* 0x00000001cbcbc824 */ /* 0x100fe200078e0a04 */
[----:B------:R-:W-:Y:S01]  /*2300*/  ISETP.GE.AND P4, PT, R11, RZ, PT ;  /* 0x000000ff0b00720c */ /* 0x000fe20003f86270 */
[--C-:B------:R-:W-:Y:S01]  /*2310*/  @!P5 IMAD.IADD R199, R199, 0x1, -R4.reuse ;  /* 0x00000001c7c7d824 */ /* 0x100fe200078e0a04 */
[----:B------:R-:W-:Y:S01]  /*2320*/  ISETP.GE.AND P5, PT, R12, RZ, PT ;  /* 0x000000ff0c00720c */ /* 0x000fe20003fa6270 */
[----:B------:R-:W-:Y:S01]  /*2330*/  @!P1 IMAD.IADD R197, R197, 0x1, -R4 ;  /* 0x00000001c5c59824 */ /* 0x000fe200078e0a04 */
[----:B------:R-:W-:Y:S01]  /*2340*/  LOP3.LUT R11, R7, 0x18c, RZ, 0xfc, !PT ;  /* 0x0000018c070b7812 */ /* 0x000fe200078efcff */
[----:B------:R-:W-:Y:S01]  /*2350*/  IMAD.HI.U32 R2, R5, R191, RZ ;  /* 0x000000bf05027227 */ /* 0x000fe200078e00ff */
[----:B------:R-:W-:Y:S02]  /*2360*/  ISETP.GE.AND P1, PT, R13, RZ, PT ;  /* 0x000000ff0d00720c */ /* 0x000fe40003f26270 */
[----:B------:R-:W-:Y:S01]  /*2370*/  IABS R185, R11 ;  /* 0x0000000b00b97213 */ /* 0x000fe20000000000 */
[----:B------:R-:W-:Y:S01]  /*2380*/  IMAD.MOV R8, RZ, RZ, -R8 ;  /* 0x000000ffff087224 */ /* 0x000fe200078e0a08 */
[C---:B------:R-:W-:Y:S01]  /*2390*/  LOP3.LUT R12, R7.reuse, 0x170, RZ, 0xfc, !PT ;  /* 0x00000170070c7812 */ /* 0x040fe200078efcff */
[----:B------:R-:W-:Y:S01]  /*23a0*/  @!P2 IMAD.MOV R205, RZ, RZ, -R205 ;  /* 0x000000ffffcda224 */ /* 0x000fe200078e0acd */
[C---:B------:R-:W-:Y:S01]  /*23b0*/  ISETP.GT.U32.AND P2, PT, R4.reuse, R197, PT ;  /* 0x000000c50400720c */ /* 0x040fe20003f44070 */
[----:B------:R-:W-:Y:S01]  /*23c0*/  IMAD.MOV R2, RZ, RZ, -R2 ;  /* 0x000000ffff027224 */ /* 0x000fe200078e0a02 */
[----:B------:R-:W-:Y:S01]  /*23d0*/  IABS R171, R12 ;  /* 0x0000000c00ab7213 */ /* 0x000fe20000000000 */
[C---:B------:R-:W-:Y:S01]  /*23e0*/  IMAD R189, R4.reuse, R8, R189 ;  /* 0x0000000804bd7224 */ /* 0x040fe200078e02bd */
[----:B------:R-:W-:Y:S01]  /*23f0*/  LOP3.LUT R8, R7, 0x190, RZ, 0xfc, !PT ;  /* 0x0000019007087812 */ /* 0x000fe200078efcff */
[----:B------:R-:W-:Y:S01]  /*2400*/  @!P6 IMAD.IADD R193, R193, 0x1, -R4 ;  /* 0x00000001c1c1e824 */ /* 0x000fe200078e0a04 */
[----:B------:R-:W-:Y:S01]  /*2410*/  LOP3.LUT R13, R7, 0x148, RZ, 0xfc, !PT ;  /* 0x00000148070d7812 */ /* 0x000fe200078efcff */
[C---:B------:R-:W-:Y:S01]  /*2420*/  IMAD R191, R4.reuse, R2, R191 ;  /* 0x0000000204bf7224 */ /* 0x040fe200078e02bf */
[----:B------:R-:W-:Y:S01]  /*2430*/  IABS R187, R8 ;  /* 0x0000000800bb7213 */ /* 0x000fe20000000000 */
[----:B------:R-:W-:Y:S01]  /*2440*/  @!P4 IMAD.MOV R201, RZ, RZ, -R201 ;  /* 0x000000ffffc9c224 */ /* 0x000fe200078e0ac9 */
[C---:B------:R-:W-:Y:S01]  /*2450*/  ISETP.GT.U32.AND P6, PT, R4.reuse, R193, PT ;  /* 0x000000c10400720c */ /* 0x040fe20003fc4070 */
[----:B------:R-:W-:Y:S01]  /*2460*/  @!P5 IMAD.MOV R199, RZ, RZ, -R199 ;  /* 0x000000ffffc7d224 */ /* 0x000fe200078e0ac7 */
[----:B------:R-:W-:Y:S01]  /*2470*/  ISETP.GT.U32.AND P4, PT, R4, R191, PT ;  /* 0x000000bf0400720c */ /* 0x000fe20003f84070 */
[----:B------:R-:W-:Y:S01]  /*2480*/  IMAD.HI.U32 R2, R5, R187, RZ ;  /* 0x000000bb05027227 */ /* 0x000fe200078e00ff */
[----:B------:R-:W-:-:S02]  /*2490*/  ISETP.GE.AND P5, PT, R15, RZ, PT ;  /* 0x000000ff0f00720c */ /* 0x000fc40003fa6270 */
[----:B------:R-:W-:Y:S01]  /*24a0*/  IABS R151, R13 ;  /* 0x0000000d00977213 */ /* 0x000fe20000000000 */
[--C-:B------:R-:W-:Y:S01]  /*24b0*/  @!P2 IMAD.IADD R197, R197, 0x1, -R4.reuse ;  /* 0x00000001c5c5a824 */ /* 0x100fe200078e0a04 */
[----:B------:R-:W-:Y:S01]  /*24c0*/  ISETP.GT.U32.AND P2, PT, R4, R189, PT ;  /* 0x000000bd0400720c */ /* 0x000fe20003f44070 */
[----:B------:R-:W-:Y:S01]  /*24d0*/  @!P0 IMAD.IADD R195, R195, 0x1, -R4 ;  /* 0x00000001c3c38824 */ /* 0x000fe200078e0a04 */
[----:B------:R-:W-:Y:S01]  /*24e0*/  ISETP.GE.AND P0, PT, R14, RZ, PT ;  /* 0x000000ff0e00720c */ /* 0x000fe20003f06270 */
[----:B------:R-:W-:Y:S01]  /*24f0*/  IMAD.MOV R2, RZ, RZ, -R2 ;  /* 0x000000ffff027224 */ /* 0x000fe200078e0a02 */
[----:B------:R-:W-:Y:S01]  /*2500*/  LOP3.LUT R14, R7, 0xf0, RZ, 0xfc, !PT ;  /* 0x000000f0070e7812 */ /* 0x000fe200078efcff */
[----:B------:R-:W-:Y:S01]  /*2510*/  @!P3 IMAD.MOV R203, RZ, RZ, -R203 ;  /* 0x000000ffffcbb224 */ /* 0x000fe200078e0acb */
[----:B------:R-:W-:Y:S01]  /*2520*/  ISETP.GT.U32.AND P3, PT, R4, R195, PT ;  /* 0x000000c30400720c */ /* 0x000fe20003f64070 */
[--C-:B------:R-:W-:Y:S01]  /*2530*/  @!P6 IMAD.IADD R193, R193, 0x1, -R4.reuse ;  /* 0x00000001c1c1e824 */ /* 0x100fe200078e0a04 */
[----:B------:R-:W-:Y:S01]  /*2540*/  ISETP.GE.AND P6, PT, R10, RZ, PT ;  /* 0x000000ff0a00720c */ /* 0x000fe20003fc6270 */
[----:B------:R-:W-:Y:S01]  /*2550*/  IMAD R187, R4, R2, R187 ;  /* 0x0000000204bb7224 */ /* 0x000fe200078e02bb */
[----:B------:R-:W-:Y:S01]  /*2560*/  LOP3.LUT R2, R7, 0x188, RZ, 0xfc, !PT ;  /* 0x0000018807027812 */ /* 0x000fe200078efcff */
[--C-:B------:R-:W-:Y:S01]  /*2570*/  @!P4 IMAD.IADD R191, R191, 0x1, -R4.reuse ;  /* 0x00000001bfbfc824 */ /* 0x100fe200078e0a04 */
[----:B------:R-:W-:Y:S01]  /*2580*/  ISETP.GE.AND P4, PT, R8, RZ, PT ;  /* 0x000000ff0800720c */ /* 0x000fe20003f86270 */
[----:B------:R-:W-:Y:S01]  /*2590*/  @!P5 IMAD.MOV R193, RZ, RZ, -R193 ;  /* 0x000000ffffc1d224 */ /* 0x000fe200078e0ac1 */
[C---:B------:R-:W-:Y:S01]  /*25a0*/  ISETP.GT.U32.AND P5, PT, R4.reuse, R187, PT ;  /* 0x000000bb0400720c */ /* 0x040fe20003fa4070 */
[----:B------:R-:W-:Y:S01]  /*25b0*/  @!P2 IMAD.IADD R189, R189, 0x1, -R4 ;  /* 0x00000001bdbda824 */ /* 0x000fe200078e0a04 */
[----:B------:R-:W-:Y:S01]  /*25c0*/  ISETP.GT.U32.AND P2, PT, R4, R191, PT ;  /* 0x000000bf0400720c */ /* 0x000fe20003f44070 */
[----:B------:R-:W-:Y:S01]  /*25d0*/  IMAD.HI.U32 R8, R5, R185, RZ ;  /* 0x000000b905087227 */ /* 0x000fe200078e00ff */
[----:B------:R-:W-:-:S02]  /*25e0*/  IABS R183, R2 ;  /* 0x0000000200b77213 */ /* 0x000fc40000000000 */
[----:B------:R-:W-:Y:S01]  /*25f0*/  LOP3.LUT R10, R7, 0x180, RZ, 0xfc, !PT ;  /* 0x00000180070a7812 */ /* 0x000fe200078efcff */
[----:B------:R-:W-:Y:S01]  /*2600*/  @!P3 IMAD.IADD R195, R195, 0x1, -R4 ;  /* 0x00000001c3c3b824 */ /* 0x000fe200078e0a04 */
[----:B------:R-:W-:Y:S01]  /*2610*/  ISETP.GE.AND P3, PT, R9, RZ, PT ;  /* 0x000000ff0900720c */ /* 0x000fe20003f66270 */
[----:B------:R-:W-:Y:S01]  /*2620*/  IMAD.MOV R8, RZ, RZ, -R8 ;  /* 0x000000ffff087224 */ /* 0x000fe200078e0a08 */
[----:B------:R-:W-:Y:S01]  /*2630*/  IABS R179, R10 ;  /* 0x0000000a00b37213 */ /* 0x000fe20000000000 */
[----:B------:R-:W-:Y:S01]  /*2640*/  @!P0 IMAD.MOV R195, RZ, RZ, -R195 ;  /* 0x000000ffffc38224 */ /* 0x000fe200078e0ac3 */
[----:B------:R-:W-:Y:S01]  /*2650*/  ISETP.GT.U32.AND P0, PT, R4, R189, PT ;  /* 0x000000bd0400720c */ /* 0x000fe20003f04070 */
[--C-:B------:R-:W-:Y:S01]  /*2660*/  @!P5 IMAD.IADD R187, R187, 0x1, -R4.reuse ;  /* 0x00000001bbbbd824 */ /* 0x100fe200078e0a04 */
[----:B------:R-:W-:Y:S01]  /*2670*/  IABS R105, R14 ;  /* 0x0000000e00697213 */ /* 0x000fe20000000000 */
[----:B------:R-:W-:Y:S01]  /*2680*/  @!P2 IMAD.IADD R191, R191, 0x1, -R4 ;  /* 0x00000001bfbfa824 */ /* 0x000fe200078e0a04 */
[----:B------:R-:W-:Y:S01]  /*2690*/  ISETP.GE.AND P2, PT, R2, RZ, PT ;  /* 0x000000ff0200720c */ /* 0x000fe20003f46270 */
[----:B------:R-:W-:Y:S01]  /*26a0*/  IMAD.HI.U32 R2, R5, R183, RZ ;  /* 0x000000b705027227 */ /* 0x000fe200078e00ff */
[----:B------:R-:W-:-:S03]  /*26b0*/  ISETP.GT.U32.AND P5, PT, R4, R187, PT ;  /* 0x000000bb0400720c */ /* 0x000fc60003fa4070 */
[C---:B------:R-:W-:Y:S01]  /*26c0*/  IMAD R185, R4.reuse, R8, R185 ;  /* 0x0000000804b97224 */ /* 0x040fe200078e02b9 */
[----:B------:R-:W-:Y:S01]  /*26d0*/  LOP3.LUT R8, R7, 0x184, RZ, 0xfc, !PT ;  /* 0x0000018407087812 */ /* 0x000fe200078efcff */
[----:B------:R-:W-:Y:S02]  /*26e0*/  IMAD.MOV R2, RZ, RZ, -R2 ;  /* 0x000000ffff027224 */ /* 0x000fe400078e0a02 */
[----:B------:R-:W-:Y:S01]  /*26f0*/  @!P0 IMAD.IADD R189, R189, 0x1, -R4 ;  /* 0x00000001bdbd8824 */ /* 0x000fe200078e0a04 */
[C---:B------:R-:W-:Y:S01]  /*2700*/  ISETP.GT.U32.AND P0, PT, R4.reuse, R185, PT ;  /* 0x000000b90400720c */ /* 0x040fe20003f04070 */
[----:B------:R-:W-:Y:S01]  /*2710*/  IMAD R183, R4, R2, R183 ;  /* 0x0000000204b77224 */ /* 0x000fe200078e02b7 */
[----:B------:R-:W-:Y:S01]  /*2720*/  IABS R181, R8 ;  /* 0x0000000800b57213 */ /* 0x000fe20000000000 */
[----:B------:R-:W-:-:S04]  /*2730*/  IMAD.HI.U32 R9, R5, R179, RZ ;  /* 0x000000b305097227 */ /* 0x000fc800078e00ff */
[--C-:B------:R-:W-:Y:S01]  /*2740*/  @!P5 IMAD.IADD R187, R187, 0x1, -R4.reuse ;  /* 0x00000001bbbbd824 */ /* 0x100fe200078e0a04 */
[----:B------:R-:W-:Y:S01]  /*2750*/  ISETP.GT.U32.AND P5, PT, R4, R183, PT ;  /* 0x000000b70400720c */ /* 0x000fe20003fa4070 */
[----:B------:R-:W-:Y:S02]  /*2760*/  IMAD.MOV R9, RZ, RZ, -R9 ;  /* 0x000000ffff097224 */ /* 0x000fe400078e0a09 */
[----:B------:R-:W-:Y:S01]  /*2770*/  @!P3 IMAD.MOV R191, RZ, RZ, -R191 ;  /* 0x000000ffffbfb224 */ /* 0x000fe200078e0abf */
[----:B------:R-:W-:Y:S01]  /*2780*/  ISETP.GE.AND P3, PT, R8, RZ, PT ;  /* 0x000000ff0800720c */ /* 0x000fe20003f66270 */
[----:B------:R-:W-:Y:S02]  /*2790*/  @!P0 IMAD.IADD R185, R185, 0x1, -R4 ;  /* 0x00000001b9b98824 */ /* 0x000fe400078e0a04 */
[C---:B------:R-:W-:Y:S02]  /*27a0*/  IMAD R179, R4.reuse, R9, R179 ;  /* 0x0000000904b37224 */ /* 0x040fe400078e02b3 */
[----:B------:R-:W-:Y:S01]  /*27b0*/  IMAD.HI.U32 R8, R5, R181, RZ ;  /* 0x000000b505087227 */ /* 0x000fe200078e00ff */
[----:B------:R-:W-:-:S03]  /*27c0*/  ISETP.GT.U32.AND P0, PT, R4, R185, PT ;  /* 0x000000b90400720c */ /* 0x000fc60003f04070 */
[----:B------:R-:W-:Y:S01]  /*27d0*/  @!P5 IMAD.IADD R183, R183, 0x1, -R4 ;  /* 0x00000001b7b7d824 */ /* 0x000fe200078e0a04 */
[C---:B------:R-:W-:Y:S01]  /*27e0*/  ISETP.GT.U32.AND P5, PT, R4.reuse, R179, PT ;  /* 0x000000b30400720c */ /* 0x040fe20003fa4070 */
[----:B------:R-:W-:Y:S01]  /*27f0*/  @!P1 IMAD.MOV R197, RZ, RZ, -R197 ;  /* 0x000000ffffc59224 */ /* 0x000fe200078e0ac5 */
[----:B------:R-:W-:Y:S01]  /*2800*/  ISETP.GE.AND P1, PT, R11, RZ, PT ;  /* 0x000000ff0b00720c */ /* 0x000fe20003f26270 */
[----:B------:R-:W-:Y:S01]  /*2810*/  IMAD.MOV R8, RZ, RZ, -R8 ;  /* 0x000000ffff087224 */ /* 0x000fe200078e0a08 */
[C---:B------:R-:W-:Y:S01]  /*2820*/  LOP3.LUT R11, R7.reuse, 0x174, RZ, 0xfc, !PT ;  /* 0x00000174070b7812 */ /* 0x040fe200078efcff */
[----:B------:R-:W-:Y:S01]  /*2830*/  @!P4 IMAD.MOV R187, RZ, RZ, -R187 ;  /* 0x000000ffffbbc224 */ /* 0x000fe200078e0abb */
[C---:B------:R-:W-:Y:S01]  /*2840*/  ISETP.GT.U32.AND P4, PT, R4.reuse, R183, PT ;  /* 0x000000b70400720c */ /* 0x040fe20003f84070 */
[----:B------:R-:W-:Y:S01]  /*2850*/  IMAD R181, R4, R8, R181 ;  /* 0x0000000804b57224 */ /* 0x000fe200078e02b5 */
[----:B------:R-:W-:Y:S01]  /*2860*/  LOP3.LUT R8, R7, 0x17c, RZ, 0xfc, !PT ;  /* 0x0000017c07087812 */ /* 0x000fe200078efcff */
[--C-:B------:R-:W-:Y:S01]  /*2870*/  @!P0 IMAD.IADD R185, R185, 0x1, -R4.reuse ;  /* 0x00000001b9b98824 */ /* 0x100fe200078e0a04 */
[----:B------:R-:W-:Y:S01]  /*2880*/  IABS R173, R11 ;  /* 0x0000000b00ad7213 */ /* 0x000fe20000000000 */
[----:B------:R-:W-:Y:S01]  /*2890*/  @!P6 IMAD.MOV R189, RZ, RZ, -R189 ;  /* 0x000000ffffbde224 */ /* 0x000fe200078e0abd */
[----:B------:R-:W-:Y:S01]  /*28a0*/  IABS R177, R8 ;  /* 0x0000000800b17213 */ /* 0x000fe20000000000 */
[----:B------:R-:W-:Y:S01]  /*28b0*/  @!P5 IMAD.IADD R179, R179, 0x1, -R4 ;  /* 0x00000001b3b3d824 */ /* 0x000fe200078e0a04 */
[----:B------:R-:W-:Y:S01]  /*28c0*/  ISETP.GE.AND P6, PT, R10, RZ, PT ;  /* 0x000000ff0a00720c */ /* 0x000fe20003fc6270 */
[----:B------:R-:W-:Y:S01]  /*28d0*/  @!P1 IMAD.MOV R185, RZ, RZ, -R185 ;  /* 0x000000ffffb99224 */ /* 0x000fe200078e0ab9 */
[----:B------:R-:W-:Y:S01]  /*28e0*/  ISETP.GE.AND P1, PT, R8, RZ, PT ;  /* 0x000000ff0800720c */ /* 0x000fe20003f26270 */
[----:B------:R-:W-:Y:S01]  /*28f0*/  IMAD.HI.U32 R2, R5, R177, RZ ;  /* 0x000000b105027227 */ /* 0x000fe200078e00ff */
[----:B------:R-:W-:-:S02]  /*2900*/  ISETP.GT.U32.AND P5, PT, R4, R179, PT ;  /* 0x000000b30400720c */ /* 0x000fc40003fa4070 */
[----:B------:R-:W-:Y:S01]  /*2910*/  LOP3.LUT R10, R7, 0x178, RZ, 0xfc, !PT ;  /* 0x00000178070a7812 */ /* 0x000fe200078efcff */
[C---:B------:R-:W-:Y:S01]  /*2920*/  IMAD.HI.U32 R8, R5.reuse, R173, RZ ;  /* 0x000000ad05087227 */ /* 0x040fe200078e00ff */
[----:B------:R-:W-:Y:S02]  /*2930*/  ISETP.GT.U32.AND P0, PT, R4, R181, PT ;  /* 0x000000b50400720c */ /* 0x000fe40003f04070 */
[----:B------:R-:W-:Y:S01]  /*2940*/  IABS R175, R10 ;  /* 0x0000000a00af7213 */ /* 0x000fe20000000000 */
[----:B------:R-:W-:Y:S02]  /*2950*/  IMAD.MOV R2, RZ, RZ, -R2 ;  /* 0x000000ffff027224 */ /* 0x000fe400078e0a02 */
[----:B------:R-:W-:-:S04]  /*2960*/  IMAD.HI.U32 R9, R5, R171, RZ ;  /* 0x000000ab05097227 */ /* 0x000fc800078e00ff */
[----:B------:R-:W-:Y:S02]  /*2970*/  IMAD.MOV R8, RZ, RZ, -R8 ;  /* 0x000000ffff087224 */ /* 0x000fe400078e0a08 */
[C---:B------:R-:W-:Y:S02]  /*2980*/  IMAD R177, R4.reuse, R2, R177 ;  /* 0x0000000204b17224 */ /* 0x040fe400078e02b1 */
[----:B------:R-:W-:Y:S02]  /*2990*/  IMAD.MOV R9, RZ, RZ, -R9 ;  /* 0x000000ffff097224 */ /* 0x000fe400078e0a09 */
[C---:B------:R-:W-:Y:S01]  /*29a0*/  IMAD R173, R4.reuse, R8, R173 ;  /* 0x0000000804ad7224 */ /* 0x040fe200078e02ad */
[----:B------:R-:W-:Y:S01]  /*29b0*/  LOP3.LUT R8, R7, 0x16c, RZ, 0xfc, !PT ;  /* 0x0000016c07087812 */ /* 0x000fe200078efcff */
[--C-:B------:R-:W-:Y:S01]  /*29c0*/  @!P4 IMAD.IADD R183, R183, 0x1, -R4.reuse ;  /* 0x00000001b7b7c824 */ /* 0x100fe200078e0a04 */
[C---:B------:R-:W-:Y:S01]  /*29d0*/  ISETP.GT.U32.AND P4, PT, R4.reuse, R177, PT ;  /* 0x000000b10400720c */ /* 0x040fe20003f84070 */
[C---:B------:R-:W-:Y:S01]  /*29e0*/  IMAD R171, R4.reuse, R9, R171 ;  /* 0x0000000904ab7224 */ /* 0x040fe200078e02ab */
[----:B------:R-:W-:Y:S01]  /*29f0*/  IABS R169, R8 ;  /* 0x0000000800a97213 */ /* 0x000fe20000000000 */
[----:B------:R-:W-:Y:S01]  /*2a00*/  @!P5 IMAD.IADD R179, R179, 0x1, -R4 ;  /* 0x00000001b3b3d824 */ /* 0x000fe200078e0a04 */
[----:B------:R-:W-:Y:S01]  /*2a10*/  ISETP.GT.U32.AND P5, PT, R4, R173, PT ;  /* 0x000000ad0400720c */ /* 0x000fe20003fa4070 */
[----:B------:R-:W-:Y:S01]  /*2a20*/  IMAD.HI.U32 R2, R5, R175, RZ ;  /* 0x000000af05027227 */ /* 0x000fe200078e00ff */
[----:B------:R-:W-:-:S03]  /*2a30*/  LOP3.LUT R9, R7, 0x168, RZ, 0xfc, !PT ;  /* 0x0000016807097812 */ /* 0x000fc600078efcff */
[----:B------:R-:W-:Y:S01]  /*2a40*/  @!P6 IMAD.MOV R179, RZ, RZ, -R179 ;  /* 0x000000ffffb3e224 */ /* 0x000fe200078e0ab3 */
[C---:B------:R-:W-:Y:S01]  /*2a50*/  ISETP.GT.U32.AND P6, PT, R4.reuse, R171, PT ;  /* 0x000000ab0400720c */ /* 0x040fe20003fc4070 */
[----:B------:R-:W-:Y:S01]  /*2a60*/  IMAD.MOV R2, RZ, RZ, -R2 ;  /* 0x000000ffff027224 */ /* 0x000fe200078e0a02 */
[----:B------:R-:W-:Y:S01]  /*2a70*/  IABS R167, R9 ;  /* 0x0000000900a77213 */ /* 0x000fe20000000000 */
[----:B------:R-:W-:Y:S02]  /*2a80*/  @!P4 IMAD.IADD R177, R177, 0x1, -R4 ;  /* 0x00000001b1b1c824 */ /* 0x000fe400078e0a04 */
[----:B------:R-:W-:Y:S02]  /*2a90*/  IMAD R175, R4, R2, R175 ;  /* 0x0000000204af7224 */ /* 0x000fe400078e02af */
[----:B------:R-:W-:-:S03]  /*2aa0*/  IMAD.HI.U32 R2, R5, R169, RZ ;  /* 0x000000a905027227 */ /* 0x000fc600078e00ff */
[C---:B------:R-:W-:Y:S01]  /*2ab0*/  ISETP.GT.U32.AND P4, PT, R4.reuse, R175, PT ;  /* 0x000000af0400720c */ /* 0x040fe20003f84070 */
[--C-:B------:R-:W-:Y:S02]  /*2ac0*/  @!P5 IMAD.IADD R173, R173, 0x1, -R4.reuse ;  /* 0x00000001adadd824 */ /* 0x100fe400078e0a04 */
[----:B------:R-:W-:Y:S02]  /*2ad0*/  @!P0 IMAD.IADD R181, R181, 0x1, -R4 ;  /* 0x00000001b5b58824 */ /* 0x000fe400078e0a04 */
[----:B------:R-:W-:Y:S02]  /*2ae0*/  IMAD.MOV R2, RZ, RZ, -R2 ;  /* 0x000000ffff027224 */ /* 0x000fe400078e0a02 */
[----:B------:R-:W-:Y:S01]  /*2af0*/  @!P2 IMAD.MOV R183, RZ, RZ, -R183 ;  /* 0x000000ffffb7a224 */ /* 0x000fe200078e0ab7 */
[C---:B------:R-:W-:Y:S01]  /*2b00*/  ISETP.GT.U32.AND P2, PT, R4.reuse, R177, PT ;  /* 0x000000b10400720c */ /* 0x040fe20003f44070 */
[----:B------:R-:W-:Y:S01]  /*2b10*/  @!P6 IMAD.IADD R171, R171, 0x1, -R4 ;  /* 0x00000001ababe824 */ /* 0x000fe200078e0a04 */
[C---:B------:R-:W-:Y:S01]  /*2b20*/  ISETP.GT.U32.AND P6, PT, R4.reuse, R173, PT ;  /* 0x000000ad0400720c */ /* 0x040fe20003fc4070 */
[C---:B------:R-:W-:Y:S01]  /*2b30*/  IMAD R169, R4.reuse, R2, R169 ;  /* 0x0000000204a97224 */ /* 0x040fe200078e02a9 */
[----:B------:R-:W-:Y:S01]  /*2b40*/  ISETP.GT.U32.AND P0, PT, R4, R181, PT ;  /* 0x000000b50400720c */ /* 0x000fe20003f04070 */
[----:B------:R-:W-:-:S04]  /*2b50*/  IMAD.HI.U32 R2, R5, R167, RZ ;  /* 0x000000a705027227 */ /* 0x000fc800078e00ff */
[----:B------:R-:W-:Y:S02]  /*2b60*/  IMAD.MOV R2, RZ, RZ, -R2 ;  /* 0x000000ffff027224 */ /* 0x000fe400078e0a02 */
[--C-:B------:R-:W-:Y:S01]  /*2b70*/  @!P4 IMAD.IADD R175, R175, 0x1, -R4.reuse ;  /* 0x00000001afafc824 */ /* 0x100fe200078e0a04 */
[----:B------:R-:W-:Y:S01]  /*2b80*/  ISETP.GE.AND P4, PT, R8, RZ, PT ;  /* 0x000000ff0800720c */ /* 0x000fe20003f86270 */
[----:B------:R-:W-:Y:S02]  /*2b90*/  IMAD R167, R4, R2, R167 ;  /* 0x0000000204a77224 */ /* 0x000fe400078e02a7 */
[--C-:B------:R-:W-:Y:S01]  /*2ba0*/  @!P2 IMAD.IADD R177, R177, 0x1, -R4.reuse ;  /* 0x00000001b1b1a824 */ /* 0x100fe200078e0a04 */
[----:B------:R-:W-:Y:S01]  /*2bb0*/  ISETP.GE.AND P2, PT, R12, RZ, PT ;  /* 0x000000ff0c00720c */ /* 0x000fe20003f46270 */
[--C-:B------:R-:W-:Y:S01]  /*2bc0*/  @!P6 IMAD.IADD R173, R173, 0x1, -R4.reuse ;  /* 0x00000001adade824 */ /* 0x100fe200078e0a04 */
[C---:B------:R-:W-:Y:S01]  /*2bd0*/  ISETP.GT.U32.AND P6, PT, R4.reuse, R167, PT ;  /* 0x000000a70400720c */ /* 0x040fe20003fc4070 */
[----:B------:R-:W-:Y:S01]  /*2be0*/  @!P0 IMAD.IADD R181, R181, 0x1, -R4 ;  /* 0x00000001b5b58824 */ /* 0x000fe200078e0a04 */
[C---:B------:R-:W-:Y:S01]  /*2bf0*/  ISETP.GT.U32.AND P5, PT, R4.reuse, R175, PT ;  /* 0x000000af0400720c */ /* 0x040fe20003fa4070 */
[----:B------:R-:W-:Y:S01]  /*2c00*/  @!P1 IMAD.MOV R177, RZ, RZ, -R177 ;  /* 0x000000ffffb19224 */ /* 0x000fe200078e0ab1 */
[----:B------:R-:W-:Y:S01]  /*2c10*/  ISETP.GT.U32.AND P1, PT, R4, R171, PT ;  /* 0x000000ab0400720c */ /* 0x000fe20003f24070 */
[----:B------:R-:W-:Y:S01]  /*2c20*/  @!P3 IMAD.MOV R181, RZ, RZ, -R181 ;  /* 0x000000ffffb5b224 */ /* 0x000fe200078e0ab5 */
[----:B------:R-:W-:-:S02]  /*2c30*/  ISETP.GE.AND P3, PT, R11, RZ, PT ;  /* 0x000000ff0b00720c */ /* 0x000fc40003f66270 */
[C---:B------:R-:W-:Y:S02]  /*2c40*/  LOP3.LUT R11, R7.reuse, 0x160, RZ, 0xfc, !PT ;  /* 0x00000160070b7812 */ /* 0x040fe400078efcff */
[----:B------:R-:W-:Y:S02]  /*2c50*/  LOP3.LUT R12, R7, 0x15c, RZ, 0xfc, !PT ;  /* 0x0000015c070c7812 */ /* 0x000fe400078efcff */
[----:B------:R-:W-:Y:S01]  /*2c60*/  IABS R163, R11 ;  /* 0x0000000b00a37213 */ /* 0x000fe20000000000 */
[--C-:B------:R-:W-:Y:S01]  /*2c70*/  @!P6 IMAD.IADD R167, R167, 0x1, -R4.reuse ;  /* 0x00000001a7a7e824 */ /* 0x100fe200078e0a04 */
[----:B------:R-:W-:Y:S01]  /*2c80*/  IABS R161, R12 ;  /* 0x0000000c00a17213 */ /* 0x000fe20000000000 */
[----:B------:R-:W-:Y:S01]  /*2c90*/  @!P5 IMAD.IADD R175, R175, 0x1, -R4 ;  /* 0x00000001afafd824 */ /* 0x000fe200078e0a04 */
[----:B------:R-:W-:Y:S01]  /*2ca0*/  ISETP.GE.AND P0, PT, R10, RZ, PT ;  /* 0x000000ff0a00720c */ /* 0x000fe20003f06270 */
[----:B------:R-:W-:Y:S01]  /*2cb0*/  IMAD.HI.U32 R8, R5, R163, RZ ;  /* 0x000000a305087227 */ /* 0x000fe200078e00ff */
[----:B------:R-:W-:-:S02]  /*2cc0*/  ISETP.GT.U32.AND P6, PT, R4, R167, PT ;  /* 0x000000a70400720c */ /* 0x000fc40003fc4070 */
[----:B------:R-:W-:Y:S01]  /*2cd0*/  ISETP.GT.U32.AND P5, PT, R4, R169, PT ;  /* 0x000000a90400720c */ /* 0x000fe20003fa4070 */
[----:B------:R-:W-:Y:S01]  /*2ce0*/  @!P1 IMAD.IADD R171, R171, 0x1, -R4 ;  /* 0x00000001abab9824 */ /* 0x000fe200078e0a04 */
[----:B------:R-:W-:Y:S01]  /*2cf0*/  ISETP.GE.AND P1, PT, R9, RZ, PT ;  /* 0x000000ff0900720c */ /* 0x000fe20003f26270 */
[----:B------:R-:W-:Y:S01]  /*2d00*/  IMAD.HI.U32 R9, R5, R161, RZ ;  /* 0x000000a105097227 */ /* 0x000fe200078e00ff */
[----:B------:R-:W-:-:S03]  /*2d10*/  LOP3.LUT R10, R7, 0x164, RZ, 0xfc, !PT ;  /* 0x00000164070a7812 */ /* 0x000fc600078efcff */
[----:B------:R-:W-:Y:S01]  /*2d20*/  IMAD.MOV R8, RZ, RZ, -R8 ;  /* 0x000000ffff087224 */ /* 0x000fe200078e0a08 */
[----:B------:R-:W-:Y:S01]  /*2d30*/  IABS R165, R10 ;  /* 0x0000000a00a57213 */ /* 0x000fe20000000000 */
[----:B------:R-:W-:Y:S02]  /*2d40*/  IMAD.MOV R9, RZ, RZ, -R9 ;  /* 0x000000ffff097224 */ /* 0x000fe400078e0a09 */
[C---:B------:R-:W-:Y:S02]  /*2d50*/  IMAD R163, R4.reuse, R8, R163 ;  /* 0x0000000804a37224 */ /* 0x040fe400078e02a3 */
[C---:B------:R-:W-:Y:S01]  /*2d60*/  IMAD R161, R4.reuse, R9, R161 ;  /* 0x0000000904a17224 */ /* 0x040fe200078e02a1 */
[----:B------:R-:W-:Y:S01]  /*2d70*/  LOP3.LUT R9, R7, 0x158, RZ, 0xfc, !PT ;  /* 0x0000015807097812 */ /* 0x000fe200078efcff */
[----:B------:R-:W-:Y:S01]  /*2d80*/  @!P2 IMAD.MOV R171, RZ, RZ, -R171 ;  /* 0x000000ffffaba224 */ /* 0x000fe200078e0aab */
[C---:B------:R-:W-:Y:S01]  /*2d90*/  ISETP.GT.U32.AND P2, PT, R4.reuse, R163, PT ;  /* 0x000000a30400720c */ /* 0x040fe20003f44070 */
[----:B------:R-:W-:Y:S01]  /*2da0*/  @!P6 IMAD.IADD R167, R167, 0x1, -R4 ;  /* 0x00000001a7a7e824 */ /* 0x000fe200078e0a04 */
[----:B------:R-:W-:Y:S01]  /*2db0*/  ISETP.GT.U32.AND P6, PT, R4, R161, PT ;  /* 0x000000a10400720c */ /* 0x000fe20003fc4070 */
[----:B------:R-:W-:Y:S01]  /*2dc0*/  IMAD.HI.U32 R2, R5, R165, RZ ;  /* 0x000000a505027227 */ /* 0x000fe200078e00ff */
[----:B------:R-:W-:-:S03]  /*2dd0*/  IABS R159, R9 ;  /* 0x00000009009f7213 */ /* 0x000fc60000000000 */
[----:B------:R-:W-:Y:S01]  /*2de0*/  @!P5 IMAD.IADD R169, R169, 0x1, -R4 ;  /* 0x00000001a9a9d824 */ /* 0x000fe200078e0a04 */
[----:B------:R-:W-:Y:S01]  /*2df0*/  ISETP.GE.AND P5, PT, R10, RZ, PT ;  /* 0x000000ff0a00720c */ /* 0x000fe20003fa6270 */
[----:B------:R-:W-:Y:S01]  /*2e00*/  IMAD.MOV R2, RZ, RZ, -R2 ;  /* 0x000000ffff027224 */ /* 0x000fe200078e0a02 */
[----:B------:R-:W-:Y:S01]  /*2e10*/  LOP3.LUT R10, R7, 0x154, RZ, 0xfc, !PT ;  /* 0x00000154070a7812 */ /* 0x000fe200078efcff */
[----:B------:R-:W-:Y:S01]  /*2e20*/  @!P0 IMAD.MOV R175, RZ, RZ, -R175 ;  /* 0x000000ffffaf8224 */ /* 0x000fe200078e0aaf */
[C---:B------:R-:W-:Y:S01]  /*2e30*/  ISETP.GT.U32.AND P0, PT, R4.reuse, R169, PT ;  /* 0x000000a90400720c */ /* 0x040fe20003f04070 */
[----:B------:R-:W-:Y:S01]  /*2e40*/  IMAD R165, R4, R2, R165 ;  /* 0x0000000204a57224 */ /* 0x000fe200078e02a5 */
[----:B------:R-:W-:Y:S01]  /*2e50*/  IABS R157, R10 ;  /* 0x0000000a009d7213 */ /* 0x000fe20000000000 */
[----:B------:R-:W-:Y:S02]  /*2e60*/  @!P2 IMAD.IADD R163, R163, 0x1, -R4 ;  /* 0x00000001a3a3a824 */ /* 0x000fe400078e0a04 */
[----:B------:R-:W-:-:S04]  /*2e70*/  IMAD.HI.U32 R2, R5, R159, RZ ;  /* 0x0000009f05027227 */ /* 0x000fc800078e00ff */
[----:B------:R-:W-:Y:S01]  /*2e80*/  @!P6 IMAD.IADD R161, R161, 0x1, -R4 ;  /* 0x00000001a1a1e824 */ /* 0x000fe200078e0a04 */
[----:B------:R-:W-:Y:S01]  /*2e90*/  ISETP.GT.U32.AND P6, PT, R4, R163, PT ;  /* 0x000000a30400720c */ /* 0x000fe20003fc4070 */
[----:B------:R-:W-:Y:S02]  /*2ea0*/  IMAD.MOV R8, RZ, RZ, -R2 ;  /* 0x000000ffff087224 */ /* 0x000fe400078e0a02 */
[----:B------:R-:W-:-:S04]  /*2eb0*/  IMAD.HI.U32 R2, R5, R157, RZ ;  /* 0x0000009d05027227 */ /* 0x000fc800078e00ff */
[----:B------:R-:W-:Y:S02]  /*2ec0*/  IMAD.MOV R2, RZ, RZ, -R2 ;  /* 0x000000ffff027224 */ /* 0x000fe400078e0a02 */
[----:B------:R-:W-:Y:S01]  /*2ed0*/  @!P3 IMAD.MOV R173, RZ, RZ, -R173 ;  /* 0x000000ffffadb224 */ /* 0x000fe200078e0aad */
[C---:B------:R-:W-:Y:S01]  /*2ee0*/  ISETP.GT.U32.AND P3, PT, R4.reuse, R165, PT ;  /* 0x000000a50400720c */ /* 0x040fe20003f64070 */
[C---:B------:R-:W-:Y:S02]  /*2ef0*/  IMAD R157, R4.reuse, R2, R157 ;  /* 0x00000002049d7224 */ /* 0x040fe400078e029d */
[--C-:B------:R-:W-:Y:S02]  /*2f00*/  @!P6 IMAD.IADD R163, R163, 0x1, -R4.reuse ;  /* 0x00000001a3a3e824 */ /* 0x100fe400078e0a04 */
[--C-:B------:R-:W-:Y:S01]  /*2f10*/  @!P0 IMAD.IADD R169, R169, 0x1, -R4.reuse ;  /* 0x00000001a9a98824 */ /* 0x100fe200078e0a04 */
[C---:B------:R-:W-:Y:S01]  /*2f20*/  ISETP.GT.U32.AND P6, PT, R4.reuse, R157, PT ;  /* 0x0000009d0400720c */ /* 0x040fe20003fc4070 */
[C---:B------:R-:W-:Y:S01]  /*2f30*/  IMAD R159, R4.reuse, R8, R159 ;  /* 0x00000008049f7224 */ /* 0x040fe200078e029f */
[----:B------:R-:W-:Y:S01]  /*2f40*/  ISETP.GE.AND P0, PT, R11, RZ, PT ;  /* 0x000000ff0b00720c */ /* 0x000fe20003f06270 */
[----:B------:R-:W-:Y:S01]  /*2f50*/  @!P4 IMAD.MOV R169, RZ, RZ, -R169 ;  /* 0x000000ffffa9c224 */ /* 0x000fe200078e0aa9 */
[----:B------:R-:W-:Y:S01]  /*2f60*/  LOP3.LUT R11, R7, 0x150, RZ, 0xfc, !PT ;  /* 0x00000150070b7812 */ /* 0x000fe200078efcff */
[----:B------:R-:W-:Y:S01]  /*2f70*/  @!P1 IMAD.MOV R167, RZ, RZ, -R167 ;  /* 0x000000ffffa79224 */ /* 0x000fe200078e0aa7 */
[----:B------:R-:W-:Y:S01]  /*2f80*/  ISETP.GT.U32.AND P4, PT, R4, R161, PT ;  /* 0x000000a10400720c */ /* 0x000fe20003f84070 */
[----:B------:R-:W-:Y:S01]  /*2f90*/  @!P3 IMAD.IADD R165, R165, 0x1, -R4 ;  /* 0x00000001a5a5b824 */ /* 0x000fe200078e0a04 */
[----:B------:R-:W-:-:S02]  /*2fa0*/  ISETP.GE.AND P3, PT, R12, RZ, PT ;  /* 0x000000ff0c00720c */ /* 0x000fc40003f66270 */
[----:B------:R-:W-:Y:S02]  /*2fb0*/  IABS R155, R11 ;  /* 0x0000000b009b7213 */ /* 0x000fe40000000000 */
[----:B------:R-:W-:Y:S01]  /*2fc0*/  LOP3.LUT R12, R7, 0x14c, RZ, 0xfc, !PT ;  /* 0x0000014c070c7812 */ /* 0x000fe200078efcff */
[----:B------:R-:W-:Y:S01]  /*2fd0*/  @!P6 IMAD.IADD R157, R157, 0x1, -R4 ;  /* 0x000000019d9de824 */ /* 0x000fe200078e0a04 */
[C---:B------:R-:W-:Y:S01]  /*2fe0*/  ISETP.GT.U32.AND P2, PT, R4.reuse, R165, PT ;  /* 0x000000a50400720c */ /* 0x040fe20003f44070 */
[C---:B------:R-:W-:Y:S01]  /*2ff0*/  IMAD.HI.U32 R2, R5.reuse, R155, RZ ;  /* 0x0000009b05027227 */ /* 0x040fe200078e00ff */
[----:B------:R-:W-:Y:S02]  /*3000*/  IABS R153, R12 ;  /* 0x0000000c00997213 */ /* 0x000fe40000000000 */
[----:B------:R-:W-:Y:S01]  /*3010*/  ISETP.GT.U32.AND P6, PT, R4, R157, PT ;  /* 0x0000009d0400720c */ /* 0x000fe20003fc4070 */
[----:B------:R-:W-:Y:S02]  /*3020*/  IMAD.MOV R8, RZ, RZ, -R2 ;  /* 0x000000ffff087224 */ /* 0x000fe400078e0a02 */
[----:B------:R-:W-:-:S04]  /*3030*/  IMAD.HI.U32 R2, R5, R153, RZ ;  /* 0x0000009905027227 */ /* 0x000fc800078e00ff */
[C---:B------:R-:W-:Y:S02]  /*3040*/  IMAD R155, R4.reuse, R8, R155 ;  /* 0x00000008049b7224 */ /* 0x040fe400078e029b */
[----:B------:R-:W-:Y:S02]  /*3050*/  IMAD.MOV R8, RZ, RZ, -R2 ;  /* 0x000000ffff087224 */ /* 0x000fe400078e0a02 */
[--C-:B------:R-:W-:Y:S01]  /*3060*/  @!P2 IMAD.IADD R165, R165, 0x1, -R4.reuse ;  /* 0x00000001a5a5a824 */ /* 0x100fe200078e0a04 */
[C---:B------:R-:W-:Y:S01]  /*3070*/  ISETP.GT.U32.AND P2, PT, R4.reuse, R159, PT ;  /* 0x0000009f0400720c */ /* 0x040fe20003f44070 */
[C---:B------:R-:W-:Y:S01]  /*3080*/  IMAD R153, R4.reuse, R8, R153 ;  /* 0x0000000804997224 */ /* 0x040fe200078e0299 */
[----:B------:R-:W-:Y:S01]  /*3090*/  LOP3.LUT R8, R7, 0x144, RZ, 0xfc, !PT ;  /* 0x0000014407087812 */ /* 0x000fe200078efcff */
[----:B------:R-:W-:Y:S02]  /*30a0*/  @!P6 IMAD.IADD R157, R157, 0x1, -R4 ;  /* 0x000000019d9de824 */ /* 0x000fe400078e0a04 */
[----:B------:R-:W-:Y:S01]  /*30b0*/  IMAD.HI.U32 R2, R5, R151, RZ ;  /* 0x0000009705027227 */ /* 0x000fe200078e00ff */
[----:B------:R-:W-:-:S02]  /*30c0*/  ISETP.GT.U32.AND P6, PT, R4, R153, PT ;  /* 0x000000990400720c */ /* 0x000fc40003fc4070 */
[----:B------:R-:W-:Y:S01]  /*30d0*/  IABS R149, R8 ;  /* 0x0000000800957213 */ /* 0x000fe20000000000 */
[----:B------:R-:W-:Y:S02]  /*30e0*/  IMAD.MOV R2, RZ, RZ, -R2 ;  /* 0x000000ffff027224 */ /* 0x000fe400078e0a02 */
[--C-:B------:R-:W-:Y:S01]  /*30f0*/  @!P4 IMAD.IADD R161, R161, 0x1, -R4.reuse ;  /* 0x00000001a1a1c824 */ /* 0x100fe200078e0a04 */
[----:B------:R-:W-:Y:S01]  /*3100*/  ISETP.GE.AND P4, PT, R9, RZ, PT ;  /* 0x000000ff0900720c */ /* 0x000fe20003f86270 */
[----:B------:R-:W-:Y:S01]  /*3110*/  @!P2 IMAD.IADD R159, R159, 0x1, -R4 ;  /* 0x000000019f9fa824 */ /* 0x000fe200078e0a04 */
[----:B------:R-:W-:Y:S01]  /*3120*/  ISETP.GE.AND P2, PT, R10, RZ, PT ;  /* 0x000000ff0a00720c */ /* 0x000fe20003f46270 */
[C---:B------:R-:W-:Y:S01]  /*3130*/  IMAD R151, R4.reuse, R2, R151 ;  /* 0x0000000204977224 */ /* 0x040fe200078e0297 */
[----:B------:R-:W-:Y:S01]  /*3140*/  LOP3.LUT R10, R7, 0x138, RZ, 0xfc, !PT ;  /* 0x00000138070a7812 */ /* 0x000fe200078efcff */
[----:B------:R-:W-:Y:S01]  /*3150*/  IMAD.HI.U32 R2, R5, R149, RZ ;  /* 0x0000009505027227 */ /* 0x000fe200078e00ff */
[----:B------:R-:W-:-:S02]  /*3160*/  ISETP.GT.U32.AND P1, PT, R4, R159, PT ;  /* 0x0000009f0400720c */ /* 0x000fc40003f24070 */
[----:B------:R-:W-:Y:S01]  /*3170*/  IABS R143, R10 ;  /* 0x0000000a008f7213 */ /* 0x000fe20000000000 */
[----:B------:R-:W-:Y:S01]  /*3180*/  @!P6 IMAD.IADD R153, R153, 0x1, -R4 ;  /* 0x000000019999e824 */ /* 0x000fe200078e0a04 */
[----:B------:R-:W-:Y:S01]  /*3190*/  LOP3.LUT R9, R7, 0x13c, RZ, 0xfc, !PT ;  /* 0x0000013c07097812 */ /* 0x000fe200078efcff */
[----:B------:R-:W-:Y:S02]  /*31a0*/  IMAD.MOV R2, RZ, RZ, -R2 ;  /* 0x000000ffff027224 */ /* 0x000fe400078e0a02 */
[----:B------:R-:W-:Y:S01]  /*31b0*/  @!P5 IMAD.MOV R165, RZ, RZ, -R165 ;  /* 0x000000ffffa5d224 */ /* 0x000fe200078e0aa5 */
[C---:B------:R-:W-:Y:S01]  /*31c0*/  ISETP.GT.U32.AND P6, PT, R4.reuse, R153, PT ;  /* 0x000000990400720c */ /* 0x040fe20003fc4070 */
[----:B------:R-:W-:Y:S01]  /*31d0*/  @!P2 IMAD.MOV R157, RZ, RZ, -R157 ;  /* 0x000000ffff9da224 */ /* 0x000fe200078e0a9d */
[C---:B------:R-:W-:Y:S01]  /*31e0*/  ISETP.GT.U32.AND P2, PT, R4.reuse, R151, PT ;  /* 0x000000970400720c */ /* 0x040fe20003f44070 */
[C---:B------:R-:W-:Y:S01]  /*31f0*/  IMAD R149, R4.reuse, R2, R149 ;  /* 0x0000000204957224 */ /* 0x040fe200078e0295 */
[----:B------:R-:W-:Y:S01]  /*3200*/  ISETP.GT.U32.AND P5, PT, R4, R155, PT ;  /* 0x0000009b0400720c */ /* 0x000fe20003fa4070 */
[--C-:B------:R-:W-:Y:S01]  /*3210*/  @!P1 IMAD.IADD R159, R159, 0x1, -R4.reuse ;  /* 0x000000019f9f9824 */ /* 0x100fe200078e0a04 */
[----:B------:R-:W-:Y:S01]  /*3220*/  IABS R145, R9 ;  /* 0x0000000900917213 */ /* 0x000fe20000000000 */
[----:B------:R-:W-:Y:S01]  /*3230*/  @!P3 IMAD.MOV R161, RZ, RZ, -R161 ;  /* 0x000000ffffa1b224 */ /* 0x000fe200078e0aa1 */
[----:B------:R-:W-:Y:S01]  /*3240*/  ISETP.GE.AND P3, PT, R12, RZ, PT ;  /* 0x000000ff0c00720c */ /* 0x000fe20003f66270 */
[----:B------:R-:W-:Y:S01]  /*3250*/  @!P4 IMAD.MOV R159, RZ, RZ, -R159 ;  /* 0x000000ffff9fc224 */ /* 0x000fe200078e0a9f */
[----:B------:R-:W-:Y:S01]  /*3260*/  ISETP.GE.AND P4, PT, R8, RZ, PT ;  /* 0x000000ff0800720c */ /* 0x000fe20003f86270 */
[----:B------:R-:W-:Y:S01]  /*3270*/  @!P0 IMAD.MOV R163, RZ, RZ, -R163 ;  /* 0x000000ffffa38224 */ /* 0x000fe200078e0aa3 */
[----:B------:R-:W-:Y:S01]  /*3280*/  LOP3.LUT R8, R7, 0x140, RZ, 0xfc, !PT ;  /* 0x0000014007087812 */ /* 0x000fe200078efcff */
[--C-:B------:R-:W-:Y:S01]  /*3290*/  @!P6 IMAD.IADD R153, R153, 0x1, -R4.reuse ;  /* 0x000000019999e824 */ /* 0x100fe200078e0a04 */
[----:B------:R-:W-:Y:S01]  /*32a0*/  ISETP.GT.U32.AND P6, PT, R4, R149, PT ;  /* 0x000000950400720c */ /* 0x000fe20003fc4070 */
[--C-:B------:R-:W-:Y:S01]  /*32b0*/  @!P2 IMAD.IADD R151, R151, 0x1, -R4.reuse ;  /* 0x000000019797a824 */ /* 0x100fe200078e0a04 */
[----:B------:R-:W-:Y:S01]  /*32c0*/  IABS R147, R8 ;  /* 0x0000000800937213 */ /* 0x000fe20000000000 */
[----:B------:R-:W-:Y:S01]  /*32d0*/  @!P5 IMAD.IADD R155, R155, 0x1, -R4 ;  /* 0x000000019b9bd824 */ /* 0x000fe200078e0a04 */
[----:B------:R-:W-:-:S02]  /*32e0*/  ISETP.GE.AND P0, PT, R11, RZ, PT ;  /* 0x000000ff0b00720c */ /* 0x000fc40003f06270 */
[C---:B------:R-:W-:Y:S01]  /*32f0*/  ISETP.GT.U32.AND P2, PT, R4.reuse, R151, PT ;  /* 0x000000970400720c */ /* 0x040fe20003f44070 */
[----:B------:R-:W-:Y:S01]  /*3300*/  IMAD.HI.U32 R2, R5, R147, RZ ;  /* 0x0000009305027227 */ /* 0x000fe200078e00ff */
[C---:B------:R-:W-:Y:S02]  /*3310*/  ISETP.GT.U32.AND P5, PT, R4.reuse, R155, PT ;  /* 0x0000009b0400720c */ /* 0x040fe40003fa4070 */
[----:B------:R-:W-:Y:S01]  /*3320*/  ISETP.GE.AND P1, PT, R13, RZ, PT ;  /* 0x000000ff0d00720c */ /* 0x000fe20003f26270 */
[----:B------:R-:W-:Y:S01]  /*3330*/  IMAD.MOV R2, RZ, RZ, -R2 ;  /* 0x000000ffff027224 */ /* 0x000fe200078e0a02 */
[----:B------:R-:W-:Y:S01]  /*3340*/  LOP3.LUT R11, R7, 0x12c, RZ, 0xfc, !PT ;  /* 0x0000012c070b7812 */ /* 0x000fe200078efcff */
[----:B------:R-:W-:Y:S01]  /*3350*/  @!P6 IMAD.IADD R149, R149, 0x1, -R4 ;  /* 0x000000019595e824 */ /* 0x000fe200078e0a04 */
[----:B------:R-:W-:Y:S01]  /*3360*/  LOP3.LUT R12, R7, 0x118, RZ, 0xfc, !PT ;  /* 0x00000118070c7812 */ /* 0x000fe200078efcff */
[C---:B------:R-:W-:Y:S01]  /*3370*/  IMAD R147, R4.reuse, R2, R147 ;  /* 0x0000000204937224 */ /* 0x040fe200078e0293 */
[----:B------:R-:W-:Y:S01]  /*3380*/  IABS R137, R11 ;  /* 0x0000000b00897213 */ /* 0x000fe20000000000 */
[----:B------:R-:W-:Y:S01]  /*3390*/  IMAD.HI.U32 R2, R5, R143, RZ ;  /* 0x0000008f05027227 */ /* 0x000fe200078e00ff */
[----:B------:R-:W-:-:S02]  /*33a0*/  ISETP.GT.U32.AND P6, PT, R4, R149, PT ;  /* 0x000000950400720c */ /* 0x000fc40003fc4070 */
[----:B------:R-:W-:Y:S01]  /*33b0*/  IABS R127, R12 ;  /* 0x0000000c007f7213 */ /* 0x000fe20000000000 */
[----:B------:R-:W-:Y:S01]  /*33c0*/  @!P2 IMAD.IADD R151, R151, 0x1, -R4 ;  /* 0x000000019797a824 */ /* 0x000fe200078e0a04 */
[----:B------:R-:W-:Y:S01]  /*33d0*/  ISETP.GT.U32.AND P2, PT, R4, R147, PT ;  /* 0x000000930400720c */ /* 0x000fe20003f44070 */
[----:B------:R-:W-:Y:S01]  /*33e0*/  IMAD.MOV R2, RZ, RZ, -R2 ;  /* 0x000000ffff027224 */ /* 0x000fe200078e0a02 */
[----:B------:R-:W-:Y:S01]  /*33f0*/  LOP3.LUT R13, R7, 0xf4, RZ, 0xfc, !PT ;  /* 0x000000f4070d7812 */ /* 0x000fe200078efcff */
[--C-:B------:R-:W-:Y:S01]  /*3400*/  @!P5 IMAD.IADD R155, R155, 0x1, -R4.reuse ;  /* 0x000000019b9bd824 */ /* 0x100fe200078e0a04 */
[----:B------:R-:W-:Y:S01]  /*3410*/  ISETP.GE.AND P5, PT, R8, RZ, PT ;  /* 0x000000ff0800720c */ /* 0x000fe20003fa6270 */
[----:B------:R-:W-:Y:S01]  /*3420*/  IMAD R143, R4, R2, R143 ;  /* 0x00000002048f7224 */ /* 0x000fe200078e028f */
[----:B------:R-:W-:Y:S01]  /*3430*/  IABS R107, R13 ;  /* 0x0000000d006b7213 */ /* 0x000fe20000000000 */
[----:B------:R-:W-:Y:S01]  /*3440*/  @!P3 IMAD.MOV R153, RZ, RZ, -R153 ;  /* 0x000000ffff99b224 */ /* 0x000fe200078e0a99 */
[----:B------:R-:W-:Y:S01]  /*3450*/  ISETP.GE.AND P3, PT, R10, RZ, PT ;  /* 0x000000ff0a00720c */ /* 0x000fe20003f66270 */
[----:B------:R-:W-:Y:S01]  /*3460*/  @!P6 IMAD.IADD R149, R149, 0x1, -R4 ;  /* 0x000000019595e824 */ /* 0x000fe200078e0a04 */
[----:B------:R-:W-:Y:S01]  /*3470*/  ISETP.GT.U32.AND P6, PT, R4, R143, PT ;  /* 0x0000008f0400720c */ /* 0x000fe20003fc4070 */
[----:B------:R-:W-:Y:S01]  /*3480*/  IMAD.HI.U32 R8, R5, R145, RZ ;  /* 0x0000009105087227 */ /* 0x000fe200078e00ff */
[----:B------:R-:W-:-:S03]  /*3490*/  LOP3.LUT R10, R7, 0x130, RZ, 0xfc, !PT ;  /* 0x00000130070a7812 */ /* 0x000fc600078efcff */
[----:B------:R-:W-:Y:S01]  /*34a0*/  @!P2 IMAD.IADD R147, R147, 0x1, -R4 ;  /* 0x000000019393a824 */ /* 0x000fe200078e0a04 */
[----:B------:R-:W-:Y:S01]  /*34b0*/  IABS R139, R10 ;  /* 0x0000000a008b7213 */ /* 0x000fe20000000000 */
[----:B------:R-:W-:Y:S02]  /*34c0*/  IMAD.MOV R8, RZ, RZ, -R8 ;  /* 0x000000ffff087224 */ /* 0x000fe400078e0a08 */
[----:B------:R-:W-:Y:S01]  /*34d0*/  @!P0 IMAD.MOV R155, RZ, RZ, -R155 ;  /* 0x000000ffff9b8224 */ /* 0x000fe200078e0a9b */
[C---:B------:R-:W-:Y:S01]  /*34e0*/  ISETP.GT.U32.AND P2, PT, R4.reuse, R147, PT ;  /* 0x000000930400720c */ /* 0x040fe20003f44070 */
[----:B------:R-:W-:Y:S01]  /*34f0*/  IMAD R145, R4, R8, R145 ;  /* 0x0000000804917224 */ /* 0x000fe200078e0291 */
[----:B------:R-:W-:Y:S01]  /*3500*/  ISETP.GE.AND P0, PT, R9, RZ, PT ;  /* 0x000000ff0900720c */ /* 0x000fe20003f06270 */
[----:B------:R-:W-:Y:S01]  /*3510*/  @!P6 IMAD.IADD R143, R143, 0x1, -R4 ;  /* 0x000000018f8fe824 */ /* 0x000fe200078e0a04 */
[----:B------:R-:W-:Y:S01]  /*3520*/  LOP3.LUT R9, R7, 0x134, RZ, 0xfc, !PT ;  /* 0x0000013407097812 */ /* 0x000fe200078efcff */
[----:B------:R-:W-:-:S03]  /*3530*/  IMAD.HI.U32 R8, R5, R139, RZ ;  /* 0x0000008b05087227 */ /* 0x000fc600078e00ff */
[----:B------:R-:W-:Y:S01]  /*3540*/  IABS R141, R9 ;  /* 0x00000009008d7213 */ /* 0x000fe20000000000 */
[----:B------:R-:W-:Y:S01]  /*3550*/  @!P1 IMAD.MOV R151, RZ, RZ, -R151 ;  /* 0x000000ffff979224 */ /* 0x000fe200078e0a97 */
[C---:B------:R-:W-:Y:S01]  /*3560*/  ISETP.GT.U32.AND P1, PT, R4.reuse, R145, PT ;  /* 0x000000910400720c */ /* 0x040fe20003f24070 */
[----:B------:R-:W-:Y:S01]  /*3570*/  @!P4 IMAD.MOV R149, RZ, RZ, -R149 ;  /* 0x000000ffff95c224 */ /* 0x000fe200078e0a95 */
[----:B------:R-:W-:Y:S01]  /*3580*/  ISETP.GE.AND P4, PT, R9, RZ, PT ;  /* 0x000000ff0900720c */ /* 0x000fe20003f86270 */
[----:B------:R-:W-:Y:S01]  /*3590*/  IMAD.HI.U32 R9, R5, R137, RZ ;  /* 0x0000008905097227 */ /* 0x000fe200078e00ff */
[----:B------:R-:W-:-:S03]  /*35a0*/  ISETP.GT.U32.AND P6, PT, R4, R143, PT ;  /* 0x0000008f0400720c */ /* 0x000fc60003fc4070 */
[----:B------:R-:W-:Y:S02]  /*35b0*/  IMAD.MOV R8, RZ, RZ, -R8 ;  /* 0x000000ffff087224 */ /* 0x000fe400078e0a08 */
[--C-:B------:R-:W-:Y:S01]  /*35c0*/  @!P2 IMAD.IADD R147, R147, 0x1, -R4.reuse ;  /* 0x000000019393a824 */ /* 0x100fe200078e0a04 */
[----:B------:R-:W-:Y:S01]  /*35d0*/  ISETP.GE.AND P2, PT, R10, RZ, PT ;  /* 0x000000ff0a00720c */ /* 0x000fe20003f46270 */
[----:B------:R-:W-:Y:S01]  /*35e0*/  IMAD.MOV R9, RZ, RZ, -R9 ;  /* 0x000000ffff097224 */ /* 0x000fe200078e0a09 */
[C---:B------:R-:W-:Y:S01]  /*35f0*/  LOP3.LUT R10, R7.reuse, 0x120, RZ, 0xfc, !PT ;  /* 0x00000120070a7812 */ /* 0x040fe200078efcff */
[C---:B------:R-:W-:Y:S02]  /*3600*/  IMAD R139, R4.reuse, R8, R139 ;  /* 0x00000008048b7224 */ /* 0x040fe400078e028b */
[C---:B------:R-:W-:Y:S01]  /*3610*/  IMAD R137, R4.reuse, R9, R137 ;  /* 0x0000000904897224 */ /* 0x040fe200078e0289 */
[----:B------:R-:W-:Y:S01]  /*3620*/  LOP3.LUT R9, R7, 0x124, RZ, 0xfc, !PT ;  /* 0x0000012407097812 */ /* 0x000fe200078efcff */
[----:B------:R-:W-:Y:S01]  /*3630*/  @!P5 IMAD.MOV R147, RZ, RZ, -R147 ;  /* 0x000000ffff93d224 */ /* 0x000fe200078e0a93 */
[C---:B------:R-:W-:Y:S01]  /*3640*/  ISETP.GT.U32.AND P5, PT, R4.reuse, R139, PT ;  /* 0x0000008b0400720c */ /* 0x040fe20003fa4070 */
[--C-:B------:R-:W-:Y:S01]  /*3650*/  @!P1 IMAD.IADD R145, R145, 0x1, -R4.reuse ;  /* 0x0000000191919824 */ /* 0x100fe200078e0a04 */
[----:B------:R-:W-:Y:S01]  /*3660*/  IABS R133, R9 ;  /* 0x0000000900857213 */ /* 0x000fe20000000000 */
[----:B------:R-:W-:Y:S01]  /*3670*/  @!P6 IMAD.IADD R143, R143, 0x1, -R4 ;  /* 0x000000018f8fe824 */ /* 0x000fe200078e0a04 */
[C---:B------:R-:W-:Y:S01]  /*3680*/  ISETP.GT.U32.AND P6, PT, R4.reuse, R137, PT ;  /* 0x000000890400720c */ /* 0x040fe20003fc4070 */
[----:B------:R-:W-:Y:S01]  /*3690*/  IMAD.HI.U32 R2, R5, R141, RZ ;  /* 0x0000008d05027227 */ /* 0x000fe200078e00ff */
[----:B------:R-:W-:-:S02]  /*36a0*/  ISETP.GT.U32.AND P1, PT, R4, R145, PT ;  /* 0x000000910400720c */ /* 0x000fc40003f24070 */
[----:B------:R-:W-:Y:S01]  /*36b0*/  IABS R131, R10 ;  /* 0x0000000a00837213 */ /* 0x000fe20000000000 */
[----:B------:R-:W-:Y:S02]  /*36c0*/  IMAD.MOV R2, RZ, RZ, -R2 ;  /* 0x000000ffff027224 */ /* 0x000fe400078e0a02 */
[----:B------:R-:W-:-:S04]  /*36d0*/  IMAD.HI.U32 R8, R5, R133, RZ ;  /* 0x0000008505087227 */ /* 0x000fc800078e00ff */
[--C-:B------:R-:W-:Y:S02]  /*36e0*/  @!P5 IMAD.IADD R139, R139, 0x1, -R4.reuse ;  /* 0x000000018b8bd824 */ /* 0x100fe400078e0a04 */
[C---:B------:R-:W-:Y:S01]  /*36f0*/  IMAD R141, R4.reuse, R2, R141 ;  /* 0x00000002048d7224 */ /* 0x040fe200078e028d */
[----:B------:R-:W-:Y:S01]  /*3700*/  LOP3.LUT R2, R7, 0x128, RZ, 0xfc, !PT ;  /* 0x0000012807027812 */ /* 0x000fe200078efcff */
[--C-:B------:R-:W-:Y:S01]  /*3710*/  @!P6 IMAD.IADD R137, R137, 0x1, -R4.reuse ;  /* 0x000000018989e824 */ /* 0x100fe200078e0a04 */
[C---:B------:R-:W-:Y:S01]  /*3720*/  ISETP.GT.U32.AND P6, PT, R4.reuse, R139, PT ;  /* 0x0000008b0400720c */ /* 0x040fe20003fc4070 */
[----:B------:R-:W-:Y:S01]  /*3730*/  @!P1 IMAD.IADD R145, R145, 0x1, -R4 ;  /* 0x0000000191919824 */ /* 0x000fe200078e0a04 */
[C---:B------:R-:W-:Y:S01]  /*3740*/  ISETP.GT.U32.AND P1, PT, R4.reuse, R141, PT ;  /* 0x0000008d0400720c */ /* 0x040fe20003f24070 */
[----:B------:R-:W-:Y:S01]  /*3750*/  IMAD.MOV R8, RZ, RZ, -R8 ;  /* 0x000000ffff087224 */ /* 0x000fe200078e0a08 */
[----:B------:R-:W-:Y:S01]  /*3760*/  IABS R135, R2 ;  /* 0x0000000200877213 */ /* 0x000fe20000000000 */
[----:B------:R-:W-:Y:S01]  /*3770*/  @!P0 IMAD.MOV R145, RZ, RZ, -R145 ;  /* 0x000000ffff918224 */ /* 0x000fe200078e0a91 */
[----:B------:R-:W-:Y:S01]  /*3780*/  ISETP.GE.AND P0, PT, R11, RZ, PT ;  /* 0x000000ff0b00720c */ /* 0x000fe20003f06270 */
[C---:B------:R-:W-:Y:S01]  /*3790*/  IMAD R133, R4.reuse, R8, R133 ;  /* 0x0000000804857224 */ /* 0x040fe200078e0285 */
[----:B------:R-:W-:Y:S01]  /*37a0*/  LOP3.LUT R11, R7, 0x11c, RZ, 0xfc, !PT ;  /* 0x0000011c070b7812 */ /* 0x000fe200078efcff */
[----:B------:R-:W-:Y:S01]  /*37b0*/  @!P3 IMAD.MOV R143, RZ, RZ, -R143 ;  /* 0x000000ffff8fb224 */ /* 0x000fe200078e0a8f */
[----:B------:R-:W-:-:S02]  /*37c0*/  ISETP.GT.U32.AND P3, PT, R4, R137, PT ;  /* 0x000000890400720c */ /* 0x000fc40003f64070 */
[----:B------:R-:W-:Y:S01]  /*37d0*/  IABS R129, R11 ;  /* 0x0000000b00817213 */ /* 0x000fe20000000000 */
[--C-:B------:R-:W-:Y:S01]  /*37e0*/  @!P6 IMAD.IADD R139, R139, 0x1, -R4.reuse ;  /* 0x000000018b8be824 */ /* 0x100fe200078e0a04 */
[----:B------:R-:W-:Y:S01]  /*37f0*/  ISETP.GT.U32.AND P6, PT, R4, R133, PT ;  /* 0x000000850400720c */ /* 0x000fe20003fc4070 */
[----:B------:R-:W-:Y:S01]  /*3800*/  @!P1 IMAD.IADD R141, R141, 0x1, -R4 ;  /* 0x000000018d8d9824 */ /* 0x000fe200078e0a04 */
[----:B------:R-:W-:Y:S01]  /*3810*/  ISETP.GE.AND P1, PT, R2, RZ, PT ;  /* 0x000000ff0200720c */ /* 0x000fe20003f26270 */
[----:B------:R-:W-:-:S03]  /*3820*/  IMAD.HI.U32 R2, R5, R135, RZ ;  /* 0x0000008705027227 */ /* 0x000fc600078e00ff */
[C---:B------:R-:W-:Y:S01]  /*3830*/  ISETP.GT.U32.AND P5, PT, R4.reuse, R141, PT ;  /* 0x0000008d0400720c */ /* 0x040fe20003fa4070 */
[----:B------:R-:W-:Y:S02]  /*3840*/  IMAD.MOV R2, RZ, RZ, -R2 ;  /* 0x000000ffff027224 */ /* 0x000fe400078e0a02 */
[--C-:B------:R-:W-:Y:S01]  /*3850*/  @!P3 IMAD.IADD R137, R137, 0x1, -R4.reuse ;  /* 0x000000018989b824 */ /* 0x100fe200078e0a04 */
[----:B------:R-:W-:Y:S01]  /*3860*/  ISETP.GE.AND P3, PT, R9, RZ, PT ;  /* 0x000000ff0900720c */ /* 0x000fe20003f66270 */
[----:B------:R-:W-:Y:S01]  /*3870*/  IMAD R135, R4, R2, R135 ;  /* 0x0000000204877224 */ /* 0x000fe200078e0287 */
[----:B------:R-:W-:Y:S01]  /*3880*/  LOP3.LUT R9, R7, 0x114, RZ, 0xfc, !PT ;  /* 0x0000011407097812 */ /* 0x000fe200078efcff */
[----:B------:R-:W-:Y:S02]  /*3890*/  @!P6 IMAD.IADD R133, R133, 0x1, -R4 ;  /* 0x000000018585e824 */ /* 0x000fe400078e0a04 */
[----:B------:R-:W-:Y:S01]  /*38a0*/  IMAD.HI.U32 R2, R5, R131, RZ ;  /* 0x0000008305027227 */ /* 0x000fe200078e00ff */
[----:B------:R-:W-:-:S02]  /*38b0*/  IABS R125, R9 ;  /* 0x00000009007d7213 */ /* 0x000fc40000000000 */
[----:B------:R-:W-:Y:S01]  /*38c0*/  ISETP.GT.U32.AND P6, PT, R4, R133, PT ;  /* 0x000000850400720c */ /* 0x000fe20003fc4070 */
[----:B------:R-:W-:Y:S02]  /*38d0*/  IMAD.MOV R8, RZ, RZ, -R2 ;  /* 0x000000ffff087224 */ /* 0x000fe400078e0a02 */
[----:B------:R-:W-:-:S04]  /*38e0*/  IMAD.HI.U32 R2, R5, R129, RZ ;  /* 0x0000008105027227 */ /* 0x000fc800078e00ff */
[----:B------:R-:W-:Y:S01]  /*38f0*/  @!P5 IMAD.IADD R141, R141, 0x1, -R4 ;  /* 0x000000018d8dd824 */ /* 0x000fe200078e0a04 */
[C---:B------:R-:W-:Y:S01]  /*3900*/  ISETP.GT.U32.AND P5, PT, R4.reuse, R135, PT ;  /* 0x000000870400720c */ /* 0x040fe20003fa4070 */
[----:B------:R-:W-:Y:S02]  /*3910*/  IMAD.MOV R2, RZ, RZ, -R2 ;  /* 0x000000ffff027224 */ /* 0x000fe400078e0a02 */
[C---:B------:R-:W-:Y:S02]  /*3920*/  IMAD R131, R4.reuse, R8, R131 ;  /* 0x0000000804837224 */ /* 0x040fe400078e0283 */
[C---:B------:R-:W-:Y:S02]  /*3930*/  IMAD R129, R4.reuse, R2, R129 ;  /* 0x0000000204817224 */ /* 0x040fe400078e0281 */
[----:B------:R-:W-:Y:S02]  /*3940*/  @!P6 IMAD.IADD R133, R133, 0x1, -R4 ;  /* 0x000000018585e824 */ /* 0x000fe400078e0a04 */
[----:B------:R-:W-:Y:S01]  /*3950*/  @!P2 IMAD.MOV R139, RZ, RZ, -R139 ;  /* 0x000000ffff8ba224 */ /* 0x000fe200078e0a8b */
[C---:B------:R-:W-:Y:S01]  /*3960*/  ISETP.GT.U32.AND P6, PT, R4.reuse, R129, PT ;  /* 0x000000810400720c */ /* 0x040fe20003fc4070 */
[----:B------:R-:W-:Y:S01]  /*3970*/  IMAD.HI.U32 R2, R5, R125, RZ ;  /* 0x0000007d05027227 */ /* 0x000fe200078e00ff */
[----:B------:R-:W-:-:S03]  /*3980*/  ISETP.GT.U32.AND P2, PT, R4, R131, PT ;  /* 0x000000830400720c */ /* 0x000fc60003f44070 */
[----:B------:R-:W-:Y:S02]  /*3990*/  @!P5 IMAD.IADD R135, R135, 0x1, -R4 ;  /* 0x000000018787d824 */ /* 0x000fe400078e0a04 */
[----:B------:R-:W-:Y:S01]  /*39a0*/  @!P4 IMAD.MOV R141, RZ, RZ, -R141 ;  /* 0x000000ffff8dc224 */ /* 0x000fe200078e0a8d */
[----:B------:R-:W-:Y:S01]  /*39b0*/  ISETP.GE.AND P4, PT, R10, RZ, PT ;  /* 0x000000ff0a00720c */ /* 0x000fe20003f86270 */
[----:B------:R-:W-:Y:S01]  /*39c0*/  IMAD.MOV R2, RZ, RZ, -R2 ;  /* 0x000000ffff027224 */ /* 0x000fe200078e0a02 */
[----:B------:R-:W-:Y:S01]  /*39d0*/  ISETP.GT.U32.AND P5, PT, R4, R135, PT ;  /* 0x000000870400720c */ /* 0x000fe20003fa4070 */
[----:B------:R-:W-:Y:S01]  /*39e0*/  IMAD.HI.U32 R8, R5, R127, RZ ;  /* 0x0000007f05087227 */ /* 0x000fe200078e00ff */
[----:B------:R-:W-:-:S03]  /*39f0*/  LOP3.LUT R10, R7, 0x110, RZ, 0xfc, !PT ;  /* 0x00000110070a7812 */ /* 0x000fc600078efcff */
[--C-:B------:R-:W-:Y:S01]  /*3a00*/  @!P6 IMAD.IADD R129, R129, 0x1, -R4.reuse ;  /* 0x000000018181e824 */ /* 0x100fe200078e0a04 */
[----:B------:R-:W-:Y:S01]  /*3a10*/  IABS R123, R10 ;  /* 0x0000000a007b7213 */ /* 0x000fe20000000000 */
[----:B------:R-:W-:Y:S02]  /*3a20*/  @!P2 IMAD.IADD R131, R131, 0x1, -R4 ;  /* 0x000000018383a824 */ /* 0x000fe400078e0a04 */
[C---:B------:R-:W-:Y:S01]  /*3a30*/  IMAD R125, R4.reuse, R2, R125 ;  /* 0x00000002047d7224 */ /* 0x040fe200078e027d */
[----:B------:R-:W-:Y:S01]  /*3a40*/  ISETP.GT.U32.AND P6, PT, R4, R129, PT ;  /* 0x000000810400720c */ /* 0x000fe20003fc4070 */
[----:B------:R-:W-:Y:S02]  /*3a50*/  IMAD.MOV R8, RZ, RZ, -R8 ;  /* 0x000000ffff087224 */ /* 0x000fe400078e0a08 */
[----:B------:R-:W-:Y:S01]  /*3a60*/  @!P5 IMAD.IADD R135, R135, 0x1, -R4 ;  /* 0x000000018787d824 */ /* 0x000fe200078e0a04 */
[----:B------:R-:W-:Y:S01]  /*3a70*/  ISETP.GE.AND P5, PT, R12, RZ, PT ;  /* 0x000000ff0c00720c */ /* 0x000fe20003fa6270 */
[C---:B------:R-:W-:Y:S01]  /*3a80*/  IMAD R127, R4.reuse, R8, R127 ;  /* 0x00000008047f7224 */ /* 0x040fe200078e027f */
[----:B------:R-:W-:Y:S01]  /*3a90*/  LOP3.LUT R12, R7, 0xf8, RZ, 0xfc, !PT ;  /* 0x000000f8070c7812 */ /* 0x000fe200078efcff */
[----:B------:R-:W-:Y:S01]  /*3aa0*/  @!P1 IMAD.MOV R135, RZ, RZ, -R135 ;  /* 0x000000ffff879224 */ /* 0x000fe200078e0a87 */
[C---:B------:R-:W-:Y:S01]  /*3ab0*/  ISETP.GT.U32.AND P1, PT, R4.reuse, R131, PT ;  /* 0x000000830400720c */ /* 0x040fe20003f24070 */
[----:B------:R-:W-:Y:S01]  /*3ac0*/  IMAD.HI.U32 R8, R5, R123, RZ ;  /* 0x0000007b05087227 */ /* 0x000fe200078e00ff */
[----:B------:R-:W-:-:S02]  /*3ad0*/  ISETP.GT.U32.AND P2, PT, R4, R127, PT ;  /* 0x0000007f0400720c */ /* 0x000fc40003f44070 */
[----:B------:R-:W-:Y:S01]  /*3ae0*/  IABS R111, R12 ;  /* 0x0000000c006f7213 */ /* 0x000fe20000000000 */
[----:B------:R-:W-:Y:S01]  /*3af0*/  @!P6 IMAD.IADD R129, R129, 0x1, -R4 ;  /* 0x000000018181e824 */ /* 0x000fe200078e0a04 */
[C---:B------:R-:W-:Y:S01]  /*3b00*/  ISETP.GT.U32.AND P6, PT, R4.reuse, R125, PT ;  /* 0x0000007d0400720c */ /* 0x040fe20003fc4070 */
[----:B------:R-:W-:Y:S01]  /*3b10*/  @!P0 IMAD.MOV R137, RZ, RZ, -R137 ;  /* 0x000000ffff898224 */ /* 0x000fe200078e0a89 */
[----:B------:R-:W-:Y:S01]  /*3b20*/  ISETP.GE.AND P0, PT, R11, RZ, PT ;  /* 0x000000ff0b00720c */ /* 0x000fe20003f06270 */
[----:B------:R-:W-:Y:S01]  /*3b30*/  IMAD.MOV R8, RZ, RZ, -R8 ;  /* 0x000000ffff087224 */ /* 0x000fe200078e0a08 */
[----:B------:R-:W-:Y:S01]  /*3b40*/  LOP3.LUT R11, R7, 0x10c, RZ, 0xfc, !PT ;  /* 0x0000010c070b7812 */ /* 0x000fe200078efcff */
[----:B------:R-:W-:Y:S01]  /*3b50*/  @!P3 IMAD.MOV R133, RZ, RZ, -R133 ;  /* 0x000000ffff85b224 */ /* 0x000fe200078e0a85 */
[----:B------:R-:W-:Y:S01]  /*3b60*/  ISETP.GE.AND P3, PT, R9, RZ, PT ;  /* 0x000000ff0900720c */ /* 0x000fe20003f66270 */
[--C-:B------:R-:W-:Y:S01]  /*3b70*/  @!P1 IMAD.IADD R131, R131, 0x1, -R4.reuse ;  /* 0x0000000183839824 */ /* 0x100fe200078e0a04 */
[----:B------:R-:W-:Y:S01]  /*3b80*/  IABS R121, R11 ;  /* 0x0000000b00797213 */ /* 0x000fe20000000000 */
[C---:B------:R-:W-:Y:S01]  /*3b90*/  IMAD R123, R4.reuse, R8, R123 ;  /* 0x00000008047b7224 */ /* 0x040fe200078e027b */
[C---:B------:R-:W-:Y:S01]  /*3ba0*/  LOP3.LUT R8, R7.reuse, 0x108, RZ, 0xfc, !PT ;  /* 0x0000010807087812 */ /* 0x040fe200078efcff */
[----:B------:R-:W-:Y:S01]  /*3bb0*/  @!P4 IMAD.MOV R131, RZ, RZ, -R131 ;  /* 0x000000ffff83c224 */ /* 0x000fe200078e0a83 */
[----:B------:R-:W-:Y:S01]  /*3bc0*/  LOP3.LUT R9, R7, 0x104, RZ, 0xfc, !PT ;  /* 0x0000010407097812 */ /* 0x000fe200078efcff */
[----:B------:R-:W-:Y:S01]  /*3bd0*/  @!P6 IMAD.IADD R125, R125, 0x1, -R4 ;  /* 0x000000017d7de824 */ /* 0x000fe200078e0a04 */
[----:B------:R-:W-:Y:S01]  /*3be0*/  ISETP.GT.U32.AND P4, PT, R4, R123, PT ;  /* 0x0000007b0400720c */ /* 0x000fe20003f84070 */
[----:B------:R-:W-:Y:S01]  /*3bf0*/  IMAD.HI.U32 R2, R5, R121, RZ ;  /* 0x0000007905027227 */ /* 0x000fe200078e00ff */
[----:B------:R-:W-:-:S02]  /*3c00*/  IABS R119, R8 ;  /* 0x0000000800777213 */ /* 0x000fc40000000000 */
[----:B------:R-:W-:Y:S01]  /*3c10*/  ISETP.GT.U32.AND P6, PT, R4, R125, PT ;  /* 0x0000007d0400720c */ /* 0x000fe20003fc4070 */
[----:B------:R-:W-:Y:S01]  /*3c20*/  IMAD.MOV R2, RZ, RZ, -R2 ;  /* 0x000000ffff027224 */ /* 0x000fe200078e0a02 */
[----:B------:R-:W-:Y:S01]  /*3c30*/  IABS R117, R9 ;  /* 0x0000000900757213 */ /* 0x000fe20000000000 */
[--C-:B------:R-:W-:Y:S01]  /*3c40*/  @!P2 IMAD.IADD R127, R127, 0x1, -R4.reuse ;  /* 0x000000017f7fa824 */ /* 0x100fe200078e0a04 */
[----:B------:R-:W-:Y:S01]  /*3c50*/  ISETP.GE.AND P1, PT, R10, RZ, PT ;  /* 0x000000ff0a00720c */ /* 0x000fe20003f26270 */
[C---:B------:R-:W-:Y:S01]  /*3c60*/  IMAD R121, R4.reuse, R2, R121 ;  /* 0x0000000204797224 */ /* 0x040fe200078e0279 */
[----:B------:R-:W-:Y:S01]  /*3c70*/  LOP3.LUT R10, R7, 0x100, RZ, 0xfc, !PT ;  /* 0x00000100070a7812 */ /* 0x000fe200078efcff */
[----:B------:R-:W-:Y:S01]  /*3c80*/  IMAD.HI.U32 R2, R5, R119, RZ ;  /* 0x0000007705027227 */ /* 0x000fe200078e00ff */
[----:B------:R-:W-:Y:S02]  /*3c90*/  ISETP.GT.U32.AND P2, PT, R4, R127, PT ;  /* 0x0000007f0400720c */ /* 0x000fe40003f44070 */
[----:B------:R-:W-:Y:S01]  /*3ca0*/  IABS R115, R10 ;  /* 0x0000000a00737213 */ /* 0x000fe20000000000 */
[----:B------:R-:W-:-:S02]  /*3cb0*/  @!P4 IMAD.IADD R123, R123, 0x1, -R4 ;  /* 0x000000017b7bc824 */ /* 0x000fc400078e0a04 */
[----:B------:R-:W-:Y:S02]  /*3cc0*/  IMAD.MOV R2, RZ, RZ, -R2 ;  /* 0x000000ffff027224 */ /* 0x000fe400078e0a02 */
[----:B------:R-:W-:Y:S01]  /*3cd0*/  @!P6 IMAD.IADD R125, R125, 0x1, -R4 ;  /* 0x000000017d7de824 */ /* 0x000fe200078e0a04 */
[C---:B------:R-:W-:Y:S01]  /*3ce0*/  ISETP.GT.U32.AND P4, PT, R4.reuse, R123, PT ;  /* 0x0000007b0400720c */ /* 0x040fe20003f84070 */
[C---:B------:R-:W-:Y:S01]  /*3cf0*/  IMAD R119, R4.reuse, R2, R119 ;  /* 0x0000000204777224 */ /* 0x040fe200078e0277 */
[----:B------:R-:W-:Y:S01]  /*3d00*/  ISETP.GT.U32.AND P6, PT, R4, R121, PT ;  /* 0x000000790400720c */ /* 0x000fe20003fc4070 */
[----:B------:R-:W-:-:S04]  /*3d10*/  IMAD.HI.U32 R2, R5, R117, RZ ;  /* 0x0000007505027227 */ /* 0x000fc800078e00ff */
[----:B------:R-:W-:Y:S02]  /*3d20*/  IMAD.MOV R2, RZ, RZ, -R2 ;  /* 0x000000ffff027224 */ /* 0x000fe400078e0a02 */
[----:B------:R-:W-:Y:S01]  /*3d30*/  @!P0 IMAD.MOV R129, RZ, RZ, -R129 ;  /* 0x000000ffff818224 */ /* 0x000fe200078e0a81 */
[----:B------:R-:W-:Y:S01]  /*3d40*/  ISETP.GE.AND P0, PT, R11, RZ, PT ;  /* 0x000000ff0b00720c */ /* 0x000fe20003f06270 */
[----:B------:R-:W-:Y:S01]  /*3d50*/  IMAD R117, R4, R2, R117 ;  /* 0x0000000204757224 */ /* 0x000fe200078e0275 */
[----:B------:R-:W-:Y:S01]  /*3d60*/  LOP3.LUT R11, R7, 0xfc, RZ, 0xfc, !PT ;  /* 0x000000fc070b7812 */ /* 0x000fe200078efcff */
[--C-:B------:R-:W-:Y:S01]  /*3d70*/  @!P2 IMAD.IADD R127, R127, 0x1, -R4.reuse ;  /* 0x000000017f7fa824 */ /* 0x100fe200078e0a04 */
[----:B------:R-:W-:Y:S01]  /*3d80*/  ISETP.GE.AND P2, PT, R8, RZ, PT ;  /* 0x000000ff0800720c */ /* 0x000fe20003f46270 */
[--C-:B------:R-:W-:Y:S01]  /*3d90*/  @!P4 IMAD.IADD R123, R123, 0x1, -R4.reuse ;  /* 0x000000017b7bc824 */ /* 0x100fe200078e0a04 */
[C---:B------:R-:W-:Y:S01]  /*3da0*/  ISETP.GT.U32.AND P4, PT, R4.reuse, R119, PT ;  /* 0x000000770400720c */ /* 0x040fe20003f84070 */
[----:B------:R-:W-:Y:S01]  /*3db0*/  @!P6 IMAD.IADD R121, R121, 0x1, -R4 ;  /* 0x000000017979e824 */ /* 0x000fe200078e0a04 */
[----:B------:R-:W-:Y:S01]  /*3dc0*/  ISETP.GT.U32.AND P6, PT, R4, R117, PT ;  /* 0x000000750400720c */ /* 0x000fe20003fc4070 */
[----:B------:R-:W-:Y:S01]  /*3dd0*/  IMAD.HI.U32 R8, R5, R115, RZ ;  /* 0x0000007305087227 */ /* 0x000fe200078e00ff */
[----:B------:R-:W-:-:S03]  /*3de0*/  IABS R113, R11 ;  /* 0x0000000b00717213 */ /* 0x000fc60000000000 */
[----:B------:R-:W-:Y:S02]  /*3df0*/  IMAD.MOV R8, RZ, RZ, -R8 ;  /* 0x000000ffff087224 */ /* 0x000fe400078e0a08 */
[----:B------:R-:W-:-:S04]  /*3e00*/  IMAD.HI.U32 R2, R5, R113, RZ ;  /* 0x0000007105027227 */ /* 0x000fc800078e00ff */
[C---:B------:R-:W-:Y:S02]  /*3e10*/  IMAD R115, R4.reuse, R8, R115 ;  /* 0x0000000804737224 */ /* 0x040fe400078e0273 */
[--C-:B------:R-:W-:Y:S02]  /*3e20*/  @!P4 IMAD.IADD R119, R119, 0x1, -R4.reuse ;  /* 0x000000017777c824 */ /* 0x100fe400078e0a04 */
[----:B------:R-:W-:Y:S01]  /*3e30*/  @!P6 IMAD.IADD R117, R117, 0x1, -R4 ;  /* 0x000000017575e824 */ /* 0x000fe200078e0a04 */
[C---:B------:R-:W-:Y:S01]  /*3e40*/  ISETP.GT.U32.AND P4, PT, R4.reuse, R115, PT ;  /* 0x000000730400720c */ /* 0x040fe20003f84070 */
[----:B------:R-:W-:Y:S01]  /*3e50*/  IMAD.MOV R2, RZ, RZ, -R2 ;  /* 0x000000ffff027224 */ /* 0x000fe200078e0a02 */
[C---:B------:R-:W-:Y:S01]  /*3e60*/  ISETP.GT.U32.AND P6, PT, R4.reuse, R121, PT ;  /* 0x000000790400720c */ /* 0x040fe20003fc4070 */
[----:B------:R-:W-:Y:S01]  /*3e70*/  @!P3 IMAD.MOV R125, RZ, RZ, -R125 ;  /* 0x000000ffff7db224 */ /* 0x000fe200078e0a7d */
[C---:B------:R-:W-:Y:S01]  /*3e80*/  ISETP.GT.U32.AND P3, PT, R4.reuse, R117, PT ;  /* 0x000000750400720c */ /* 0x040fe20003f64070 */
[----:B------:R-:W-:-:S02]  /*3e90*/  IMAD R113, R4, R2, R113 ;  /* 0x0000000204717224 */ /* 0x000fc400078e0271 */
[----:B------:R-:W-:-:S04]  /*3ea0*/  IMAD.HI.U32 R2, R5, R107, RZ ;  /* 0x0000006b05027227 */ /* 0x000fc800078e00ff */
[----:B------:R-:W-:Y:S02]  /*3eb0*/  IMAD.MOV R2, RZ, RZ, -R2 ;  /* 0x000000ffff027224 */ /* 0x000fe400078e0a02 */
[--C-:B------:R-:W-:Y:S02]  /*3ec0*/  @!P4 IMAD.IADD R115, R115, 0x1, -R4.reuse ;  /* 0x000000017373c824 */ /* 0x100fe400078e0a04 */
[C---:B------:R-:W-:Y:S02]  /*3ed0*/  IMAD R107, R4.reuse, R2, R107 ;  /* 0x00000002046b7224 */ /* 0x040fe400078e026b */
[----:B------:R-:W-:Y:S01]  /*3ee0*/  @!P3 IMAD.IADD R117, R117, 0x1, -R4 ;  /* 0x000000017575b824 */ /* 0x000fe200078e0a04 */
[C---:B------:R-:W-:Y:S01]  /*3ef0*/  ISETP.GT.U32.AND P4, PT, R4.reuse, R115, PT ;  /* 0x000000730400720c */ /* 0x040fe20003f84070 */
[----:B------:R-:W-:Y:S01]  /*3f00*/  IMAD.HI.U32 R8, R5, R111, RZ ;  /* 0x0000006f05087227 */ /* 0x000fe200078e00ff */
[----:B------:R-:W-:-:S03]  /*3f10*/  ISETP.GT.U32.AND P3, PT, R4, R107, PT ;  /* 0x0000006b0400720c */ /* 0x000fc60003f64070 */
[----:B------:R-:W-:Y:S02]  /*3f20*/  IMAD.MOV R8, RZ, RZ, -R8 ;  /* 0x000000ffff087224 */ /* 0x000fe400078e0a08 */
[----:B------:R-:W-:-:S04]  /*3f30*/  IMAD.HI.U32 R2, R5, R105, RZ ;  /* 0x0000006905027227 */ /* 0x000fc800078e00ff */
[----:B------:R-:W-:Y:S01]  /*3f40*/  IMAD R111, R4, R8, R111 ;  /* 0x00000008046f7224 */ /* 0x000fe200078e026f */
[----:B------:R-:W-:Y:S01]  /*3f50*/  LOP3.LUT R8, R7, 0xec, RZ, 0xfc, !PT ;  /* 0x000000ec07087812 */ /* 0x000fe200078efcff */
[--C-:B------:R-:W-:Y:S01]  /*3f60*/  @!P4 IMAD.IADD R115, R115, 0x1, -R4.reuse ;  /* 0x000000017373c824 */ /* 0x100fe200078e0a04 */
[----:B------:R-:W-:Y:S01]  /*3f70*/  ISETP.GE.AND P4, PT, R10, RZ, PT ;  /* 0x000000ff0a00720c */ /* 0x000fe20003f86270 */
[----:B------:R-:W-:Y:S01]  /*3f80*/  @!P3 IMAD.IADD R107, R107, 0x1, -R4 ;  /* 0x000000016b6bb824 */ /* 0x000fe200078e0a04 */
[----:B------:R-:W-:Y:S01]  /*3f90*/  IABS R103, R8 ;  /* 0x0000000800677213 */ /* 0x000fe20000000000 */
[----:B------:R-:W-:Y:S01]  /*3fa0*/  IMAD.MOV R2, RZ, RZ, -R2 ;  /* 0x000000ffff027224 */ /* 0x000fe200078e0a02 */
[----:B------:R-:W-:Y:S01]  /*3fb0*/  LOP3.LUT R10, R7, 0xe4, RZ, 0xfc, !PT ;  /* 0x000000e4070a7812 */ /* 0x000fe200078efcff */
[----:B------:R-:W-:Y:S01]  /*3fc0*/  @!P5 IMAD.MOV R127, RZ, RZ, -R127 ;  /* 0x000000ffff7fd224 */ /* 0x000fe200078e0a7f */
[C---:B------:R-:W-:Y:S01]  /*3fd0*/  ISETP.GT.U32.AND P5, PT, R4.reuse, R119, PT ;  /* 0x000000770400720c */ /* 0x040fe20003fa4070 */
[C---:B------:R-:W-:Y:S01]  /*3fe0*/  IMAD R105, R4.reuse, R2, R105 ;  /* 0x0000000204697224 */ /* 0x040fe200078e0269 */
[----:B------:R-:W-:Y:S01]  /*3ff0*/  ISETP.GT.U32.AND P3, PT, R4, R107, PT ;  /* 0x0000006b0400720c */ /* 0x000fe20003f64070 */
[----:B------:R-:W-:Y:S01]  /*4000*/  IMAD.HI.U32 R2, R5, R103, RZ ;  /* 0x0000006705027227 */ /* 0x000fe200078e00ff */
[----:B------:R-:W-:-:S03]  /*4010*/  IABS R99, R10 ;  /* 0x0000000a00637213 */ /* 0x000fc60000000000 */
[----:B------:R-:W-:Y:S02]  /*4020*/  IMAD.MOV R2, RZ, RZ, -R2 ;  /* 0x000000ffff027224 */ /* 0x000fe400078e0a02 */
[----:B------:R-:W-:Y:S01]  /*4030*/  @!P4 IMAD.MOV R115, RZ, RZ, -R115 ;  /* 0x000000ffff73c224 */ /* 0x000fe200078e0a73 */
[C---:B------:R-:W-:Y:S01]  /*4040*/  ISETP.GT.U32.AND P4, PT, R4.reuse, R105, PT ;  /* 0x000000690400720c */ /* 0x040fe20003f84070 */
[C---:B------:R-:W-:Y:S02]  /*4050*/  IMAD R103, R4.reuse, R2, R103 ;  /* 0x0000000204677224 */ /* 0x040fe400078e0267 */
[--C-:B------:R-:W-:Y:S01]  /*4060*/  @!P5 IMAD.IADD R119, R119, 0x1, -R4.reuse ;  /* 0x000000017777d824 */ /* 0x100fe200078e0a04 */
[----:B------:R-:W-:Y:S01]  /*4070*/  ISETP.GE.AND P5, PT, R9, RZ, PT ;  /* 0x000000ff0900720c */ /* 0x000fe20003fa6270 */
[--C-:B------:R-:W-:Y:S01]  /*4080*/  @!P3 IMAD.IADD R107, R107, 0x1, -R4.reuse ;  /* 0x000000016b6bb824 */ /* 0x100fe200078e0a04 */
[C---:B------:R-:W-:Y:S01]  /*4090*/  ISETP.GT.U32.AND P3, PT, R4.reuse, R103, PT ;  /* 0x000000670400720c */ /* 0x040fe20003f64070 */
[----:B------:R-:W-:Y:S01]  /*40a0*/  @!P1 IMAD.MOV R123, RZ, RZ, -R123 ;  /* 0x000000ffff7b9224 */ /* 0x000fe200078e0a7b */
[----:B------:R-:W-:Y:S01]  /*40b0*/  LOP3.LUT R9, R7, 0xe8, RZ, 0xfc, !PT ;  /* 0x000000e807097812 */ /* 0x000fe200078efcff */
[--C-:B------:R-:W-:Y:S01]  /*40c0*/  @!P6 IMAD.IADD R121, R121, 0x1, -R4.reuse ;  /* 0x000000017979e824 */ /* 0x100fe200078e0a04 */
[C---:B------:R-:W-:Y:S01]  /*40d0*/  ISETP.GT.U32.AND P1, PT, R4.reuse, R113, PT ;  /* 0x000000710400720c */ /* 0x040fe20003f24070 */
[----:B------:R-:W-:Y:S01]  /*40e0*/  @!P2 IMAD.MOV R119, RZ, RZ, -R119 ;  /* 0x000000ffff77a224 */ /* 0x000fe200078e0a77 */
[----:B------:R-:W-:Y:S01]  /*40f0*/  IABS R101, R9 ;  /* 0x0000000900657213 */ /* 0x000fe20000000000 */
[----:B------:R-:W-:Y:S01]  /*4100*/  @!P4 IMAD.IADD R105, R105, 0x1, -R4 ;  /* 0x000000016969c824 */ /* 0x000fe200078e0a04 */
[----:B------:R-:W-:Y:S01]  /*4110*/  ISETP.GT.U32.AND P6, PT, R4, R111, PT ;  /* 0x0000006f0400720c */ /* 0x000fe20003fc4070 */
[----:B------:R-:W-:-:S02]  /*4120*/  @!P0 IMAD.MOV R121, RZ, RZ, -R121 ;  /* 0x000000ffff798224 */ /* 0x000fc400078e0a79 */
[----:B------:R-:W-:Y:S01]  /*4130*/  IMAD.HI.U32 R2, R5, R101, RZ ;  /* 0x0000006505027227 */ /* 0x000fe200078e00ff */
[----:B------:R-:W-:-:S03]  /*4140*/  ISETP.GT.U32.AND P4, PT, R4, R105, PT ;  /* 0x000000690400720c */ /* 0x000fc60003f84070 */
[----:B------:R-:W-:Y:S02]  /*4150*/  @!P3 IMAD.IADD R103, R103, 0x1, -R4 ;  /* 0x000000016767b824 */ /* 0x000fe400078e0a04 */
[----:B------:R-:W-:Y:S02]  /*4160*/  IMAD.MOV R2, RZ, RZ, -R2 ;  /* 0x000000ffff027224 */ /* 0x000fe400078e0a02 */
[----:B------:R-:W-:Y:S01]  /*4170*/  @!P1 IMAD.IADD R113, R113, 0x1, -R4 ;  /* 0x0000000171719824 */ /* 0x000fe200078e0a04 */
[C---:B------:R-:W-:Y:S01]  /*4180*/  ISETP.GT.U32.AND P3, PT, R4.reuse, R103, PT ;  /* 0x000000670400720c */ /* 0x040fe20003f64070 */
[C---:B------:R-:W-:Y:S01]  /*4190*/  IMAD R101, R4.reuse, R2, R101 ;  /* 0x0000000204657224 */ /* 0x040fe200078e0265 */
[----:B------:R-:W-:Y:S01]  /*41a0*/  ISETP.GE.AND P1, PT, R11, RZ, PT ;  /* 0x000000ff0b00720c */ /* 0x000fe20003f26270 */
[----:B------:R-:W-:Y:S01]  /*41b0*/  IMAD.HI.U32 R2, R5, R99, RZ ;  /* 0x0000006305027227 */ /* 0x000fe200078e00ff */
[----:B------:R-:W-:Y:S02]  /*41c0*/  ISETP.GT.U32.AND P0, PT, R4, R113, PT ;  /* 0x000000710400720c */ /* 0x000fe40003f04070 */
[----:B------:R-:W-:Y:S01]  /*41d0*/  LOP3.LUT R11, R7, 0xe0, RZ, 0xfc, !PT ;  /* 0x000000e0070b7812 */ /* 0x000fe200078efcff */
[----:B------:R-:W-:-:S02]  /*41e0*/  IMAD.MOV R2, RZ, RZ, -R2 ;  /* 0x000000ffff027224 */ /* 0x000fc400078e0a02 */
[--C-:B------:R-:W-:Y:S01]  /*41f0*/  @!P4 IMAD.IADD R105, R105, 0x1, -R4.reuse ;  /* 0x000000016969c824 */ /* 0x100fe200078e0a04 */
[C---:B------:R-:W-:Y:S01]  /*4200*/  ISETP.GT.U32.AND P4, PT, R4.reuse, R101, PT ;  /* 0x000000650400720c */ /* 0x040fe20003f84070 */
[C---:B------:R-:W-:Y:S01]  /*4210*/  IMAD R99, R4.reuse, R2, R99 ;  /* 0x0000000204637224 */ /* 0x040fe200078e0263 */
[----:B------:R-:W-:Y:S01]  /*4220*/  IABS R97, R11 ;  /* 0x0000000b00617213 */ /* 0x000fe20000000000 */
[--C-:B------:R-:W-:Y:S02]  /*4230*/  @!P3 IMAD.IADD R103, R103, 0x1, -R4.reuse ;  /* 0x000000016767b824 */ /* 0x100fe400078e0a04 */
[--C-:B------:R-:W-:Y:S01]  /*4240*/  @!P6 IMAD.IADD R111, R111, 0x1, -R4.reuse ;  /* 0x000000016f6fe824 */ /* 0x100fe200078e0a04 */
[C---:B------:R-:W-:Y:S01]  /*4250*/  ISETP.GT.U32.AND P3, PT, R4.reuse, R99, PT ;  /* 0x000000630400720c */ /* 0x040fe20003f64070 */
[----:B------:R-:W-:Y:S01]  /*4260*/  @!P5 IMAD.MOV R117, RZ, RZ, -R117 ;  /* 0x000000ffff75d224 */ /* 0x000fe200078e0a75 */
[----:B------:R-:W-:Y:S01]  /*4270*/  ISETP.GE.AND P5, PT, R13, RZ, PT ;  /* 0x000000ff0d00720c */ /* 0x000fe20003fa6270 */
[----:B------:R-:W-:Y:S01]  /*4280*/  @!P0 IMAD.IADD R113, R113, 0x1, -R4 ;  /* 0x0000000171718824 */ /* 0x000fe200078e0a04 */
[----:B------:R-:W-:Y:S01]  /*4290*/  ISETP.GT.U32.AND P2, PT, R4, R111, PT ;  /* 0x0000006f0400720c */ /* 0x000fe20003f44070 */
[----:B------:R-:W-:Y:S01]  /*42a0*/  IMAD.HI.U32 R2, R5, R97, RZ ;  /* 0x0000006105027227 */ /* 0x000fe200078e00ff */
[----:B------:R-:W-:-:S02]  /*42b0*/  LOP3.LUT R13, R7, 0xd8, RZ, 0xfc, !PT ;  /* 0x000000d8070d7812 */ /* 0x000fc400078efcff */
[----:B------:R-:W-:Y:S01]  /*42c0*/  ISETP.GE.AND P6, PT, R12, RZ, PT ;  /* 0x000000ff0c00720c */ /* 0x000fe20003fc6270 */
[--C-:B------:R-:W-:Y:S01]  /*42d0*/  @!P4 IMAD.IADD R101, R101, 0x1, -R4.reuse ;  /* 0x000000016565c824 */ /* 0x100fe200078e0a04 */
[----:B------:R-:W-:Y:S01]  /*42e0*/  IABS R93, R13 ;  /* 0x0000000d005d7213 */ /* 0x000fe20000000000 */
[----:B------:R-:W-:Y:S01]  /*42f0*/  @!P1 IMAD.MOV R113, RZ, RZ, -R113 ;  /* 0x000000ffff719224 */ /* 0x000fe200078e0a71 */
[----:B------:R-:W-:Y:S01]  /*4300*/  LOP3.LUT R12, R7, 0xdc, RZ, 0xfc, !PT ;  /* 0x000000dc070c7812 */ /* 0x000fe200078efcff */
[--C-:B------:R-:W-:Y:S01]  /*4310*/  @!P3 IMAD.IADD R99, R99, 0x1, -R4.reuse ;  /* 0x000000016363b824 */ /* 0x100fe200078e0a04 */
[----:B------:R-:W-:Y:S01]  /*4320*/  ISETP.GE.AND P1, PT, R9, RZ, PT ;  /* 0x000000ff0900720c */ /* 0x000fe20003f26270 */
[----:B------:R-:W-:Y:S01]  /*4330*/  IMAD.HI.U32 R9, R5, R93, RZ ;  /* 0x0000005d05097227 */ /* 0x000fe200078e00ff */
[----:B------:R-:W-:Y:S02]  /*4340*/  ISETP.GT.U32.AND P3, PT, R4, R101, PT ;  /* 0x000000650400720c */ /* 0x000fe40003f64070 */
[----:B------:R-:W-:Y:S01]  /*4350*/  IABS R95, R12 ;  /* 0x0000000c005f7213 */ /* 0x000fe20000000000 */
[----:B------:R-:W-:Y:S01]  /*4360*/  @!P2 IMAD.IADD R111, R111, 0x1, -R4 ;  /* 0x000000016f6fa824 */ /* 0x000fe200078e0a04 */
[----:B------:R-:W-:Y:S01]  /*4370*/  ISETP.GE.AND P0, PT, R14, RZ, PT ;  /* 0x000000ff0e00720c */ /* 0x000fe20003f06270 */
[----:B------:R-:W-:Y:S01]  /*4380*/  IMAD.MOV R9, RZ, RZ, -R9 ;  /* 0x000000ffff097224 */ /* 0x000fe200078e0a09 */
[----:B------:R-:W-:Y:S01]  /*4390*/  ISETP.GE.AND P2, PT, R8, RZ, PT ;  /* 0x000000ff0800720c */ /* 0x000fe20003f46270 */
[----:B------:R-:W-:Y:S01]  /*43a0*/  IMAD.HI.U32 R8, R5, R95, RZ ;  /* 0x0000005f05087227 */ /* 0x000fe200078e00ff */
[----:B------:R-:W-:-:S02]  /*43b0*/  LOP3.LUT R14, R7, 0xd4, RZ, 0xfc, !PT ;  /* 0x000000d4070e7812 */ /* 0x000fc400078efcff */
[----:B------:R-:W-:Y:S01]  /*43c0*/  ISETP.GE.AND P4, PT, R10, RZ, PT ;  /* 0x000000ff0a00720c */ /* 0x000fe20003f86270 */
[----:B------:R-:W-:Y:S01]  /*43d0*/  IMAD.MOV R2, RZ, RZ, -R2 ;  /* 0x000000ffff027224 */ /* 0x000fe200078e0a02 */
[----:B------:R-:W-:Y:S01]  /*43e0*/  IABS R91, R14 ;  /* 0x0000000e005b7213 */ /* 0x000fe20000000000 */
[C---:B------:R-:W-:Y:S01]  /*43f0*/  IMAD R93, R4.reuse, R9, R93 ;  /* 0x00000009045d7224 */ /* 0x040fe200078e025d */
[C---:B------:R-:W-:Y:S01]  /*4400*/  LOP3.LUT R9, R7.reuse, 0xcc, RZ, 0xfc, !PT ;  /* 0x000000cc07097812 */ /* 0x040fe200078efcff */
[----:B------:R-:W-:Y:S01]  /*4410*/  IMAD.MOV R8, RZ, RZ, -R8 ;  /* 0x000000ffff087224 */ /* 0x000fe200078e0a08 */
[----:B------:R-:W-:Y:S01]  /*4420*/  LOP3.LUT R10, R7, 0xc8, RZ, 0xfc, !PT ;  /* 0x000000c8070a7812 */ /* 0x000fe200078efcff */
[C---:B------:R-:W-:Y:S01]  /*4430*/  IMAD R97, R4.reuse, R2, R97 ;  /* 0x0000000204617224 */ /* 0x040fe200078e0261 */
[----:B------:R-:W-:Y:S01]  /*4440*/  IABS R87, R9 ;  /* 0x0000000900577213 */ /* 0x000fe20000000000 */
[----:B------:R-:W-:Y:S01]  /*4450*/  @!P3 IMAD.IADD R101, R101, 0x1, -R4 ;  /* 0x000000016565b824 */ /* 0x000fe200078e0a04 */
[C---:B------:R-:W-:Y:S01]  /*4460*/  ISETP.GT.U32.AND P3, PT, R4.reuse, R93, PT ;  /* 0x0000005d0400720c */ /* 0x040fe20003f64070 */
[C---:B------:R-:W-:Y:S01]  /*4470*/  IMAD R95, R4.reuse, R8, R95 ;  /* 0x00000008045f7224 */ /* 0x040fe200078e025f */
[----:B------:R-:W-:Y:S01]  /*4480*/  LOP3.LUT R8, R7, 0xd0, RZ, 0xfc, !PT ;  /* 0x000000d007087812 */ /* 0x000fe200078efcff */
[----:B------:R-:W-:Y:S01]  /*4490*/  @!P6 IMAD.MOV R111, RZ, RZ, -R111 ;  /* 0x000000ffff6fe224 */ /* 0x000fe200078e0a6f */
[C---:B------:R-:W-:Y:S01]  /*44a0*/  ISETP.GT.U32.AND P6, PT, R4.reuse, R99, PT ;  /* 0x000000630400720c */ /* 0x040fe20003fc4070 */
[----:B------:R-:W-:Y:S01]  /*44b0*/  @!P5 IMAD.MOV R107, RZ, RZ, -R107 ;  /* 0x000000ffff6bd224 */ /* 0x000fe200078e0a6b */
[C---:B------:R-:W-:Y:S01]  /*44c0*/  ISETP.GT.U32.AND P5, PT, R4.reuse, R97, PT ;  /* 0x000000610400720c */ /* 0x040fe20003fa4070 */
[----:B------:R-:W-:Y:S01]  /*44d0*/  @!P0 IMAD.MOV R105, RZ, RZ, -R105 ;  /* 0x000000ffff698224 */ /* 0x000fe200078e0a69 */
[----:B------:R-:W-:Y:S01]  /*44e0*/  ISETP.GT.U32.AND P0, PT, R4, R95, PT ;  /* 0x0000005f0400720c */ /* 0x000fe20003f04070 */
[----:B------:R-:W-:Y:S01]  /*44f0*/  IMAD.HI.U32 R2, R5, R91, RZ ;  /* 0x0000005b05027227 */ /* 0x000fe200078e00ff */
[----:B------:R-:W-:-:S02]  /*4500*/  IABS R89, R8 ;  /* 0x0000000800597213 */ /* 0x000fc40000000000 */
[----:B------:R-:W-:Y:S01]  /*4510*/  IABS R85, R10 ;  /* 0x0000000a00557213 */ /* 0x000fe20000000000 */
[----:B------:R-:W-:Y:S02]  /*4520*/  IMAD.MOV R2, RZ, RZ, -R2 ;  /* 0x000000ffff027224 */ /* 0x000fe400078e0a02 */
[--C-:B------:R-:W-:Y:S02]  /*4530*/  @!P3 IMAD.IADD R93, R93, 0x1, -R4.reuse ;  /* 0x000000015d5db824 */ /* 0x100fe400078e0a04 */
[--C-:B------:R-:W-:Y:S01]  /*4540*/  @!P6 IMAD.IADD R99, R99, 0x1, -R4.reuse ;  /* 0x000000016363e824 */ /* 0x100fe200078e0a04 */
[----:B------:R-:W-:Y:S01]  /*4550*/  ISETP.GE.AND P6, PT, R12, RZ, PT ;  /* 0x000000ff0c00720c */ /* 0x000fe20003fc6270 */
[--C-:B------:R-:W-:Y:S01]  /*4560*/  @!P5 IMAD.IADD R97, R97, 0x1, -R4.reuse ;  /* 0x000000016161d824 */ /* 0x100fe200078e0a04 */
[C---:B------:R-:W-:Y:S01]  /*4570*/  ISETP.GT.U32.AND P3, PT, R4.reuse, R93, PT ;  /* 0x0000005d0400720c */ /* 0x040fe20003f64070 */
[C---:B------:R-:W-:Y:S01]  /*4580*/  IMAD R91, R4.reuse, R2, R91 ;  /* 0x00000002045b7224 */ /* 0x040fe200078e025b */
[----:B------:R-:W-:Y:S01]  /*4590*/  ISETP.GE.AND P5, PT, R13, RZ, PT ;  /* 0x000000ff0d00720c */ /* 0x000fe20003fa6270 */
[----:B------:R-:W-:Y:S01]  /*45a0*/  @!P0 IMAD.IADD R95, R95, 0x1, -R4 ;  /* 0x000000015f5f8824 */ /* 0x000fe200078e0a04 */
[C---:B------:R-:W-:Y:S01]  /*45b0*/  ISETP.GT.U32.AND P0, PT, R4.reuse, R97, PT ;  /* 0x000000610400720c */ /* 0x040fe20003f04070 */
[----:B------:R-:W-:Y:S01]  /*45c0*/  @!P4 IMAD.MOV R99, RZ, RZ, -R99 ;  /* 0x000000ffff63c224 */ /* 0x000fe200078e0a63 */
[----:B------:R-:W-:Y:S01]  /*45d0*/  ISETP.GT.U32.AND P4, PT, R4, R91, PT ;  /* 0x0000005b0400720c */ /* 0x000fe20003f84070 */
[----:B------:R-:W-:Y:S01]  /*45e0*/  IMAD.HI.U32 R2, R5, R89, RZ ;  /* 0x0000005905027227 */ /* 0x000fe200078e00ff */
[----:B------:R-:W-:-:S02]  /*45f0*/  LOP3.LUT R12, R7, 0xb0, RZ, 0xfc, !PT ;  /* 0x000000b0070c7812 */ /* 0x000fc400078efcff */
[----:B------:R-:W-:Y:S01]  /*4600*/  LOP3.LUT R13, R7, 0x74, RZ, 0xfc, !PT ;  /* 0x00000074070d7812 */ /* 0x000fe200078efcff */
[----:B------:R-:W-:Y:S01]  /*4610*/  @!P2 IMAD.MOV R103, RZ, RZ, -R103 ;  /* 0x000000ffff67a224 */ /* 0x000fe200078e0a67 */
[----:B------:R-:W-:Y:S01]  /*4620*/  ISETP.GE.AND P2, PT, R11, RZ, PT ;  /* 0x000000ff0b00720c */ /* 0x000fe20003f46270 */
[----:B------:R-:W-:Y:S01]  /*4630*/  IMAD.MOV R2, RZ, RZ, -R2 ;  /* 0x000000ffff027224 */ /* 0x000fe200078e0a02 */
[----:B------:R-:W-:Y:S01]  /*4640*/  LOP3.LUT R11, R7, 0xc0, RZ, 0xfc, !PT ;  /* 0x000000c0070b7812 */ /* 0x000fe200078efcff */
[----:B------:R-:W-:Y:S01]  /*4650*/  @!P1 IMAD.MOV R101, RZ, RZ, -R101 ;  /* 0x000000ffff659224 */ /* 0x000fe200078e0a65 */
[C---:B------:R-:W-:Y:S01]  /*4660*/  ISETP.GT.U32.AND P1, PT, R4.reuse, R95, PT ;  /* 0x0000005f0400720c */ /* 0x040fe20003f24070 */
[----:B------:R-:W-:Y:S01]  /*4670*/  IMAD R89, R4, R2, R89 ;  /* 0x0000000204597224 */ /* 0x000fe200078e0259 */
[----:B------:R-:W-:Y:S01]  /*4680*/  IABS R81, R11 ;  /* 0x0000000b00517213 */ /* 0x000fe20000000000 */
[----:B------:R-:W-:Y:S01]  /*4690*/  IMAD.HI.U32 R2, R5, R87, RZ ;  /* 0x0000005705027227 */ /* 0x000fe200078e00ff */
[----:B------:R-:W-:-:S02]  /*46a0*/  IABS R73, R12 ;  /* 0x0000000c00497213 */ /* 0x000fc40000000000 */
[----:B------:R-:W-:Y:S01]  /*46b0*/  IABS R43, R13 ;  /* 0x0000000d002b7213 */ /* 0x000fe20000000000 */
[--C-:B------:R-:W-:Y:S01]  /*46c0*/  @!P3 IMAD.IADD R93, R93, 0x1, -R4.reuse ;  /* 0x000000015d5db824 */ /* 0x100fe200078e0a04 */
[----:B------:R-:W-:Y:S01]  /*46d0*/  ISETP.GT.U32.AND P3, PT, R4, R89, PT ;  /* 0x000000590400720c */ /* 0x000fe20003f64070 */
[--C-:B------:R-:W-:Y:S01]  /*46e0*/  @!P0 IMAD.IADD R97, R97, 0x1, -R4.reuse ;  /* 0x0000000161618824 */ /* 0x100fe200078e0a04 */
[----:B------:R-:W-:Y:S01]  /*46f0*/  ISETP.GE.AND P0, PT, R14, RZ, PT ;  /* 0x000000ff0e00720c */ /* 0x000fe20003f06270 */
        /* <DEDUP_REMOVED lines=9> */
[----:B------:R-:W-:-:S03]  /*4790*/  LOP3.LUT R14, R7, 0x70, RZ, 0xfc, !PT ;  /* 0x00000070070e7812 */ /* 0x000fc600078efcff */
[----:B------:R-:W-:Y:S01]  /*47a0*/  @!P1 IMAD.IADD R95, R95, 0x1, -R4 ;  /* 0x000000015f5f9824 */ /* 0x000fe200078e0a04 */
[----:B------:R-:W-:Y:S01]  /*47b0*/  ISETP.GE.AND P1, PT, R8, RZ, PT ;  /* 0x000000ff0800720c */ /* 0x000fe20003f26270 */
[----:B------:R-:W-:Y:S01]  /*47c0*/  IMAD.MOV R2, RZ, RZ, -R2 ;  /* 0x000000ffff027224 */ /* 0x000fe200078e0a02 */
[----:B------:R-:W-:Y:S01]  /*47d0*/  IABS R41, R14 ;  /* 0x0000000e00297213 */ /* 0x000fe20000000000 */
[--C-:B------:R-:W-:Y:S02]  /*47e0*/  @!P3 IMAD.IADD R89, R89, 0x1, -R4.reuse ;  /* 0x000000015959b824 */ /* 0x100fe400078e0a04 */
[----:B------:R-:W-:Y:S01]  /*47f0*/  @!P6 IMAD.MOV R95, RZ, RZ, -R95 ;  /* 0x000000ffff5fe224 */ /* 0x000fe200078e0a5f */
[C---:B------:R-:W-:Y:S01]  /*4800*/  ISETP.GT.U32.AND P6, PT, R4.reuse, R87, PT ;  /* 0x000000570400720c */ /* 0x040fe20003fc4070 */
[C---:B------:R-:W-:Y:S01]  /*4810*/  IMAD R85, R4.reuse, R2, R85 ;  /* 0x0000000204557224 */ /* 0x040fe200078e0255 */
[----:B------:R-:W-:Y:S01]  /*4820*/  ISETP.GT.U32.AND P3, PT, R4, R89, PT ;  /* 0x000000590400720c */ /* 0x000fe20003f64070 */
[----:B------:R-:W-:-:S02]  /*4830*/  @!P2 IMAD.IADD R91, R91, 0x1, -R4 ;  /* 0x000000015b5ba824 */ /* 0x000fc400078e0a04 */
[----:B------:R-:W-:Y:S01]  /*4840*/  IMAD.HI.U32 R2, R5, R83, RZ ;  /* 0x0000005305027227 */ /* 0x000fe200078e00ff */
[----:B------:R-:W-:-:S03]  /*4850*/  ISETP.GT.U32.AND P2, PT, R4, R85, PT ;  /* 0x000000550400720c */ /* 0x000fc60003f44070 */
[----:B------:R-:W-:Y:S02]  /*4860*/  IMAD.MOV R2, RZ, RZ, -R2 ;  /* 0x000000ffff027224 */ /* 0x000fe400078e0a02 */
[----:B------:R-:W-:-:S04]  /*4870*/  IMAD.HI.U32 R8, R5, R81, RZ ;  /* 0x0000005105087227 */ /* 0x000fc800078e00ff */
[--C-:B------:R-:W-:Y:S01]  /*4880*/  @!P6 IMAD.IADD R87, R87, 0x1, -R4.reuse ;  /* 0x000000015757e824 */ /* 0x100fe200078e0a04 */
[----:B------:R-:W-:Y:S01]  /*4890*/  ISETP.GE.AND P6, PT, R11, RZ, PT ;  /* 0x000000ff0b00720c */ /* 0x000fe20003fc6270 */
[--C-:B------:R-:W-:Y:S01]  /*48a0*/  @!P3 IMAD.IADD R89, R89, 0x1, -R4.reuse ;  /* 0x000000015959b824 */ /* 0x100fe200078e0a04 */
[----:B------:R-:W-:Y:S01]  /*48b0*/  ISETP.GE.AND P3, PT, R9, RZ, PT ;  /* 0x000000ff0900720c */ /* 0x000fe20003f66270 */
[C---:B------:R-:W-:Y:S01]  /*48c0*/  IMAD R83, R4.reuse, R2, R83 ;  /* 0x0000000204537224 */ /* 0x040fe200078e0253 */
        /* <DEDUP_REMOVED lines=10> */
[----:B------:R-:W-:Y:S01]  /*4970*/  LOP3.LUT R10, R7, 0xb8, RZ, 0xfc, !PT ;  /* 0x000000b8070a7812 */ /* 0x000fe200078efcff */
[----:B------:R-:W-:Y:S01]  /*4980*/  IMAD.HI.U32 R2, R5, R79, RZ ;  /* 0x0000004f05027227 */ /* 0x000fe200078e00ff */
[----:B------:R-:W-:-:S02]  /*4990*/  LOP3.LUT R11, R7, 0xb4, RZ, 0xfc, !PT ;  /* 0x000000b4070b7812 */ /* 0x000fc400078efcff */
[----:B------:R-:W-:Y:S01]  /*49a0*/  IABS R77, R10 ;  /* 0x0000000a004d7213 */ /* 0x000fe20000000000 */
[--C-:B------:R-:W-:Y:S01]  /*49b0*/  @!P2 IMAD.IADD R87, R87, 0x1, -R4.reuse ;  /* 0x000000015757a824 */ /* 0x100fe200078e0a04 */
[C---:B------:R-:W-:Y:S01]  /*49c0*/  ISETP.GT.U32.AND P2, PT, R4.reuse, R81, PT ;  /* 0x000000510400720c */ /* 0x040fe20003f44070 */
[----:B------:R-:W-:Y:S01]  /*49d0*/  @!P1 IMAD.IADD R83, R83, 0x1, -R4 ;  /* 0x0000000153539824 */ /* 0x000fe200078e0a04 */
[----:B------:R-:W-:Y:S01]  /*49e0*/  IABS R75, R11 ;  /* 0x0000000b004b7213 */ /* 0x000fe20000000000 */
[----:B------:R-:W-:Y:S02]  /*49f0*/  IMAD.MOV R2, RZ, RZ, -R2 ;  /* 0x000000ffff027224 */ /* 0x000fe400078e0a02 */
[----:B------:R-:W-:Y:S01]  /*4a00*/  @!P4 IMAD.MOV R87, RZ, RZ, -R87 ;  /* 0x000000ffff57c224 */ /* 0x000fe200078e0a57 */
[C---:B------:R-:W-:Y:S01]  /*4a10*/  ISETP.GT.U32.AND P4, PT, R4.reuse, R83, PT ;  /* 0x000000530400720c */ /* 0x040fe20003f84070 */
[----:B------:R-:W-:Y:S02]  /*4a20*/  IMAD R79, R4, R2, R79 ;  /* 0x00000002044f7224 */ /* 0x000fe400078e024f */
[----:B------:R-:W-:-:S03]  /*4a30*/  IMAD.HI.U32 R2, R5, R77, RZ ;  /* 0x0000004d05027227 */ /* 0x000fc600078e00ff */
[C---:B------:R-:W-:Y:S01]  /*4a40*/  ISETP.GT.U32.AND P1, PT, R4.reuse, R79, PT ;  /* 0x0000004f0400720c */ /* 0x040fe20003f24070 */
[----:B------:R-:W-:Y:S02]  /*4a50*/  IMAD.MOV R2, RZ, RZ, -R2 ;  /* 0x000000ffff027224 */ /* 0x000fe400078e0a02 */
[----:B------:R-:W-:Y:S02]  /*4a60*/  @!P2 IMAD.IADD R81, R81, 0x1, -R4 ;  /* 0x000000015151a824 */ /* 0x000fe400078e0a04 */
[----:B------:R-:W-:Y:S01]  /*4a70*/  @!P0 IMAD.MOV R91, RZ, RZ, -R91 ;  /* 0x000000ffff5b8224 */ /* 0x000fe200078e0a5b */
[C---:B------:R-:W-:Y:S01]  /*4a80*/  ISETP.GT.U32.AND P0, PT, R4.reuse, R85, PT ;  /* 0x000000550400720c */ /* 0x040fe20003f04070 */
[C---:B------:R-:W-:Y:S01]  /*4a90*/  IMAD R77, R4.reuse, R2, R77 ;  /* 0x00000002044d7224 */ /* 0x040fe200078e024d */
[----:B------:R-:W-:Y:S01]  /*4aa0*/  ISETP.GT.U32.AND P2, PT, R4, R81, PT ;  /* 0x000000510400720c */ /* 0x000fe20003f44070 */
[----:B------:R-:W-:-:S04]  /*4ab0*/  IMAD.HI.U32 R8, R5, R75, RZ ;  /* 0x0000004b05087227 */ /* 0x000fc800078e00ff */
[----:B------:R-:W-:Y:S01]  /*4ac0*/  @!P4 IMAD.IADD R83, R83, 0x1, -R4 ;  /* 0x000000015353c824 */ /* 0x000fe200078e0a04 */
[C---:B------:R-:W-:Y:S01]  /*4ad0*/  ISETP.GT.U32.AND P4, PT, R4.reuse, R77, PT ;  /* 0x0000004d0400720c */ /* 0x040fe20003f84070 */
[----:B------:R-:W-:Y:S02]  /*4ae0*/  IMAD.MOV R8, RZ, RZ, -R8 ;  /* 0x000000ffff087224 */ /* 0x000fe400078e0a08 */
[--C-:B------:R-:W-:Y:S02]  /*4af0*/  @!P1 IMAD.IADD R79, R79, 0x1, -R4.reuse ;  /* 0x000000014f4f9824 */ /* 0x100fe400078e0a04 */
[C---:B------:R-:W-:Y:S01]  /*4b00*/  IMAD R75, R4.reuse, R8, R75 ;  /* 0x00000008044b7224 */ /* 0x040fe200078e024b */
[----:B------:R-:W-:Y:S01]  /*4b10*/  LOP3.LUT R8, R7, 0xac, RZ, 0xfc, !PT ;  /* 0x000000ac07087812 */ /* 0x000fe200078efcff */
[--C-:B------:R-:W-:Y:S01]  /*4b20*/  @!P0 IMAD.IADD R85, R85, 0x1, -R4.reuse ;  /* 0x0000000155558824 */ /* 0x100fe200078e0a04 */
[----:B------:R-:W-:Y:S01]  /*4b30*/  ISETP.GE.AND P0, PT, R9, RZ, PT ;  /* 0x000000ff0900720c */ /* 0x000fe20003f06270 */
[----:B------:R-:W-:Y:S01]  /*4b40*/  @!P2 IMAD.IADD R81, R81, 0x1, -R4 ;  /* 0x000000015151a824 */ /* 0x000fe200078e0a04 */
[C---:B------:R-:W-:Y:S01]  /*4b50*/  ISETP.GT.U32.AND P2, PT, R4.reuse, R75, PT ;  /* 0x0000004b0400720c */ /* 0x040fe20003f44070 */
[----:B------:R-:W-:Y:S01]  /*4b60*/  IMAD.HI.U32 R9, R5, R73, RZ ;  /* 0x0000004905097227 */ /* 0x000fe200078e00ff */
[----:B------:R-:W-:-:S02]  /*4b70*/  ISETP.GT.U32.AND P1, PT, R4, R79, PT ;  /* 0x0000004f0400720c */ /* 0x000fc40003f24070 */
[----:B------:R-:W-:Y:S01]  /*4b80*/  IABS R71, R8 ;  /* 0x0000000800477213 */ /* 0x000fe20000000000 */
[----:B------:R-:W-:Y:S02]  /*4b90*/  @!P4 IMAD.IADD R77, R77, 0x1, -R4 ;  /* 0x000000014d4dc824 */ /* 0x000fe400078e0a04 */
[----:B------:R-:W-:Y:S02]  /*4ba0*/  IMAD.MOV R9, RZ, RZ, -R9 ;  /* 0x000000ffff097224 */ /* 0x000fe400078e0a09 */
[----:B------:R-:W-:Y:S01]  /*4bb0*/  IMAD.HI.U32 R2, R5, R71, RZ ;  /* 0x0000004705027227 */ /* 0x000fe200078e00ff */
[----:B------:R-:W-:-:S03]  /*4bc0*/  ISETP.GT.U32.AND P4, PT, R4, R77, PT ;  /* 0x0000004d0400720c */ /* 0x000fc60003f84070 */
[----:B------:R-:W-:Y:S01]  /*4bd0*/  IMAD R73, R4, R9, R73 ;  /* 0x0000000904497224 */ /* 0x000fe200078e0249 */
[----:B------:R-:W-:Y:S01]  /*4be0*/  LOP3.LUT R9, R7, 0xa8, RZ, 0xfc, !PT ;  /* 0x000000a807097812 */ /* 0x000fe200078efcff */
[----:B------:R-:W-:Y:S01]  /*4bf0*/  @!P5 IMAD.MOV R85, RZ, RZ, -R85 ;  /* 0x000000ffff55d224 */ /* 0x000fe200078e0a55 */
[----:B------:R-:W-:Y:S01]  /*4c00*/  ISETP.GE.AND P5, PT, R10, RZ, PT ;  /* 0x000000ff0a00720c */ /* 0x000fe20003fa6270 */
[----:B------:R-:W-:Y:S01]  /*4c10*/  IMAD.MOV R2, RZ, RZ, -R2 ;  /* 0x000000ffff027224 */ /* 0x000fe200078e0a02 */
[----:B------:R-:W-:Y:S01]  /*4c20*/  IABS R69, R9 ;  /* 0x0000000900457213 */ /* 0x000fe20000000000 */
[--C-:B------:R-:W-:Y:S01]  /*4c30*/  @!P2 IMAD.IADD R75, R75, 0x1, -R4.reuse ;  /* 0x000000014b4ba824 */ /* 0x100fe200078e0a04 */
[----:B------:R-:W-:Y:S01]  /*4c40*/  LOP3.LUT R10, R7, 0xa4, RZ, 0xfc, !PT ;  /* 0x000000a4070a7812 */ /* 0x000fe200078efcff */
[----:B------:R-:W-:Y:S01]  /*4c50*/  @!P1 IMAD.IADD R79, R79, 0x1, -R4 ;  /* 0x000000014f4f9824 */ /* 0x000fe200078e0a04 */
[----:B------:R-:W-:Y:S01]  /*4c60*/  ISETP.GE.AND P1, PT, R12, RZ, PT ;  /* 0x000000ff0c00720c */ /* 0x000fe20003f26270 */
[C---:B------:R-:W-:Y:S01]  /*4c70*/  IMAD R71, R4.reuse, R2, R71 ;  /* 0x0000000204477224 */ /* 0x040fe200078e0247 */
[----:B------:R-:W-:Y:S01]  /*4c80*/  IABS R67, R10 ;  /* 0x0000000a00437213 */ /* 0x000fe20000000000 */
[----:B------:R-:W-:Y:S01]  /*4c90*/  IMAD.HI.U32 R2, R5, R69, RZ ;  /* 0x0000004505027227 */ /* 0x000fe200078e00ff */
[----:B------:R-:W-:-:S02]  /*4ca0*/  ISETP.GT.U32.AND P2, PT, R4, R75, PT ;  /* 0x0000004b0400720c */ /* 0x000fc40003f44070 */
[----:B------:R-:W-:Y:S01]  /*4cb0*/  LOP3.LUT R12, R7, 0x7c, RZ, 0xfc, !PT ;  /* 0x0000007c070c7812 */ /* 0x000fe200078efcff */
[----:B------:R-:W-:Y:S01]  /*4cc0*/  @!P0 IMAD.MOV R79, RZ, RZ, -R79 ;  /* 0x000000ffff4f8224 */ /* 0x000fe200078e0a4f */
[----:B------:R-:W-:Y:S01]  /*4cd0*/  ISETP.GT.U32.AND P0, PT, R4, R71, PT ;  /* 0x000000470400720c */ /* 0x000fe20003f04070 */
[----:B------:R-:W-:Y:S01]  /*4ce0*/  @!P4 IMAD.IADD R77, R77, 0x1, -R4 ;  /* 0x000000014d4dc824 */ /* 0x000fe200078e0a04 */
[----:B------:R-:W-:Y:S01]  /*4cf0*/  ISETP.GE.AND P4, PT, R8, RZ, PT ;  /* 0x000000ff0800720c */ /* 0x000fe20003f86270 */
[----:B------:R-:W-:Y:S01]  /*4d00*/  @!P3 IMAD.MOV R83, RZ, RZ, -R83 ;  /* 0x000000ffff53b224 */ /* 0x000fe200078e0a53 */
[----:B------:R-:W-:Y:S01]  /*4d10*/  ISETP.GE.AND P3, PT, R11, RZ, PT ;  /* 0x000000ff0b00720c */ /* 0x000fe20003f66270 */
[----:B------:R-:W-:Y:S01]  /*4d20*/  IMAD.MOV R8, RZ, RZ, -R2 ;  /* 0x000000ffff087224 */ /* 0x000fe200078e0a02 */
[----:B------:R-:W-:Y:S01]  /*4d30*/  LOP3.LUT R11, R7, 0xa0, RZ, 0xfc, !PT ;  /* 0x000000a0070b7812 */ /* 0x000fe200078efcff */
[----:B------:R-:W-:Y:S01]  /*4d40*/  IMAD.HI.U32 R2, R5, R67, RZ ;  /* 0x0000004305027227 */ /* 0x000fe200078e00ff */
[----:B------:R-:W-:-:S02]  /*4d50*/  IABS R47, R12 ;  /* 0x0000000c002f7213 */ /* 0x000fc40000000000 */
[----:B------:R-:W-:Y:S01]  /*4d60*/  IABS R65, R11 ;  /* 0x0000000b00417213 */ /* 0x000fe20000000000 */
[----:B------:R-:W-:Y:S01]  /*4d70*/  @!P6 IMAD.MOV R81, RZ, RZ, -R81 ;  /* 0x000000ffff51e224 */ /* 0x000fe200078e0a51 */
[C---:B------:R-:W-:Y:S01]  /*4d80*/  ISETP.GT.U32.AND P6, PT, R4.reuse, R73, PT ;  /* 0x000000490400720c */ /* 0x040fe20003fc4070 */
[----:B------:R-:W-:Y:S02]  /*4d90*/  IMAD.MOV R2, RZ, RZ, -R2 ;  /* 0x000000ffff027224 */ /* 0x000fe400078e0a02 */
[--C-:B------:R-:W-:Y:S01]  /*4da0*/  @!P2 IMAD.IADD R75, R75, 0x1, -R4.reuse ;  /* 0x000000014b4ba824 */ /* 0x100fe200078e0a04 */
[----:B------:R-:W-:Y:S01]  /*4db0*/  ISETP.GE.AND P2, PT, R9, RZ, PT ;  /* 0x000000ff0900720c */ /* 0x000fe20003f46270 */
[----:B------:R-:W-:Y:S02]  /*4dc0*/  IMAD R67, R4, R2, R67 ;  /* 0x0000000204437224 */ /* 0x000fe400078e0243 */
[--C-:B------:R-:W-:Y:S01]  /*4dd0*/  @!P0 IMAD.IADD R71, R71, 0x1, -R4.reuse ;  /* 0x0000000147478824 */ /* 0x100fe200078e0a04 */
[----:B------:R-:W-:Y:S01]  /*4de0*/  ISETP.GE.AND P0, PT, R10, RZ, PT ;  /* 0x000000ff0a00720c */ /* 0x000fe20003f06270 */
[----:B------:R-:W-:Y:S01]  /*4df0*/  @!P3 IMAD.MOV R75, RZ, RZ, -R75 ;  /* 0x000000ffff4bb224 */ /* 0x000fe200078e0a4b */
[C---:B------:R-:W-:Y:S01]  /*4e00*/  ISETP.GT.U32.AND P3, PT, R4.reuse, R67, PT ;  /* 0x000000430400720c */ /* 0x040fe20003f64070 */
[----:B------:R-:W-:Y:S01]  /*4e10*/  @!P5 IMAD.MOV R77, RZ, RZ, -R77 ;  /* 0x000000ffff4dd224 */ /* 0x000fe200078e0a4d */
[----:B------:R-:W-:Y:S01]  /*4e20*/  ISETP.GT.U32.AND P5, PT, R4, R71, PT ;  /* 0x000000470400720c */ /* 0x000fe20003fa4070 */
[----:B------:R-:W-:Y:S01]  /*4e30*/  @!P6 IMAD.IADD R73, R73, 0x1, -R4 ;  /* 0x000000014949e824 */ /* 0x000fe200078e0a04 */
[----:B------:R-:W-:Y:S01]  /*4e40*/  LOP3.LUT R10, R7, 0x94, RZ, 0xfc, !PT ;  /* 0x00000094070a7812 */ /* 0x000fe200078efcff */
[----:B------:R-:W-:-:S03]  /*4e50*/  IMAD.HI.U32 R2, R5, R65, RZ ;  /* 0x0000004105027227 */ /* 0x000fc600078e00ff */
[C---:B------:R-:W-:Y:S01]  /*4e60*/  ISETP.GT.U32.AND P6, PT, R4.reuse, R73, PT ;  /* 0x000000490400720c */ /* 0x040fe20003fc4070 */
[----:B------:R-:W-:Y:S01]  /*4e70*/  IMAD R69, R4, R8, R69 ;  /* 0x0000000804457224 */ /* 0x000fe200078e0245 */
[----:B------:R-:W-:Y:S01]  /*4e80*/  LOP3.LUT R8, R7, 0x9c, RZ, 0xfc, !PT ;  /* 0x0000009c07087812 */ /* 0x000fe200078efcff */
[----:B------:R-:W-:Y:S01]  /*4e90*/  IMAD.MOV R2, RZ, RZ, -R2 ;  /* 0x000000ffff027224 */ /* 0x000fe200078e0a02 */
[----:B------:R-:W-:Y:S01]  /*4ea0*/  IABS R59, R10 ;  /* 0x0000000a003b7213 */ /* 0x000fe20000000000 */
[--C-:B------:R-:W-:Y:S01]  /*4eb0*/  @!P3 IMAD.IADD R67, R67, 0x1, -R4.reuse ;  /* 0x000000014343b824 */ /* 0x100fe200078e0a04 */
[----:B------:R-:W-:Y:S01]  /*4ec0*/  IABS R63, R8 ;  /* 0x00000008003f7213 */ /* 0x000fe20000000000 */
[----:B------:R-:W-:Y:S01]  /*4ed0*/  @!P5 IMAD.IADD R71, R71, 0x1, -R4 ;  /* 0x000000014747d824 */ /* 0x000fe200078e0a04 */
[----:B------:R-:W-:Y:S01]  /*4ee0*/  ISETP.GE.AND P5, PT, R8, RZ, PT ;  /* 0x000000ff0800720c */ /* 0x000fe20003fa6270 */
[C---:B------:R-:W-:Y:S01]  /*4ef0*/  IMAD R65, R4.reuse, R2, R65 ;  /* 0x0000000204417224 */ /* 0x040fe200078e0241 */
[----:B------:R-:W-:Y:S01]  /*4f00*/  ISETP.GT.U32.AND P3, PT, R4, R67, PT ;  /* 0x000000430400720c */ /* 0x000fe20003f64070 */
[----:B------:R-:W-:Y:S01]  /*4f10*/  IMAD.HI.U32 R2, R5, R63, RZ ;  /* 0x0000003f05027227 */ /* 0x000fe200078e00ff */
[----:B------:R-:W-:-:S03]  /*4f20*/  LOP3.LUT R8, R7, 0x98, RZ, 0xfc, !PT ;  /* 0x0000009807087812 */ /* 0x000fc600078efcff */
[----:B------:R-:W-:Y:S01]  /*4f30*/  @!P4 IMAD.MOV R71, RZ, RZ, -R71 ;  /* 0x000000ffff47c224 */ /* 0x000fe200078e0a47 */
[C---:B------:R-:W-:Y:S01]  /*4f40*/  ISETP.GT.U32.AND P4, PT, R4.reuse, R65, PT ;  /* 0x000000410400720c */ /* 0x040fe20003f84070 */
[----:B------:R-:W-:Y:S01]  /*4f50*/  @!P6 IMAD.IADD R73, R73, 0x1, -R4 ;  /* 0x000000014949e824 */ /* 0x000fe200078e0a04 */
[C---:B------:R-:W-:Y:S01]  /*4f60*/  ISETP.GT.U32.AND P6, PT, R4.reuse, R69, PT ;  /* 0x000000450400720c */ /* 0x040fe20003fc4070 */
[----:B------:R-:W-:Y:S01]  /*4f70*/  IMAD.MOV R2, RZ, RZ, -R2 ;  /* 0x000000ffff027224 */ /* 0x000fe200078e0a02 */
[----:B------:R-:W-:Y:S01]  /*4f80*/  IABS R61, R8 ;  /* 0x00000008003d7213 */ /* 0x000fe20000000000 */
[----:B------:R-:W-:Y:S02]  /*4f90*/  @!P1 IMAD.MOV R73, RZ, RZ, -R73 ;  /* 0x000000ffff499224 */ /* 0x000fe400078e0a49 */
[----:B------:R-:W-:Y:S02]  /*4fa0*/  IMAD R63, R4, R2, R63 ;  /* 0x00000002043f7224 */ /* 0x000fe400078e023f */
[----:B------:R-:W-:-:S02]  /*4fb0*/  @!P3 IMAD.IADD R67, R67, 0x1, -R4 ;  /* 0x000000014343b824 */ /* 0x000fc400078e0a04 */
[----:B------:R-:W-:Y:S01]  /*4fc0*/  IMAD.HI.U32 R2, R5, R61, RZ ;  /* 0x0000003d05027227 */ /* 0x000fe200078e00ff */
[----:B------:R-:W-:-:S03]  /*4fd0*/  ISETP.GT.U32.AND P3, PT, R4, R63, PT ;  /* 0x0000003f0400720c */ /* 0x000fc60003f64070 */
[--C-:B------:R-:W-:Y:S02]  /*4fe0*/  @!P4 IMAD.IADD R65, R65, 0x1, -R4.reuse ;  /* 0x000000014141c824 */ /* 0x100fe400078e0a04 */
[----:B------:R-:W-:Y:S01]  /*4ff0*/  @!P6 IMAD.IADD R69, R69, 0x1, -R4 ;  /* 0x000000014545e824 */ /* 0x000fe200078e0a04 */
[----:B------:R-:W-:Y:S01]  /*5000*/  ISETP.GE.AND P6, PT, R11, RZ, PT ;  /* 0x000000ff0b00720c */ /* 0x000fe20003fc6270 */
[----:B------:R-:W-:Y:S01]  /*5010*/  IMAD.MOV R2, RZ, RZ, -R2 ;  /* 0x000000ffff027224 */ /* 0x000fe200078e0a02 */
[C---:B------:R-:W-:Y:S01]  /*5020*/  ISETP.GT.U32.AND P4, PT, R4.reuse, R65, PT ;  /* 0x000000410400720c */ /* 0x040fe20003f84070 */
[----:B------:R-:W-:Y:S01]  /*5030*/  @!P0 IMAD.MOV R67, RZ, RZ, -R67 ;  /* 0x000000ffff438224 */ /* 0x000fe200078e0a43 */
[C---:B------:R-:W-:Y:S01]  /*5040*/  ISETP.GT.U32.AND P1, PT, R4.reuse, R69, PT ;  /* 0x000000450400720c */ /* 0x040fe20003f24070 */
[----:B------:R-:W-:Y:S01]  /*5050*/  IMAD R61, R4, R2, R61 ;  /* 0x00000002043d7224 */ /* 0x000fe200078e023d */
[----:B------:R-:W-:Y:S01]  /*5060*/  LOP3.LUT R2, R7, 0x8c, RZ, 0xfc, !PT ;  /* 0x0000008c07027812 */ /* 0x000fe200078efcff */
[----:B------:R-:W-:Y:S01]  /*5070*/  @!P3 IMAD.IADD R63, R63, 0x1, -R4 ;  /* 0x000000013f3fb824 */ /* 0x000fe200078e0a04 */
[----:B------:R-:W-:-:S02]  /*5080*/  LOP3.LUT R11, R7, 0x90, RZ, 0xfc, !PT ;  /* 0x00000090070b7812 */ /* 0x000fc400078efcff */
[----:B------:R-:W-:Y:S02]  /*5090*/  IABS R55, R2 ;  /* 0x0000000200377213 */ /* 0x000fe40000000000 */
[C---:B------:R-:W-:Y:S02]  /*50a0*/  ISETP.GT.U32.AND P0, PT, R4.reuse, R63, PT ;  /* 0x0000003f0400720c */ /* 0x040fe40003f04070 */
[----:B------:R-:W-:Y:S01]  /*50b0*/  IABS R57, R11 ;  /* 0x0000000b00397213 */ /* 0x000fe20000000000 */
[--C-:B------:R-:W-:Y:S01]  /*50c0*/  @!P4 IMAD.IADD R65, R65, 0x1, -R4.reuse ;  /* 0x000000014141c824 */ /* 0x100fe200078e0a04 */
[----:B------:R-:W-:Y:S01]  /*50d0*/  ISETP.GT.U32.AND P4, PT, R4, R61, PT ;  /* 0x0000003d0400720c */ /* 0x000fe20003f84070 */
[----:B------:R-:W-:Y:S01]  /*50e0*/  @!P1 IMAD.IADD R69, R69, 0x1, -R4 ;  /* 0x0000000145459824 */ /* 0x000fe200078e0a04 */
[----:B------:R-:W-:Y:S01]  /*50f0*/  ISETP.GE.AND P1, PT, R8, RZ, PT ;  /* 0x000000ff0800720c */ /* 0x000fe20003f26270 */
[----:B------:R-:W-:Y:S01]  /*5100*/  IMAD.HI.U32 R8, R5, R59, RZ ;  /* 0x0000003b05087227 */ /* 0x000fe200078e00ff */
[----:B------:R-:W-:-:S02]  /*5110*/  ISETP.GE.AND P3, PT, R11, RZ, PT ;  /* 0x000000ff0b00720c */ /* 0x000fc40003f66270 */
[----:B------:R-:W-:Y:S01]  /*5120*/  LOP3.LUT R11, R7, 0x80, RZ, 0xfc, !PT ;  /* 0x00000080070b7812 */ /* 0x000fe200078efcff */
[----:B------:R-:W-:Y:S02]  /*5130*/  IMAD.MOV R8, RZ, RZ, -R8 ;  /* 0x000000ffff087224 */ /* 0x000fe400078e0a08 */
[--C-:B------:R-:W-:Y:S01]  /*5140*/  @!P0 IMAD.IADD R63, R63, 0x1, -R4.reuse ;  /* 0x000000013f3f8824 */ /* 0x100fe200078e0a04 */
[----:B------:R-:W-:Y:S01]  /*5150*/  IABS R49, R11 ;  /* 0x0000000b00317213 */ /* 0x000fe20000000000 */
[----:B------:R-:W-:Y:S01]  /*5160*/  IMAD R59, R4, R8, R59 ;  /* 0x00000008043b7224 */ /* 0x000fe200078e023b */
[----:B------:R-:W-:Y:S01]  /*5170*/  LOP3.LUT R8, R7, 0x88, RZ, 0xfc, !PT ;  /* 0x0000008807087812 */ /* 0x000fe200078efcff */
[----:B------:R-:W-:Y:S02]  /*5180*/  @!P4 IMAD.IADD R61, R61, 0x1, -R4 ;  /* 0x000000013d3dc824 */ /* 0x000fe400078e0a04 */
[----:B------:R-:W-:Y:S01]  /*5190*/  @!P6 IMAD.MOV R65, RZ, RZ, -R65 ;  /* 0x000000ffff41e224 */ /* 0x000fe200078e0a41 */
[----:B------:R-:W-:Y:S01]  /*51a0*/  ISETP.GE.AND P6, PT, R2, RZ, PT ;  /* 0x000000ff0200720c */ /* 0x000fe20003fc6270 */
[----:B------:R-:W-:Y:S01]  /*51b0*/  @!P5 IMAD.MOV R63, RZ, RZ, -R63 ;  /* 0x000000ffff3fd224 */ /* 0x000fe200078e0a3f */
[C---:B------:R-:W-:Y:S01]  /*51c0*/  ISETP.GT.U32.AND P5, PT, R4.reuse, R59, PT ;  /* 0x0000003b0400720c */ /* 0x040fe20003fa4070 */
[----:B------:R-:W-:Y:S01]  /*51d0*/  IMAD.HI.U32 R2, R5, R55, RZ ;  /* 0x0000003705027227 */ /* 0x000fe200078e00ff */
[----:B------:R-:W-:-:S02]  /*51e0*/  ISETP.GT.U32.AND P4, PT, R4, R61, PT ;  /* 0x0000003d0400720c */ /* 0x000fc40003f84070 */
[----:B------:R-:W-:Y:S01]  /*51f0*/  IABS R53, R8 ;  /* 0x0000000800357213 */ /* 0x000fe20000000000 */
[----:B------:R-:W-:Y:S01]  /*5200*/  IMAD.HI.U32 R9, R5, R57, RZ ;  /* 0x0000003905097227 */ /* 0x000fe200078e00ff */
[----:B------:R-:W-:-:S03]  /*5210*/  ISETP.GE.AND P0, PT, R8, RZ, PT ;  /* 0x000000ff0800720c */ /* 0x000fc60003f06270 */
[----:B------:R-:W-:Y:S02]  /*5220*/  IMAD.MOV R2, RZ, RZ, -R2 ;  /* 0x000000ffff027224 */ /* 0x000fe400078e0a02 */
[----:B------:R-:W-:Y:S02]  /*5230*/  IMAD.MOV R9, RZ, RZ, -R9 ;  /* 0x000000ffff097224 */ /* 0x000fe400078e0a09 */
[C---:B------:R-:W-:Y:S02]  /*5240*/  IMAD R55, R4.reuse, R2, R55 ;  /* 0x0000000204377224 */ /* 0x040fe400078e0237 */
[C---:B------:R-:W-:Y:S02]  /*5250*/  IMAD R57, R4.reuse, R9, R57 ;  /* 0x0000000904397224 */ /* 0x040fe400078e0239 */
[--C-:B------:R-:W-:Y:S01]  /*5260*/  @!P5 IMAD.IADD R59, R59, 0x1, -R4.reuse ;  /* 0x000000013b3bd824 */ /* 0x100fe200078e0a04 */
[C---:B------:R-:W-:Y:S01]  /*5270*/  ISETP.GT.U32.AND P5, PT, R4.reuse, R55, PT ;  /* 0x000000370400720c */ /* 0x040fe20003fa4070 */
[----:B------:R-:W-:Y:S01]  /*5280*/  @!P4 IMAD.IADD R61, R61, 0x1, -R4 ;  /* 0x000000013d3dc824 */ /* 0x000fe200078e0a04 */
[----:B------:R-:W-:Y:S01]  /*5290*/  ISETP.GT.U32.AND P4, PT, R4, R57, PT ;  /* 0x000000390400720c */ /* 0x000fe20003f84070 */
[----:B------:R-:W-:-:S04]  /*52a0*/  IMAD.HI.U32 R8, R5, R53, RZ ;  /* 0x0000003505087227 */ /* 0x000fc800078e00ff */
[----:B------:R-:W-:Y:S01]  /*52b0*/  @!P2 IMAD.MOV R69, RZ, RZ, -R69 ;  /* 0x000000ffff45a224 */ /* 0x000fe200078e0a45 */
[----:B------:R-:W-:Y:S01]  /*52c0*/  ISETP.GE.AND P2, PT, R10, RZ, PT ;  /* 0x000000ff0a00720c */ /* 0x000fe20003f46270 */
[----:B------:R-:W-:Y:S01]  /*52d0*/  IMAD.MOV R8, RZ, RZ, -R8 ;  /* 0x000000ffff087224 */ /* 0x000fe200078e0a08 */
[----:B------:R-:W-:Y:S01]  /*52e0*/  LOP3.LUT R10, R7, 0x84, RZ, 0xfc, !PT ;  /* 0x00000084070a7812 */ /* 0x000fe200078efcff */
[----:B------:R-:W-:Y:S02]  /*52f0*/  @!P1 IMAD.MOV R61, RZ, RZ, -R61 ;  /* 0x000000ffff3d9224 */ /* 0x000fe400078e0a3d */
[--C-:B------:R-:W-:Y:S01]  /*5300*/  @!P5 IMAD.IADD R55, R55, 0x1, -R4.reuse ;  /* 0x000000013737d824 */ /* 0x100fe200078e0a04 */
[----:B------:R-:W-:Y:S01]  /*5310*/  IABS R51, R10 ;  /* 0x0000000a00337213 */ /* 0x000fe20000000000 */
[----:B------:R-:W-:Y:S01]  /*5320*/  @!P4 IMAD.IADD R57, R57, 0x1, -R4 ;  /* 0x000000013939c824 */ /* 0x000fe200078e0a04 */
[C---:B------:R-:W-:Y:S01]  /*5330*/  ISETP.GT.U32.AND P4, PT, R4.reuse, R59, PT ;  /* 0x0000003b0400720c */ /* 0x040fe20003f84070 */
[C---:B------:R-:W-:Y:S01]  /*5340*/  IMAD R53, R4.reuse, R8, R53 ;  /* 0x0000000804357224 */ /* 0x040fe200078e0235 */
[C---:B------:R-:W-:Y:S01]  /*5350*/  ISETP.GT.U32.AND P1, PT, R4.reuse, R55, PT ;  /* 0x000000370400720c */ /* 0x040fe20003f24070 */
[----:B------:R-:W-:Y:S01]  /*5360*/  IMAD.HI.U32 R8, R5, R47, RZ ;  /* 0x0000002f05087227 */ /* 0x000fe200078e00ff */
[----:B------:R-:W-:-:S03]  /*5370*/  ISETP.GT.U32.AND P5, PT, R4, R57, PT ;  /* 0x000000390400720c */ /* 0x000fc60003fa4070 */
[----:B------:R-:W-:-:S04]  /*5380*/  IMAD.HI.U32 R9, R5, R51, RZ ;  /* 0x0000003305097227 */ /* 0x000fc800078e00ff */
[----:B------:R-:W-:Y:S02]  /*5390*/  IMAD.MOV R8, RZ, RZ, -R8 ;  /* 0x000000ffff087224 */ /* 0x000fe400078e0a08 */
[----:B------:R-:W-:Y:S02]  /*53a0*/  IMAD.MOV R9, RZ, RZ, -R9 ;  /* 0x000000ffff097224 */ /* 0x000fe400078e0a09 */
[----:B------:R-:W-:Y:S02]  /*53b0*/  IMAD R47, R4, R8, R47 ;  /* 0x00000008042f7224 */ /* 0x000fe400078e022f */
[----:B------:R-:W-:-:S04]  /*53c0*/  IMAD.HI.U32 R2, R5, R49, RZ ;  /* 0x0000003105027227 */ /* 0x000fc800078e00ff */
        /* <DEDUP_REMOVED lines=9> */
[C---:B------:R-:W-:Y:S01]  /*5460*/  ISETP.GT.U32.AND P2, PT, R4.reuse, R51, PT ;  /* 0x000000330400720c */ /* 0x040fe20003f44070 */
[----:B------:R-:W-:-:S02]  /*5470*/  IMAD R49, R4, R2, R49 ;  /* 0x0000000204317224 */ /* 0x000fc400078e0231 */
[----:B------:R-:W-:Y:S02]  /*5480*/  @!P5 IMAD.IADD R57, R57, 0x1, -R4 ;  /* 0x000000013939d824 */ /* 0x000fe400078e0a04 */
[----:B------:R-:W-:Y:S01]  /*5490*/  IMAD.HI.U32 R2, R5, R45, RZ ;  /* 0x0000002d05027227 */ /* 0x000fe200078e00ff */
[----:B------:R-:W-:-:S03]  /*54a0*/  ISETP.GT.U32.AND P5, PT, R4, R49, PT ;  /* 0x000000310400720c */ /* 0x000fc60003fa4070 */
[--C-:B------:R-:W-:Y:S01]  /*54b0*/  @!P4 IMAD.IADD R53, R53, 0x1, -R4.reuse ;  /* 0x000000013535c824 */ /* 0x100fe200078e0a04 */
[----:B------:R-:W-:Y:S01]  /*54c0*/  ISETP.GE.AND P4, PT, R10, RZ, PT ;  /* 0x000000ff0a00720c */ /* 0x000fe20003f86270 */
[----:B------:R-:W-:Y:S01]  /*54d0*/  @!P1 IMAD.IADD R47, R47, 0x1, -R4 ;  /* 0x000000012f2f9824 */ /* 0x000fe200078e0a04 */
[----:B------:R-:W-:Y:S01]  /*54e0*/  LOP3.LUT R10, R7, 0x6c, RZ, 0xfc, !PT ;  /* 0x0000006c070a7812 */ /* 0x000fe200078efcff */
[----:B------:R-:W-:Y:S02]  /*54f0*/  IMAD.MOV R2, RZ, RZ, -R2 ;  /* 0x000000ffff027224 */ /* 0x000fe400078e0a02 */
[----:B------:R-:W-:Y:S01]  /*5500*/  @!P2 IMAD.IADD R51, R51, 0x1, -R4 ;  /* 0x000000013333a824 */ /* 0x000fe200078e0a04 */
[C---:B------:R-:W-:Y:S01]  /*5510*/  ISETP.GT.U32.AND P2, PT, R4.reuse, R53, PT ;  /* 0x000000350400720c */ /* 0x040fe20003f44070 */
[C---:B------:R-:W-:Y:S01]  /*5520*/  IMAD R45, R4.reuse, R2, R45 ;  /* 0x00000002042d7224 */ /* 0x040fe200078e022d */
[----:B------:R-:W-:Y:S01]  /*5530*/  ISETP.GT.U32.AND P1, PT, R4, R47, PT ;  /* 0x0000002f0400720c */ /* 0x000fe20003f24070 */
[----:B------:R-:W-:Y:S01]  /*5540*/  IMAD.HI.U32 R2, R5, R41, RZ ;  /* 0x0000002905027227 */ /* 0x000fe200078e00ff */
[----:B------:R-:W-:-:S03]  /*5550*/  IABS R39, R10 ;  /* 0x0000000a00277213 */ /* 0x000fc60000000000 */
[----:B------:R-:W-:Y:S01]  /*5560*/  @!P5 IMAD.IADD R49, R49, 0x1, -R4 ;  /* 0x000000013131d824 */ /* 0x000fe200078e0a04 */
[C---:B------:R-:W-:Y:S01]  /*5570*/  ISETP.GT.U32.AND P5, PT, R4.reuse, R51, PT ;  /* 0x000000330400720c */ /* 0x040fe20003fa4070 */
[----:B------:R-:W-:Y:S02]  /*5580*/  IMAD.MOV R2, RZ, RZ, -R2 ;  /* 0x000000ffff027224 */ /* 0x000fe400078e0a02 */
[----:B------:R-:W-:Y:S01]  /*5590*/  @!P3 IMAD.MOV R57, RZ, RZ, -R57 ;  /* 0x000000ffff39b224 */ /* 0x000fe200078e0a39 */
[C---:B------:R-:W-:Y:S01]  /*55a0*/  ISETP.GT.U32.AND P3, PT, R4.reuse, R49, PT ;  /* 0x000000310400720c */ /* 0x040fe20003f64070 */
[C---:B------:R-:W-:Y:S02]  /*55b0*/  IMAD R41, R4.reuse, R2, R41 ;  /* 0x0000000204297224 */ /* 0x040fe400078e0229 */
[--C-:B------:R-:W-:Y:S01]  /*55c0*/  @!P2 IMAD.IADD R53, R53, 0x1, -R4.reuse ;  /* 0x000000013535a824 */ /* 0x100fe200078e0a04 */
[----:B------:R-:W-:Y:S01]  /*55d0*/  ISETP.GE.AND P2, PT, R11, RZ, PT ;  /* 0x000000ff0b00720c */ /* 0x000fe20003f46270 */
[----:B------:R-:W-:Y:S01]  /*55e0*/  @!P1 IMAD.IADD R47, R47, 0x1, -R4 ;  /* 0x000000012f2f9824 */ /* 0x000fe200078e0a04 */
[----:B------:R-:W-:Y:S01]  /*55f0*/  ISETP.GT.U32.AND P1, PT, R4, R41, PT ;  /* 0x000000290400720c */ /* 0x000fe20003f24070 */
[----:B------:R-:W-:Y:S01]  /*5600*/  IMAD.HI.U32 R2, R5, R39, RZ ;  /* 0x0000002705027227 */ /* 0x000fe200078e00ff */
[----:B------:R-:W-:-:S03]  /*5610*/  LOP3.LUT R11, R7, 0x68, RZ, 0xfc, !PT ;  /* 0x00000068070b7812 */ /* 0x000fc600078efcff */
[----:B------:R-:W-:Y:S01]  /*5620*/  IMAD.HI.U32 R8, R5, R43, RZ ;  /* 0x0000002b05087227 */ /* 0x000fe200078e00ff */
[----:B------:R-:W-:-:S03]  /*5630*/  IABS R37, R11 ;  /* 0x0000000b00257213 */ /* 0x000fc60000000000 */
[----:B------:R-:W-:Y:S02]  /*5640*/  IMAD.MOV R2, RZ, RZ, -R2 ;  /* 0x000000ffff027224 */ /* 0x000fe400078e0a02 */
[----:B------:R-:W-:Y:S02]  /*5650*/  IMAD.MOV R8, RZ, RZ, -R8 ;  /* 0x000000ffff087224 */ /* 0x000fe400078e0a08 */
[--C-:B------:R-:W-:Y:S01]  /*5660*/  @!P3 IMAD.IADD R49, R49, 0x1, -R4.reuse ;  /* 0x000000013131b824 */ /* 0x100fe200078e0a04 */
[----:B------:R-:W-:Y:S01]  /*5670*/  ISETP.GE.AND P3, PT, R12, RZ, PT ;  /* 0x000000ff0c00720c */ /* 0x000fe20003f66270 */
[C---:B------:R-:W-:Y:S01]  /*5680*/  IMAD R39, R4.reuse, R2, R39 ;  /* 0x0000000204277224 */ /* 0x040fe200078e0227 */
[----:B------:R-:W-:Y:S01]  /*5690*/  LOP3.LUT R12, R7, 0x54, RZ, 0xfc, !PT ;  /* 0x00000054070c7812 */ /* 0x000fe200078efcff */
[C---:B------:R-:W-:Y:S02]  /*56a0*/  IMAD R43, R4.reuse, R8, R43 ;  /* 0x00000008042b7224 */ /* 0x040fe400078e022b */
[----:B------:R-:W-:Y:S01]  /*56b0*/  @!P6 IMAD.MOV R55, RZ, RZ, -R55 ;  /* 0x000000ffff37e224 */ /* 0x000fe200078e0a37 */
[C---:B------:R-:W-:Y:S01]  /*56c0*/  ISETP.GT.U32.AND P6, PT, R4.reuse, R45, PT ;  /* 0x0000002d0400720c */ /* 0x040fe20003fc4070 */
[----:B------:R-:W-:Y:S01]  /*56d0*/  @!P2 IMAD.MOV R49, RZ, RZ, -R49 ;  /* 0x000000ffff31a224 */ /* 0x000fe200078e0a31 */
[C---:B------:R-:W-:Y:S01]  /*56e0*/  ISETP.GT.U32.AND P2, PT, R4.reuse, R39, PT ;  /* 0x000000270400720c */ /* 0x040fe20003f44070 */
[--C-:B------:R-:W-:Y:S01]  /*56f0*/  @!P1 IMAD.IADD R41, R41, 0x1, -R4.reuse ;  /* 0x0000000129299824 */ /* 0x100fe200078e0a04 */
[----:B------:R-:W-:Y:S01]  /*5700*/  IABS R27, R12 ;  /* 0x0000000c001b7213 */ /* 0x000fe20000000000 */
[----:B------:R-:W-:Y:S01]  /*5710*/  @!P5 IMAD.IADD R51, R51, 0x1, -R4 ;  /* 0x000000013333d824 */ /* 0x000fe200078e0a04 */
[C---:B------:R-:W-:Y:S01]  /*5720*/  ISETP.GT.U32.AND P5, PT, R4.reuse, R43, PT ;  /* 0x0000002b0400720c */ /* 0x040fe20003fa4070 */
[----:B------:R-:W-:Y:S01]  /*5730*/  IMAD.HI.U32 R2, R5, R37, RZ ;  /* 0x0000002505027227 */ /* 0x000fe200078e00ff */
[----:B------:R-:W-:-:S03]  /*5740*/  ISETP.GT.U32.AND P1, PT, R4, R41, PT ;  /* 0x000000290400720c */ /* 0x000fc60003f24070 */
[----:B------:R-:W-:Y:S02]  /*5750*/  IMAD.MOV R2, RZ, RZ, -R2 ;  /* 0x000000ffff027224 */ /* 0x000fe400078e0a02 */
[--C-:B------:R-:W-:Y:S01]  /*5760*/  @!P6 IMAD.IADD R45, R45, 0x1, -R4.reuse ;  /* 0x000000012d2de824 */ /* 0x100fe200078e0a04 */
[----:B------:R-:W-:Y:S01]  /*5770*/  ISETP.GE.AND P6, PT, R9, RZ, PT ;  /* 0x000000ff0900720c */ /* 0x000fe20003fc6270 */
[C---:B------:R-:W-:Y:S01]  /*5780*/  IMAD R37, R4.reuse, R2, R37 ;  /* 0x0000000204257224 */ /* 0x040fe200078e0225 */
[----:B------:R-:W-:Y:S01]  /*5790*/  LOP3.LUT R9, R7, 0x64, RZ, 0xfc, !PT ;  /* 0x0000006407097812 */ /* 0x000fe200078efcff */
[--C-:B------:R-:W-:Y:S02]  /*57a0*/  @!P2 IMAD.IADD R39, R39, 0x1, -R4.reuse ;  /* 0x000000012727a824 */ /* 0x100fe400078e0a04 */
[--C-:B------:R-:W-:Y:S01]  /*57b0*/  @!P5 IMAD.IADD R43, R43, 0x1, -R4.reuse ;  /* 0x000000012b2bd824 */ /* 0x100fe200078e0a04 */
[C---:B------:R-:W-:Y:S01]  /*57c0*/  ISETP.GT.U32.AND P2, PT, R4.reuse, R37, PT ;  /* 0x000000250400720c */ /* 0x040fe20003f44070 */
[----:B------:R-:W-:Y:S01]  /*57d0*/  @!P1 IMAD.IADD R41, R41, 0x1, -R4 ;  /* 0x0000000129299824 */ /* 0x000fe200078e0a04 */
[----:B------:R-:W-:Y:S01]  /*57e0*/  IABS R35, R9 ;  /* 0x0000000900237213 */ /* 0x000fe20000000000 */
[----:B------:R-:W-:Y:S01]  /*57f0*/  @!P4 IMAD.MOV R51, RZ, RZ, -R51 ;  /* 0x000000ffff33c224 */ /* 0x000fe200078e0a33 */
[----:B------:R-:W-:Y:S01]  /*5800*/  ISETP.GE.AND P1, PT, R9, RZ, PT ;  /* 0x000000ff0900720c */ /* 0x000fe20003f26270 */
[----:B------:R-:W-:Y:S01]  /*5810*/  @!P0 IMAD.MOV R53, RZ, RZ, -R53 ;  /* 0x000000ffff358224 */ /* 0x000fe200078e0a35 */
[----:B------:R-:W-:Y:S01]  /*5820*/  ISETP.GT.U32.AND P4, PT, R4, R43, PT ;  /* 0x0000002b0400720c */ /* 0x000fe20003f84070 */
[----:B------:R-:W-:Y:S01]  /*5830*/  IMAD.HI.U32 R8, R5, R35, RZ ;  /* 0x0000002305087227 */ /* 0x000fe200078e00ff */
[----:B------:R-:W-:-:S02]  /*5840*/  LOP3.LUT R9, R7, 0x60, RZ, 0xfc, !PT ;  /* 0x0000006007097812 */ /* 0x000fc400078efcff */
[----:B------:R-:W-:Y:S01]  /*5850*/  ISETP.GE.AND P5, PT, R13, RZ, PT ;  /* 0x000000ff0d00720c */ /* 0x000fe20003fa6270 */
[----:B------:R-:W-:Y:S01]  /*5860*/  IMAD.MOV R8, RZ, RZ, -R8 ;  /* 0x000000ffff087224 */ /* 0x000fe200078e0a08 */
[C---:B------:R-:W-:Y:S01]  /*5870*/  ISETP.GT.U32.AND P0, PT, R4.reuse, R45, PT ;  /* 0x0000002d0400720c */ /* 0x040fe20003f04070 */
[----:B------:R-:W-:Y:S01]  /*5880*/  @!P2 IMAD.IADD R37, R37, 0x1, -R4 ;  /* 0x000000012525a824 */ /* 0x000fe200078e0a04 */
[----:B------:R-:W-:Y:S01]  /*5890*/  IABS R33, R9 ;  /* 0x0000000900217213 */ /* 0x000fe20000000000 */
[C---:B------:R-:W-:Y:S01]  /*58a0*/  IMAD R35, R4.reuse, R8, R35 ;  /* 0x0000000804237224 */ /* 0x040fe200078e0223 */
[----:B------:R-:W-:Y:S01]  /*58b0*/  ISETP.GT.U32.AND P2, PT, R4, R39, PT ;  /* 0x000000270400720c */ /* 0x000fe20003f44070 */
[----:B------:R-:W-:Y:S01]  /*58c0*/  @!P3 IMAD.MOV R47, RZ, RZ, -R47 ;  /* 0x000000ffff2fb224 */ /* 0x000fe200078e0a2f */
[----:B------:R-:W-:Y:S01]  /*58d0*/  ISETP.GE.AND P3, PT, R14, RZ, PT ;  /* 0x000000ff0e00720c */ /* 0x000fe20003f66270 */
[----:B------:R-:W-:Y:S01]  /*58e0*/  IMAD.HI.U32 R2, R5, R33, RZ ;  /* 0x0000002105027227 */ /* 0x000fe200078e00ff */
[----:B------:R-:W-:-:S02]  /*58f0*/  LOP3.LUT R13, R7, 0x4c, RZ, 0xfc, !PT ;  /* 0x0000004c070d7812 */ /* 0x000fc400078efcff */
[----:B------:R-:W-:Y:S01]  /*5900*/  LOP3.LUT R14, R7, 0x34, RZ, 0xfc, !PT ;  /* 0x00000034070e7812 */ /* 0x000fe200078efcff */
[----:B------:R-:W-:Y:S01]  /*5910*/  @!P4 IMAD.IADD R43, R43, 0x1, -R4 ;  /* 0x000000012b2bc824 */ /* 0x000fe200078e0a04 */
[----:B------:R-:W-:Y:S01]  /*5920*/  ISETP.GE.AND P4, PT, R11, RZ, PT ;  /* 0x000000ff0b00720c */ /* 0x000fe20003f86270 */
[----:B------:R-:W-:Y:S01]  /*5930*/  IMAD.MOV R8, RZ, RZ, -R2 ;  /* 0x000000ffff087224 */ /* 0x000fe200078e0a02 */
[----:B------:R-:W-:Y:S01]  /*5940*/  LOP3.LUT R11, R7, 0x58, RZ, 0xfc, !PT ;  /* 0x00000058070b7812 */ /* 0x000fe200078efcff */
[--C-:B------:R-:W-:Y:S01]  /*5950*/  @!P0 IMAD.IADD R45, R45, 0x1, -R4.reuse ;  /* 0x000000012d2d8824 */ /* 0x100fe200078e0a04 */
[----:B------:R-:W-:Y:S01]  /*5960*/  ISETP.GE.AND P0, PT, R10, RZ, PT ;  /* 0x000000ff0a00720c */ /* 0x000fe20003f06270 */
[----:B------:R-:W-:Y:S01]  /*5970*/  @!P5 IMAD.MOV R43, RZ, RZ, -R43 ;  /* 0x000000ffff2bd224 */ /* 0x000fe200078e0a2b */
[C---:B------:R-:W-:Y:S01]  /*5980*/  ISETP.GT.U32.AND P5, PT, R4.reuse, R35, PT ;  /* 0x000000230400720c */ /* 0x040fe20003fa4070 */
[C---:B------:R-:W-:Y:S01]  /*5990*/  IMAD R33, R4.reuse, R8, R33 ;  /* 0x0000000804217224 */ /* 0x040fe200078e0221 */
[----:B------:R-:W-:Y:S01]  /*59a0*/  LOP3.LUT R10, R7, 0x5c, RZ, 0xfc, !PT ;  /* 0x0000005c070a7812 */ /* 0x000fe200078efcff */
[----:B------:R-:W-:Y:S01]  /*59b0*/  @!P6 IMAD.MOV R45, RZ, RZ, -R45 ;  /* 0x000000ffff2de224 */ /* 0x000fe200078e0a2d */
[C---:B------:R-:W-:Y:S01]  /*59c0*/  ISETP.GT.U32.AND P6, PT, R4.reuse, R37, PT ;  /* 0x000000250400720c */ /* 0x040fe20003fc4070 */
[----:B------:R-:W-:Y:S01]  /*59d0*/  @!P2 IMAD.IADD R39, R39, 0x1, -R4 ;  /* 0x000000012727a824 */ /* 0x000fe200078e0a04 */
[----:B------:R-:W-:Y:S01]  /*59e0*/  ISETP.GT.U32.AND P2, PT, R4, R33, PT ;  /* 0x000000210400720c */ /* 0x000fe20003f44070 */
[----:B------:R-:W-:Y:S01]  /*59f0*/  @!P3 IMAD.MOV R41, RZ, RZ, -R41 ;  /* 0x000000ffff29b224 */ /* 0x000fe200078e0a29 */
[----:B------:R-:W-:-:S02]  /*5a00*/  IABS R31, R10 ;  /* 0x0000000a001f7213 */ /* 0x000fc40000000000 */
[----:B------:R-:W-:Y:S01]  /*5a10*/  IABS R29, R11 ;  /* 0x0000000b001d7213 */ /* 0x000fe20000000000 */
[----:B------:R-:W-:Y:S01]  /*5a20*/  @!P0 IMAD.MOV R39, RZ, RZ, -R39 ;  /* 0x000000ffff278224 */ /* 0x000fe200078e0a27 */
[----:B------:R-:W-:Y:S01]  /*5a30*/  ISETP.GE.AND P3, PT, R9, RZ, PT ;  /* 0x000000ff0900720c */ /* 0x000fe20003f66270 */
[--C-:B------:R-:W-:Y:S01]  /*5a40*/  @!P5 IMAD.IADD R35, R35, 0x1, -R4.reuse ;  /* 0x000000012323d824 */ /* 0x100fe200078e0a04 */
[----:B------:R-:W-:Y:S01]  /*5a50*/  LOP3.LUT R9, R7, 0x50, RZ, 0xfc, !PT ;  /* 0x0000005007097812 */ /* 0x000fe200078efcff */
[----:B------:R-:W-:Y:S01]  /*5a60*/  IMAD.HI.U32 R2, R5, R31, RZ ;  /* 0x0000001f05027227 */ /* 0x000fe200078e00ff */
[----:B------:R-:W-:Y:S02]  /*5a70*/  IABS R15, R14 ;  /* 0x0000000e000f7213 */ /* 0x000fe40000000000 */
[----:B------:R-:W-:Y:S01]  /*5a80*/  ISETP.GT.U32.AND P5, PT, R4, R35, PT ;  /* 0x000000230400720c */ /* 0x000fe20003fa4070 */
[--C-:B------:R-:W-:Y:S01]  /*5a90*/  @!P6 IMAD.IADD R37, R37, 0x1, -R4.reuse ;  /* 0x000000012525e824 */ /* 0x100fe200078e0a04 */
[----:B------:R-:W-:Y:S01]  /*5aa0*/  IABS R26, R9 ;  /* 0x00000009001a7213 */ /* 0x000fe20000000000 */
[----:B------:R-:W-:Y:S01]  /*5ab0*/  @!P2 IMAD.IADD R33, R33, 0x1, -R4 ;  /* 0x000000012121a824 */ /* 0x000fe200078e0a04 */
[----:B------:R-:W-:Y:S01]  /*5ac0*/  ISETP.GE.AND P6, PT, R10, RZ, PT ;  /* 0x000000ff0a00720c */ /* 0x000fe20003fc6270 */
[----:B------:R-:W-:Y:S01]  /*5ad0*/  IMAD.MOV R8, RZ, RZ, -R2 ;  /* 0x000000ffff087224 */ /* 0x000fe200078e0a02 */
[----:B------:R-:W-:Y:S01]  /*5ae0*/  IABS R10, R13 ;  /* 0x0000000d000a7213 */ /* 0x000fe20000000000 */
[----:B------:R-:W-:Y:S01]  /*5af0*/  IMAD.HI.U32 R2, R5, R29, RZ ;  /* 0x0000001d05027227 */ /* 0x000fe200078e00ff */
[----:B------:R-:W-:-:S03]  /*5b00*/  ISETP.GE.AND P2, PT, R11, RZ, PT ;  /* 0x000000ff0b00720c */ /* 0x000fc60003f46270 */
[----:B------:R-:W-:Y:S01]  /*5b10*/  @!P4 IMAD.MOV R37, RZ, RZ, -R37 ;  /* 0x000000ffff25c224 */ /* 0x000fe200078e0a25 */
[C---:B------:R-:W-:Y:S01]  /*5b20*/  ISETP.GT.U32.AND P4, PT, R4.reuse, R33, PT ;  /* 0x000000210400720c */ /* 0x040fe20003f84070 */
[----:B------:R-:W-:Y:S02]  /*5b30*/  IMAD R31, R4, R8, R31 ;  /* 0x00000008041f7224 */ /* 0x000fe400078e021f */
[----:B------:R-:W-:-:S03]  /*5b40*/  IMAD.HI.U32 R8, R5, R27, RZ ;  /* 0x0000001b05087227 */ /* 0x000fc600078e00ff */
[C---:B------:R-:W-:Y:S01]  /*5b50*/  ISETP.GT.U32.AND P0, PT, R4.reuse, R31, PT ;  /* 0x0000001f0400720c */ /* 0x040fe20003f04070 */
[----:B------:R-:W-:Y:S02]  /*5b60*/  IMAD.MOV R2, RZ, RZ, -R2 ;  /* 0x000000ffff027224 */ /* 0x000fe400078e0a02 */
[----:B------:R-:W-:Y:S02]  /*5b70*/  IMAD.MOV R8, RZ, RZ, -R8 ;  /* 0x000000ffff087224 */ /* 0x000fe400078e0a08 */
[C---:B------:R-:W-:Y:S02]  /*5b80*/  IMAD R29, R4.reuse, R2, R29 ;  /* 0x00000002041d7224 */ /* 0x040fe400078e021d */
[--C-:B------:R-:W-:Y:S02]  /*5b90*/  @!P5 IMAD.IADD R35, R35, 0x1, -R4.reuse ;  /* 0x000000012323d824 */ /* 0x100fe400078e0a04 */
[C---:B------:R-:W-:Y:S01]  /*5ba0*/  IMAD R27, R4.reuse, R8, R27 ;  /* 0x00000008041b7224 */ /* 0x040fe200078e021b */
[----:B------:R-:W-:Y:S01]  /*5bb0*/  ISETP.GT.U32.AND P5, PT, R4, R29, PT ;  /* 0x0000001d0400720c */ /* 0x000fe20003fa4070 */
[----:B------:R-:W-:-:S02]  /*5bc0*/  @!P4 IMAD.IADD R33, R33, 0x1, -R4 ;  /* 0x000000012121c824 */ /* 0x000fc400078e0a04 */
[----:B------:R-:W-:Y:S01]  /*5bd0*/  IMAD.HI.U32 R2, R5, R26, RZ ;  /* 0x0000001a05027227 */ /* 0x000fe200078e00ff */
[----:B------:R-:W-:-:S03]  /*5be0*/  ISETP.GT.U32.AND P4, PT, R4, R27, PT ;  /* 0x0000001b0400720c */ /* 0x000fc60003f84070 */
[----:B------:R-:W-:Y:S01]  /*5bf0*/  @!P3 IMAD.MOV R33, RZ, RZ, -R33 ;  /* 0x000000ffff21b224 */ /* 0x000fe200078e0a21 */
[----:B------:R-:W-:Y:S01]  /*5c00*/  ISETP.GE.AND P3, PT, R9, RZ, PT ;  /* 0x000000ff0900720c */ /* 0x000fe20003f66270 */
[----:B------:R-:W-:-:S04]  /*5c10*/  IMAD.HI.U32 R8, R5, R10, RZ ;  /* 0x0000000a05087227 */ /* 0x000fc800078e00ff */
[----:B------:R-:W-:Y:S02]  /*5c20*/  @!P5 IMAD.IADD R29, R29, 0x1, -R4 ;  /* 0x000000011d1dd824 */ /* 0x000fe400078e0a04 */
[----:B------:R-:W-:Y:S01]  /*5c30*/  IMAD.MOV R9, RZ, RZ, -R2 ;  /* 0x000000ffff097224 */ /* 0x000fe200078e0a02 */
[----:B------:R-:W-:Y:S01]  /*5c40*/  LOP3.LUT R2, R7, 0x48, RZ, 0xfc, !PT ;  /* 0x0000004807027812 */ /* 0x000fe200078efcff */
[--C-:B------:R-:W-:Y:S01]  /*5c50*/  @!P4 IMAD.IADD R27, R27, 0x1, -R4.reuse ;  /* 0x000000011b1bc824 */ /* 0x100fe200078e0a04 */
[C---:B------:R-:W-:Y:S01]  /*5c60*/  ISETP.GT.U32.AND P5, PT, R4.reuse, R29, PT ;  /* 0x0000001d0400720c */ /* 0x040fe20003fa4070 */
[----:B------:R-:W-:Y:S01]  /*5c70*/  @!P0 IMAD.IADD R31, R31, 0x1, -R4 ;  /* 0x000000011f1f8824 */ /* 0x000fe200078e0a04 */
[----:B------:R-:W-:Y:S01]  /*5c80*/  IABS R24, R2 ;  /* 0x0000000200187213 */ /* 0x000fe20000000000 */
[----:B------:R-:W-:Y:S01]  /*5c90*/  IMAD.MOV R11, RZ, RZ, -R8 ;  /* 0x000000ffff0b7224 */ /* 0x000fe200078e0a08 */
[C---:B------:R-:W-:Y:S01]  /*5ca0*/  ISETP.GT.U32.AND P4, PT, R4.reuse, R27, PT ;  /* 0x0000001b0400720c */ /* 0x040fe20003f84070 */
[C---:B------:R-:W-:Y:S01]  /*5cb0*/  IMAD R26, R4.reuse, R9, R26 ;  /* 0x00000009041a7224 */ /* 0x040fe200078e021a */
[C---:B------:R-:W-:Y:S01]  /*5cc0*/  ISETP.GT.U32.AND P0, PT, R4.reuse, R31, PT ;  /* 0x0000001f0400720c */ /* 0x040fe20003f04070 */
[----:B------:R-:W-:Y:S01]  /*5cd0*/  IMAD R10, R4, R11, R10 ;  /* 0x0000000b040a7224 */ /* 0x000fe200078e020a */
[----:B------:R-:W-:Y:S01]  /*5ce0*/  LOP3.LUT R8, R7, 0x44, RZ, 0xfc, !PT ;  /* 0x0000004407087812 */ /* 0x000fe200078efcff */
[----:B------:R-:W-:Y:S01]  /*5cf0*/  @!P1 IMAD.MOV R35, RZ, RZ, -R35 ;  /* 0x000000ffff239224 */ /* 0x000fe200078e0a23 */
[----:B------:R-:W-:-:S02]  /*5d00*/  ISETP.GE.AND P1, PT, R12, RZ, PT ;  /* 0x000000ff0c00720c */ /* 0x000fc40003f26270 */
[----:B------:R-:W-:Y:S01]  /*5d10*/  LOP3.LUT R9, R7, 0x40, RZ, 0xfc, !PT ;  /* 0x0000004007097812 */ /* 0x000fe200078efcff */
[--C-:B------:R-:W-:Y:S01]  /*5d20*/  @!P5 IMAD.IADD R29, R29, 0x1, -R4.reuse ;  /* 0x000000011d1dd824 */ /* 0x100fe200078e0a04 */
[C---:B------:R-:W-:Y:S02]  /*5d30*/  ISETP.GT.U32.AND P5, PT, R4.reuse, R26, PT ;  /* 0x0000001a0400720c */ /* 0x040fe40003fa4070 */
[----:B------:R-:W-:Y:S01]  /*5d40*/  IABS R23, R8 ;  /* 0x0000000800177213 */ /* 0x000fe20000000000 */
[--C-:B------:R-:W-:Y:S01]  /*5d50*/  @!P4 IMAD.IADD R27, R27, 0x1, -R4.reuse ;  /* 0x000000011b1bc824 */ /* 0x100fe200078e0a04 */
[----:B------:R-:W-:Y:S01]  /*5d60*/  ISETP.GT.U32.AND P4, PT, R4, R10, PT ;  /* 0x0000000a0400720c */ /* 0x000fe20003f84070 */
[----:B------:R-:W-:Y:S01]  /*5d70*/  @!P0 IMAD.IADD R31, R31, 0x1, -R4 ;  /* 0x000000011f1f8824 */ /* 0x000fe200078e0a04 */
[----:B------:R-:W-:Y:S01]  /*5d80*/  IABS R21, R9 ;  /* 0x0000000900157213 */ /* 0x000fe20000000000 */
[----:B------:R-:W-:Y:S01]  /*5d90*/  @!P2 IMAD.MOV R29, RZ, RZ, -R29 ;  /* 0x000000ffff1da224 */ /* 0x000fe200078e0a1d */
[----:B------:R-:W-:Y:S01]  /*5da0*/  LOP3.LUT R11, R7, 0x3c, RZ, 0xfc, !PT ;  /* 0x0000003c070b7812 */ /* 0x000fe200078efcff */
[----:B------:R-:W-:Y:S01]  /*5db0*/  @!P6 IMAD.MOV R31, RZ, RZ, -R31 ;  /* 0x000000ffff1fe224 */ /* 0x000fe200078e0a1f */
[----:B------:R-:W-:Y:S01]  /*5dc0*/  ISETP.GE.AND P6, PT, R2, RZ, PT ;  /* 0x000000ff0200720c */ /* 0x000fe20003fc6270 */
[----:B------:R-:W-:Y:S01]  /*5dd0*/  IMAD.HI.U32 R2, R5, R24, RZ ;  /* 0x0000001805027227 */ /* 0x000fe200078e00ff */
[----:B------:R-:W-:-:S02]  /*5de0*/  IABS R19, R11 ;  /* 0x0000000b00137213 */ /* 0x000fc40000000000 */
[----:B------:R-:W-:Y:S01]  /*5df0*/  ISETP.GE.AND P2, PT, R8, RZ, PT ;  /* 0x000000ff0800720c */ /* 0x000fe20003f46270 */
[--C-:B------:R-:W-:Y:S01]  /*5e00*/  @!P5 IMAD.IADD R26, R26, 0x1, -R4.reuse ;  /* 0x000000011a1ad824 */ /* 0x100fe200078e0a04 */
[----:B------:R-:W-:Y:S01]  /*5e10*/  LOP3.LUT R12, R7, 0x38, RZ, 0xfc, !PT ;  /* 0x00000038070c7812 */ /* 0x000fe200078efcff */
[----:B------:R-:W-:Y:S01]  /*5e20*/  @!P4 IMAD.IADD R10, R10, 0x1, -R4 ;  /* 0x000000010a0ac824 */ /* 0x000fe200078e0a04 */
[----:B------:R-:W-:Y:S01]  /*5e30*/  ISETP.GE.AND P0, PT, R13, RZ, PT ;  /* 0x000000ff0d00720c */ /* 0x000fe20003f06270 */
[----:B------:R-:W-:Y:S01]  /*5e40*/  @!P1 IMAD.MOV R27, RZ, RZ, -R27 ;  /* 0x000000ffff1b9224 */ /* 0x000fe200078e0a1b */
[C---:B------:R-:W-:Y:S01]  /*5e50*/  ISETP.GT.U32.AND P5, PT, R4.reuse, R26, PT ;  /* 0x0000001a0400720c */ /* 0x040fe20003fa4070 */
[----:B------:R-:W-:Y:S01]  /*5e60*/  IMAD.HI.U32 R8, R5, R21, RZ ;  /* 0x0000001505087227 */ /* 0x000fe200078e00ff */
[----:B------:R-:W-:Y:S02]  /*5e70*/  ISETP.GE.AND P1, PT, R9, RZ, PT ;  /* 0x000000ff0900720c */ /* 0x000fe40003f26270 */
[----:B------:R-:W-:Y:S01]  /*5e80*/  ISETP.GT.U32.AND P4, PT, R4, R10, PT ;  /* 0x0000000a0400720c */ /* 0x000fe20003f84070 */
[----:B------:R-:W-:Y:S01]  /*5e90*/  IMAD.MOV R9, RZ, RZ, -R2 ;  /* 0x000000ffff097224 */ /* 0x000fe200078e0a02 */
[----:B------:R-:W-:Y:S01]  /*5ea0*/  IABS R17, R12 ;  /* 0x0000000c00117213 */ /* 0x000fe20000000000 */
[----:B------:R-:W-:Y:S01]  /*5eb0*/  IMAD.HI.U32 R2, R5, R23, RZ ;  /* 0x0000001705027227 */ /* 0x000fe200078e00ff */
[----:B------:R-:W-:-:S03]  /*5ec0*/  IABS R13, R16 ;  /* 0x00000010000d7213 */ /* 0x000fc60000000000 */
[----:B------:R-:W-:Y:S02]  /*5ed0*/  IMAD R24, R4, R9, R24 ;  /* 0x0000000904187224 */ /* 0x000fe400078e0218 */
[----:B------:R-:W-:Y:S02]  /*5ee0*/  IMAD.MOV R9, RZ, RZ, -R2 ;  /* 0x000000ffff097224 */ /* 0x000fe400078e0a02 */
[--C-:B------:R-:W-:Y:S01]  /*5ef0*/  @!P5 IMAD.IADD R26, R26, 0x1, -R4.reuse ;  /* 0x000000011a1ad824 */ /* 0x100fe200078e0a04 */
[C---:B------:R-:W-:Y:S01]  /*5f00*/  ISETP.GT.U32.AND P5, PT, R4.reuse, R24, PT ;  /* 0x000000180400720c */ /* 0x040fe20003fa4070 */
[----:B------:R-:W-:Y:S02]  /*5f10*/  IMAD R23, R4, R9, R23 ;  /* 0x0000000904177224 */ /* 0x000fe400078e0217 */
[----:B------:R-:W-:Y:S02]  /*5f20*/  @!P4 IMAD.IADD R10, R10, 0x1, -R4 ;  /* 0x000000010a0ac824 */ /* 0x000fe400078e0a04 */
[----:B------:R-:W-:Y:S01]  /*5f30*/  IMAD.HI.U32 R2, R5, R19, RZ ;  /* 0x0000001305027227 */ /* 0x000fe200078e00ff */
[----:B------:R-:W-:-:S03]  /*5f40*/  ISETP.GT.U32.AND P4, PT, R4, R23, PT ;  /* 0x000000170400720c */ /* 0x000fc60003f84070 */
[----:B------:R-:W-:Y:S02]  /*5f50*/  IMAD.MOV R2, RZ, RZ, -R2 ;  /* 0x000000ffff027224 */ /* 0x000fe400078e0a02 */
[----:B------:R-:W-:Y:S02]  /*5f60*/  IMAD.MOV R8, RZ, RZ, -R8 ;  /* 0x000000ffff087224 */ /* 0x000fe400078e0a08 */
[--C-:B------:R-:W-:Y:S02]  /*5f70*/  @!P5 IMAD.IADD R24, R24, 0x1, -R4.reuse ;  /* 0x000000011818d824 */ /* 0x100fe400078e0a04 */
[C---:B------:R-:W-:Y:S02]  /*5f80*/  IMAD R19, R4.reuse, R2, R19 ;  /* 0x0000000204137224 */ /* 0x040fe400078e0213 */
[C---:B------:R-:W-:Y:S02]  /*5f90*/  IMAD R21, R4.reuse, R8, R21 ;  /* 0x0000000804157224 */ /* 0x040fe400078e0215 */
[----:B------:R-:W-:Y:S01]  /*5fa0*/  @!P4 IMAD.IADD R23, R23, 0x1, -R4 ;  /* 0x000000011717c824 */ /* 0x000fe200078e0a04 */
[C---:B------:R-:W-:Y:S01]  /*5fb0*/  ISETP.GT.U32.AND P4, PT, R4.reuse, R24, PT ;  /* 0x000000180400720c */ /* 0x040fe20003f84070 */
[----:B------:R-:W-:Y:S01]  /*5fc0*/  IMAD.HI.U32 R2, R5, R17, RZ ;  /* 0x0000001105027227 */ /* 0x000fe200078e00ff */
[----:B------:R-:W-:-:S03]  /*5fd0*/  ISETP.GT.U32.AND P5, PT, R4, R21, PT ;  /* 0x000000150400720c */ /* 0x000fc60003fa4070 */
[----:B------:R-:W-:Y:S02]  /*5fe0*/  IMAD.MOV R9, RZ, RZ, -R2 ;  /* 0x000000ffff097224 */ /* 0x000fe400078e0a02 */
[----:B------:R-:W-:-:S04]  /*5ff0*/  IMAD.HI.U32 R2, R5, R15, RZ ;  /* 0x0000000f05027227 */ /* 0x000fc800078e00ff */
[----:B------:R-:W-:Y:S02]  /*6000*/  IMAD.MOV R2, RZ, RZ, -R2 ;  /* 0x000000ffff027224 */ /* 0x000fe400078e0a02 */
[----:B------:R-:W-:Y:S01]  /*6010*/  @!P4 IMAD.IADD R24, R24, 0x1, -R4 ;  /* 0x000000011818c824 */ /* 0x000fe200078e0a04 */
[C---:B------:R-:W-:Y:S01]  /*6020*/  ISETP.GT.U32.AND P4, PT, R4.reuse, R19, PT ;  /* 0x000000130400720c */ /* 0x040fe20003f84070 */
[C---:B------:R-:W-:Y:S01]  /*6030*/  IMAD R15, R4.reuse, R2, R15 ;  /* 0x00000002040f7224 */ /* 0x040fe200078e020f */
[----:B------:R-:W-:Y:S01]  /*6040*/  IABS R2, R34 ;  /* 0x0000002200027213 */ /* 0x000fe20000000000 */
[----:B------:R-:W-:Y:S01]  /*6050*/  @!P3 IMAD.MOV R26, RZ, RZ, -R26 ;  /* 0x000000ffff1ab224 */ /* 0x000fe200078e0a1a */
[----:B------:R-:W-:Y:S01]  /*6060*/  ISETP.GE.AND P3, PT, R11, RZ, PT ;  /* 0x000000ff0b00720c */ /* 0x000fe20003f66270 */
[----:B------:R-:W-:Y:S01]  /*6070*/  @!P5 IMAD.IADD R21, R21, 0x1, -R4 ;  /* 0x000000011515d824 */ /* 0x000fe200078e0a04 */
[C---:B------:R-:W-:Y:S01]  /*6080*/  ISETP.GT.U32.AND P5, PT, R4.reuse, R23, PT ;  /* 0x000000170400720c */ /* 0x040fe20003fa4070 */
[----:B------:R-:W-:Y:S01]  /*6090*/  IMAD R17, R4, R9, R17 ;  /* 0x0000000904117224 */ /* 0x000fe200078e0211 */
[----:B------:R-:W-:Y:S01]  /*60a0*/  IABS R11, R18 ;  /* 0x00000012000b7213 */ /* 0x000fe20000000000 */
[----:B------:R-:W-:-:S04]  /*60b0*/  IMAD.HI.U32 R8, R5, R13, RZ ;  /* 0x0000000d05087227 */ /* 0x000fc800078e00ff */
[----:B------:R-:W-:Y:S01]  /*60c0*/  @!P4 IMAD.IADD R19, R19, 0x1, -R4 ;  /* 0x000000011313c824 */ /* 0x000fe200078e0a04 */
[----:B------:R-:W-:Y:S01]  /*60d0*/  ISETP.GT.U32.AND P4, PT, R4, R15, PT ;  /* 0x0000000f0400720c */ /* 0x000fe20003f84070 */
[----:B------:R-:W-:-:S04]  /*60e0*/  IMAD.HI.U32 R9, R5, R11, RZ ;  /* 0x0000000b05097227 */ /* 0x000fc800078e00ff */
[----:B------:R-:W-:Y:S02]  /*60f0*/  IMAD.MOV R9, RZ, RZ, -R9 ;  /* 0x000000ffff097224 */ /* 0x000fe400078e0a09 */
[----:B------:R-:W-:Y:S01]  /*6100*/  @!P5 IMAD.IADD R23, R23, 0x1, -R4 ;  /* 0x000000011717d824 */ /* 0x000fe200078e0a04 */
[C---:B------:R-:W-:Y:S01]  /*6110*/  ISETP.GT.U32.AND P5, PT, R4.reuse, R17, PT ;  /* 0x000000110400720c */ /* 0x040fe20003fa4070 */
[C---:B------:R-:W-:Y:S02]  /*6120*/  IMAD R11, R4.reuse, R9, R11 ;  /* 0x00000009040b7224 */ /* 0x040fe400078e020b */
[----:B------:R-:W-:Y:S02]  /*6130*/  IMAD.MOV.U32 R9, RZ, RZ, R2 ;  /* 0x000000ffff097224 */ /* 0x000fe400078e0002 */
[----:B------:R-:W-:Y:S01]  /*6140*/  @!P4 IMAD.IADD R15, R15, 0x1, -R4 ;  /* 0x000000010f0fc824 */ /* 0x000fe200078e0a04 */
[----:B------:R-:W-:Y:S01]  /*6150*/  ISETP.GT.U32.AND P4, PT, R4, R19, PT ;  /* 0x000000130400720c */ /* 0x000fe20003f84070 */
[----:B------:R-:W-:-:S02]  /*6160*/  IMAD.MOV R8, RZ, RZ, -R8 ;  /* 0x000000ffff087224 */ /* 0x000fc400078e0a08 */
[----:B------:R-:W-:-:S04]  /*6170*/  IMAD.HI.U32 R2, R5, R9, RZ ;  /* 0x0000000905027227 */ /* 0x000fc800078e00ff */
[C---:B------:R-:W-:Y:S02]  /*6180*/  IMAD R13, R4.reuse, R8, R13 ;  /* 0x00000008040d7224 */ /* 0x040fe400078e020d */
[----:B------:R-:W-:Y:S02]  /*6190*/  IMAD.MOV R2, RZ, RZ, -R2 ;  /* 0x000000ffff027224 */ /* 0x000fe400078e0a02 */
[--C-:B------:R-:W-:Y:S01]  /*61a0*/  @!P5 IMAD.IADD R17, R17, 0x1, -R4.reuse ;  /* 0x000000011111d824 */ /* 0x100fe200078e0a04 */
[C---:B------:R-:W-:Y:S01]  /*61b0*/  ISETP.GT.U32.AND P5, PT, R4.reuse, R13, PT ;  /* 0x0000000d0400720c */ /* 0x040fe20003fa4070 */
[----:B------:R-:W-:Y:S01]  /*61c0*/  @!P4 IMAD.IADD R19, R19, 0x1, -R4 ;  /* 0x000000011313c824 */ /* 0x000fe200078e0a04 */
[C---:B------:R-:W-:Y:S01]  /*61d0*/  ISETP.GT.U32.AND P4, PT, R4.reuse, R11, PT ;  /* 0x0000000b0400720c */ /* 0x040fe20003f84070 */
[----:B------:R-:W-:Y:S02]  /*61e0*/  IMAD R9, R4, R2, R9 ;  /* 0x0000000204097224 */ /* 0x000fe400078e0209 */
[----:B------:R-:W-:-:S04]  /*61f0*/  IMAD.HI.U32 R2, R5, R233, RZ ;  /* 0x000000e905027227 */ /* 0x000fc800078e00ff */
[----:B------:R-:W-:Y:S02]  /*6200*/  IMAD.MOV R8, RZ, RZ, -R2 ;  /* 0x000000ffff087224 */ /* 0x000fe400078e0a02 */
[----:B------:R-:W-:Y:S01]  /*6210*/  @!P0 IMAD.MOV R10, RZ, RZ, -R10 ;  /* 0x000000ffff0a8224 */ /* 0x000fe200078e0a0a */
[C---:B------:R-:W-:Y:S01]  /*6220*/  ISETP.GT.U32.AND P0, PT, R4.reuse, R21, PT ;  /* 0x000000150400720c */ /* 0x040fe20003f04070 */
[C---:B------:R-:W-:Y:S02]  /*6230*/  IMAD R233, R4.reuse, R8, R233 ;  /* 0x0000000804e97224 */ /* 0x040fe400078e02e9 */
[----:B------:R-:W-:Y:S02]  /*6240*/  @!P4 IMAD.IADD R11, R11, 0x1, -R4 ;  /* 0x000000010b0bc824 */ /* 0x000fe400078e0a04 */
[----:B------:R-:W-:Y:S01]  /*6250*/  @!P6 IMAD.MOV R24, RZ, RZ, -R24 ;  /* 0x000000ffff18e224 */ /* 0x000fe200078e0a18 */
[C---:B------:R-:W-:Y:S01]  /*6260*/  ISETP.GT.U32.AND P4, PT, R4.reuse, R233, PT ;  /* 0x000000e90400720c */ /* 0x040fe20003f84070 */
[----:B------:R-:W-:Y:S01]  /*6270*/  @!P5 IMAD.IADD R13, R13, 0x1, -R4 ;  /* 0x000000010d0dd824 */ /* 0x000fe200078e0a04 */
[----:B------:R-:W-:Y:S01]  /*6280*/  ISETP.GT.U32.AND P6, PT, R4, R17, PT ;  /* 0x000000110400720c */ /* 0x000fe20003fc4070 */
[----:B------:R-:W-:-:S03]  /*6290*/  IMAD.HI.U32 R2, R5, R235, RZ ;  /* 0x000000eb05027227 */ /* 0x000fc600078e00ff */
[----:B------:R-:W-:Y:S01]  /*62a0*/  ISETP.GT.U32.AND P5, PT, R4, R13, PT ;  /* 0x0000000d0400720c */ /* 0x000fe20003fa4070 */
[----:B------:R-:W-:Y:S02]  /*62b0*/  IMAD.MOV R2, RZ, RZ, -R2 ;  /* 0x000000ffff027224 */ /* 0x000fe400078e0a02 */
[--C-:B------:R-:W-:Y:S01]  /*62c0*/  @!P0 IMAD.IADD R21, R21, 0x1, -R4.reuse ;  /* 0x0000000115158824 */ /* 0x100fe200078e0a04 */
[----:B------:R-:W-:Y:S01]  /*62d0*/  ISETP.GE.AND P0, PT, R12, RZ, PT ;  /* 0x000000ff0c00720c */ /* 0x000fe20003f06270 */
[C---:B------:R-:W-:Y:S01]  /*62e0*/  IMAD R235, R4.reuse, R2, R235 ;  /* 0x0000000204eb7224 */ /* 0x040fe200078e02eb */
[----:B------:R-:W-:Y:S01]  /*62f0*/  IABS R12, R40 ;  /* 0x00000028000c7213 */ /* 0x000fe20000000000 */
[----:B------:R-:W-:Y:S01]  /*6300*/  @!P2 IMAD.MOV R23, RZ, RZ, -R23 ;  /* 0x000000ffff17a224 */ /* 0x000fe200078e0a17 */
[C---:B------:R-:W-:Y:S01]  /*6310*/  ISETP.GT.U32.AND P2, PT, R4.reuse, R15, PT ;  /* 0x0000000f0400720c */ /* 0x040fe20003f44070 */
[--C-:B------:R-:W-:Y:S01]  /*6320*/  @!P4 IMAD.IADD R233, R233, 0x1, -R4.reuse ;  /* 0x00000001e9e9c824 */ /* 0x100fe200078e0a04 */
[C---:B------:R-:W-:Y:S01]  /*6330*/  ISETP.GT.U32.AND P4, PT, R4.reuse, R235, PT ;  /* 0x000000eb0400720c */ /* 0x040fe20003f84070 */
[----:B------:R-:W-:Y:S01]  /*6340*/  @!P6 IMAD.IADD R17, R17, 0x1, -R4 ;  /* 0x000000011111e824 */ /* 0x000fe200078e0a04 */
[----:B------:R-:W-:Y:S01]  /*6350*/  ISETP.GT.U32.AND P6, PT, R4, R9, PT ;  /* 0x000000090400720c */ /* 0x000fe20003fc4070 */
[----:B------:R-:W-:-:S04]  /*6360*/  IMAD.HI.U32 R8, R5, R12, RZ ;  /* 0x0000000c05087227 */ /* 0x000fc800078e00ff */
[----:B------:R-:W-:Y:S01]  /*6370*/  @!P5 IMAD.IADD R13, R13, 0x1, -R4 ;  /* 0x000000010d0dd824 */ /* 0x000fe200078e0a04 */
[----:B------:R-:W-:Y:S01]  /*6380*/  ISETP.GE.AND P5, PT, R16, RZ, PT ;  /* 0x000000ff1000720c */ /* 0x000fe20003fa6270 */
[----:B------:R-:W-:Y:S01]  /*6390*/  IMAD.MOV R237, RZ, RZ, -R8 ;  /* 0x000000ffffed7224 */ /* 0x000fe200078e0a08 */
[----:B------:R-:W-:Y:S01]  /*63a0*/  IABS R16, R44 ;  /* 0x0000002c00107213 */ /* 0x000fe20000000000 */
[----:B------:R-:W-:-:S04]  /*63b0*/  IMAD.HI.U32 R2, R5, R239, RZ ;  /* 0x000000ef05027227 */ /* 0x000fc800078e00ff */
[----:B------:R-:W-:Y:S02]  /*63c0*/  IMAD R8, R4, R237, R12 ;  /* 0x000000ed04087224 */ /* 0x000fe400078e020c */
[----:B------:R-:W-:Y:S02]  /*63d0*/  IMAD.MOV R12, RZ, RZ, -R2 ;  /* 0x000000ffff0c7224 */ /* 0x000fe400078e0a02 */
[----:B------:R-:W-:-:S04]  /*63e0*/  IMAD.HI.U32 R2, R5, R16, RZ ;  /* 0x0000001005027227 */ /* 0x000fc800078e00ff */
[--C-:B------:R-:W-:Y:S01]  /*63f0*/  @!P2 IMAD.IADD R15, R15, 0x1, -R4.reuse ;  /* 0x000000010f0fa824 */ /* 0x100fe200078e0a04 */
[----:B------:R-:W-:Y:S01]  /*6400*/  ISETP.GE.AND P2, PT, R14, RZ, PT ;  /* 0x000000ff0e00720c */ /* 0x000fe20003f46270 */
[C---:B------:R-:W-:Y:S02]  /*6410*/  IMAD R239, R4.reuse, R12, R239 ;  /* 0x0000000c04ef7224 */ /* 0x040fe400078e02ef */
[--C-:B------:R-:W-:Y:S01]  /*6420*/  @!P4 IMAD.IADD R235, R235, 0x1, -R4.reuse ;  /* 0x00000001ebebc824 */ /* 0x100fe200078e0a04 */
[C---:B------:R-:W-:Y:S01]  /*6430*/  ISETP.GT.U32.AND P4, PT, R4.reuse, R8, PT ;  /* 0x000000080400720c */ /* 0x040fe20003f84070 */
[----:B------:R-:W-:Y:S01]  /*6440*/  @!P0 IMAD.MOV R17, RZ, RZ, -R17 ;  /* 0x000000ffff118224 */ /* 0x000fe200078e0a11 */
[----:B------:R-:W-:Y:S01]  /*6450*/  ISETP.GT.U32.AND P0, PT, R4, R233, PT ;  /* 0x000000e90400720c */ /* 0x000fe20003f04070 */
[----:B------:R-:W-:Y:S01]  /*6460*/  @!P6 IMAD.IADD R9, R9, 0x1, -R4 ;  /* 0x000000010909e824 */ /* 0x000fe200078e0a04 */
[----:B------:R-:W-:Y:S01]  /*6470*/  ISETP.GE.AND P6, PT, R18, RZ, PT ;  /* 0x000000ff1200720c */ /* 0x000fe20003fc6270 */
[----:B------:R-:W-:Y:S01]  /*6480*/  IMAD.HI.U32 R12, R5, R20, RZ ;  /* 0x00000014050c7227 */ /* 0x000fe200078e00ff */
[----:B------:R-:W-:-:S03]  /*6490*/  LOP3.LUT R18, R7, 0x4, RZ, 0xfc, !PT ;  /* 0x0000000407127812 */ /* 0x000fc600078efcff */
[----:B------:R-:W-:-:S04]  /*64a0*/  IMAD.HI.U32 R14, R5, R28, RZ ;  /* 0x0000001c050e7227 */ /* 0x000fc800078e00ff */
[----:B------:R-:W-:Y:S02]  /*64b0*/  IMAD.MOV R237, RZ, RZ, -R2 ;  /* 0x000000ffffed7224 */ /* 0x000fe400078e0a02 */
[----:B------:R-:W-:Y:S01]  /*64c0*/  @!P1 IMAD.MOV R21, RZ, RZ, -R21 ;  /* 0x000000ffff159224 */ /* 0x000fe200078e0a15 */
[C---:B------:R-:W-:Y:S01]  /*64d0*/  ISETP.GT.U32.AND P1, PT, R4.reuse, R11, PT ;  /* 0x0000000b0400720c */ /* 0x040fe20003f24070 */
[----:B------:R-:W-:Y:S02]  /*64e0*/  IMAD.MOV R7, RZ, RZ, -R12 ;  /* 0x000000ffff077224 */ /* 0x000fe400078e0a0c */
[----:B------:R-:W-:Y:S02]  /*64f0*/  IMAD.MOV R30, RZ, RZ, -R14 ;  /* 0x000000ffff1e7224 */ /* 0x000fe400078e0a0e */
[C---:B------:R-:W-:Y:S01]  /*6500*/  IMAD R12, R4.reuse, R237, R16 ;  /* 0x000000ed040c7224 */ /* 0x040fe200078e0210 */
[----:B------:R-:W-:Y:S01]  /*6510*/  IABS R16, R18 ;  /* 0x0000001200107213 */ /* 0x000fe20000000000 */
[----:B------:R-:W-:-:S02]  /*6520*/  IMAD R237, R4, R30, R28 ;  /* 0x0000001e04ed7224 */ /* 0x000fc400078e021c */
[----:B------:R-:W-:Y:S02]  /*6530*/  @!P4 IMAD.IADD R8, R8, 0x1, -R4 ;  /* 0x000000010808c824 */ /* 0x000fe400078e0a04 */
[----:B------:R-:W-:Y:S02]  /*6540*/  IMAD.MOV.U32 R28, RZ, RZ, R16 ;  /* 0x000000ffff1c7224 */ /* 0x000fe400078e0010 */
[----:B------:R-:W-:Y:S01]  /*6550*/  @!P3 IMAD.MOV R19, RZ, RZ, -R19 ;  /* 0x000000ffff13b224 */ /* 0x000fe200078e0a13 */
[C---:B------:R-:W-:Y:S01]  /*6560*/  ISETP.GT.U32.AND P3, PT, R4.reuse, R9, PT ;  /* 0x000000090400720c */ /* 0x040fe20003f64070 */
[----:B------:R-:W-:Y:S01]  /*6570*/  @!P0 IMAD.IADD R233, R233, 0x1, -R4 ;  /* 0x00000001e9e98824 */ /* 0x000fe200078e0a04 */
[C---:B------:R-:W-:Y:S01]  /*6580*/  ISETP.GT.U32.AND P0, PT, R4.reuse, R237, PT ;  /* 0x000000ed0400720c */ /* 0x040fe20003f04070 */
[----:B------:R-:W-:Y:S01]  /*6590*/  IMAD.HI.U32 R2, R5, R32, RZ ;  /* 0x0000002005027227 */ /* 0x000fe200078e00ff */
[----:B------:R-:W-:-:S03]  /*65a0*/  ISETP.GT.U32.AND P4, PT, R4, R8, PT ;  /* 0x000000080400720c */ /* 0x000fc60003f84070 */
[----:B------:R-:W-:-:S04]  /*65b0*/  IMAD.HI.U32 R5, R5, R28, RZ ;  /* 0x0000001c05057227 */ /* 0x000fc800078e00ff */
[----:B------:R-:W-:Y:S01]  /*65c0*/  @!P1 IMAD.IADD R11, R11, 0x1, -R4 ;  /* 0x000000010b0b9824 */ /* 0x000fe200078e0a04 */
[C---:B------:R-:W-:Y:S01]  /*65d0*/  ISETP.GT.U32.AND P1, PT, R4.reuse, R12, PT ;  /* 0x0000000c0400720c */ /* 0x040fe20003f24070 */
[----:B------:R-:W-:Y:S02]  /*65e0*/  IMAD.MOV R5, RZ, RZ, -R5 ;  /* 0x000000ffff057224 */ /* 0x000fe400078e0a05 */
[----:B------:R-:W-:Y:S01]  /*65f0*/  @!P2 IMAD.MOV R15, RZ, RZ, -R15 ;  /* 0x000000ffff0fa224 */ /* 0x000fe200078e0a0f */
[C---:B------:R-:W-:Y:S01]  /*6600*/  ISETP.GT.U32.AND P2, PT, R4.reuse, R235, PT ;  /* 0x000000eb0400720c */ /* 0x040fe20003f44070 */
[C---:B------:R-:W-:Y:S01]  /*6610*/  IMAD R14, R4.reuse, R7, R20 ;  /* 0x00000007040e7224 */ /* 0x040fe200078e0214 */
[----:B------:R-:W-:Y:S01]  /*6620*/  LOP3.LUT R20, RZ, R245, RZ, 0x33, !PT ;  /* 0x000000f5ff147212 */ /* 0x000fe200078e33ff */
[C---:B------:R-:W-:Y:S02]  /*6630*/  IMAD R28, R4.reuse, R5, R28 ;  /* 0x00000005041c7224 */ /* 0x040fe400078e021c */
[----:B------:R-:W-:Y:S01]  /*6640*/  @!P5 IMAD.MOV R13, RZ, RZ, -R13 ;  /* 0x000000ffff0dd224 */ /* 0x000fe200078e0a0d */
[----:B------:R-:W-:Y:S01]  /*6650*/  ISETP.GT.U32.AND P5, PT, R4, R239, PT ;  /* 0x000000ef0400720c */ /* 0x000fe20003fa4070 */
[----:B------:R-:W-:-:S02]  /*6660*/  IMAD.MOV R7, RZ, RZ, -R2 ;  /* 0x000000ffff077224 */ /* 0x000fc400078e0a02 */
[--C-:B------:R-:W-:Y:S01]  /*6670*/  @!P3 IMAD.IADD R9, R9, 0x1, -R4.reuse ;  /* 0x000000010909b824 */ /* 0x100fe200078e0a04 */
[C---:B------:R-:W-:Y:S01]  /*6680*/  ISETP.GT.U32.AND P3, PT, R4.reuse, R14, PT ;  /* 0x0000000e0400720c */ /* 0x040fe20003f64070 */
[----:B------:R-:W-:Y:S01]  /*6690*/  @!P0 IMAD.IADD R237, R237, 0x1, -R4 ;  /* 0x00000001eded8824 */ /* 0x000fe200078e0a04 */
[C---:B------:R-:W-:Y:S01]  /*66a0*/  ISETP.GT.U32.AND P0, PT, R4.reuse, R28, PT ;  /* 0x0000001c0400720c */ /* 0x040fe20003f04070 */
[----:B------:R-:W-:Y:S02]  /*66b0*/  IMAD R16, R4, R7, R32 ;  /* 0x0000000704107224 */ /* 0x000fe400078e0220 */
[--C-:B------:R-:W-:Y:S01]  /*66c0*/  @!P4 IMAD.IADD R8, R8, 0x1, -R4.reuse ;  /* 0x000000010808c824 */ /* 0x100fe200078e0a04 */
[----:B------:R-:W-:Y:S01]  /*66d0*/  ISETP.GE.AND P4, PT, R34, RZ, PT ;  /* 0x000000ff2200720c */ /* 0x000fe20003f86270 */
[--C-:B------:R-:W-:Y:S01]  /*66e0*/  @!P1 IMAD.IADD R12, R12, 0x1, -R4.reuse ;  /* 0x000000010c0c9824 */ /* 0x100fe200078e0a04 */
[----:B------:R-:W-:Y:S01]  /*66f0*/  ISETP.GE.AND P1, PT, R38, RZ, PT ;  /* 0x000000ff2600720c */ /* 0x000fe20003f26270 */
[--C-:B------:R-:W-:Y:S01]  /*6700*/  @!P2 IMAD.IADD R235, R235, 0x1, -R4.reuse ;  /* 0x00000001ebeba824 */ /* 0x100fe200078e0a04 */
[----:B------:R-:W-:Y:S01]  /*6710*/  ISETP.GT.U32.AND P2, PT, R4, R16, PT ;  /* 0x000000100400720c */ /* 0x000fe20003f44070 */
[--C-:B------:R-:W-:Y:S01]  /*6720*/  @!P5 IMAD.IADD R239, R239, 0x1, -R4.reuse ;  /* 0x00000001efefd824 */ /* 0x100fe200078e0a04 */
[----:B------:R-:W-:Y:S01]  /*6730*/  ISETP.GE.AND P5, PT, R36, RZ, PT ;  /* 0x000000ff2400720c */ /* 0x000fe20003fa6270 */
[----:B------:R-:W-:Y:S01]  /*6740*/  @!P3 IMAD.IADD R14, R14, 0x1, -R4 ;  /* 0x000000010e0eb824 */ /* 0x000fe200078e0a04 */
[----:B------:R-:W-:Y:S01]  /*6750*/  ISETP.GE.AND P3, PT, R40, RZ, PT ;  /* 0x000000ff2800720c */ /* 0x000fe20003f66270 */
[----:B------:R-:W-:-:S02]  /*6760*/  IMAD.MOV.U32 R5, RZ, RZ, R235 ;  /* 0x000000ffff057224 */ /* 0x000fc400078e00eb */
[--C-:B------:R-:W-:Y:S02]  /*6770*/  @!P0 IMAD.IADD R28, R28, 0x1, -R4.reuse ;  /* 0x000000011c1c8824 */ /* 0x100fe400078e0a04 */
[----:B------:R-:W-:Y:S01]  /*6780*/  @!P4 IMAD.MOV R9, RZ, RZ, -R9 ;  /* 0x000000ffff09c224 */ /* 0x000fe200078e0a09 */
[C---:B------:R-:W-:Y:S01]  /*6790*/  ISETP.GT.U32.AND P4, PT, R4.reuse, R12, PT ;  /* 0x0000000c0400720c */ /* 0x040fe20003f84070 */
[----:B------:R-:W-:Y:S01]  /*67a0*/  @!P1 IMAD.MOV R5, RZ, RZ, -R5 ;  /* 0x000000ffff059224 */ /* 0x000fe200078e0a05 */
[----:B------:R-:W-:Y:S01]  /*67b0*/  ISETP.GT.U32.AND P1, PT, R4, R28, PT ;  /* 0x0000001c0400720c */ /* 0x000fe20003f24070 */
[----:B------:R-:W-:Y:S02]  /*67c0*/  IMAD.MOV.U32 R7, RZ, RZ, R233 ;  /* 0x000000ffff077224 */ /* 0x000fe400078e00e9 */
[----:B------:R-:W-:Y:S01]  /*67d0*/  @!P2 IMAD.IADD R16, R16, 0x1, -R4 ;  /* 0x000000011010a824 */ /* 0x000fe200078e0a04 */
[C---:B------:R-:W-:Y:S01]  /*67e0*/  ISETP.GT.U32.AND P2, PT, R4.reuse, R239, PT ;  /* 0x000000ef0400720c */ /* 0x040fe20003f44070 */
[----:B------:R-:W-:Y:S01]  /*67f0*/  @!P6 IMAD.MOV R11, RZ, RZ, -R11 ;  /* 0x000000ffff0be224 */ /* 0x000fe200078e0a0b */
[C---:B------:R-:W-:Y:S01]  /*6800*/  ISETP.GT.U32.AND P6, PT, R4.reuse, R237, PT ;  /* 0x000000ed0400720c */ /* 0x040fe20003fc4070 */
[----:B------:R-:W-:Y:S01]  /*6810*/  @!P5 IMAD.MOV R7, RZ, RZ, -R7 ;  /* 0x000000ffff07d224 */ /* 0x000fe200078e0a07 */
[C---:B------:R-:W-:Y:S01]  /*6820*/  ISETP.GT.U32.AND P5, PT, R4.reuse, R14, PT ;  /* 0x0000000e0400720c */ /* 0x040fe20003fa4070 */
[----:B------:R-:W-:Y:S01]  /*6830*/  @!P3 IMAD.MOV R8, RZ, RZ, -R8 ;  /* 0x000000ffff08b224 */ /* 0x000fe200078e0a08 */
[----:B------:R-:W-:Y:S01]  /*6840*/  ISETP.GT.U32.AND P0, PT, R4, R16, PT ;  /* 0x000000100400720c */ /* 0x000fe20003f04070 */
[--C-:B------:R-:W-:Y:S01]  /*6850*/  @!P4 IMAD.IADD R12, R12, 0x1, -R4.reuse ;  /* 0x000000010c0cc824 */ /* 0x100fe200078e0a04 */
[----:B------:R-:W-:Y:S01]  /*6860*/  ISETP.GE.AND P3, PT, R42, RZ, PT ;  /* 0x000000ff2a00720c */ /* 0x000fe20003f66270 */
[--C-:B------:R-:W-:Y:S01]  /*6870*/  @!P1 IMAD.IADD R28, R28, 0x1, -R4.reuse ;  /* 0x000000011c1c9824 */ /* 0x100fe200078e0a04 */
[----:B------:R-:W-:Y:S01]  /*6880*/  ISETP.GE.AND P4, PT, R46, RZ, PT ;  /* 0x000000ff2e00720c */ /* 0x000fe20003f86270 */
[----:B------:R-:W-:Y:S01]  /*6890*/  IMAD R2, R110, UR7, RZ ;  /* 0x000000076e027c24 */ /* 0x000fe2000f8e02ff */
[----:B------:R-:W-:Y:S01]  /*68a0*/  ISETP.NE.AND P1, PT, R245, RZ, PT ;  /* 0x000000fff500720c */ /* 0x000fe20003f25270 */
[--C-:B------:R-:W-:Y:S01]  /*68b0*/  @!P2 IMAD.IADD R239, R239, 0x1, -R4.reuse ;  /* 0x00000001efefa824 */ /* 0x100fe200078e0a04 */
[----:B------:R-:W-:Y:S01]  /*68c0*/  ISETP.GE.AND P2, PT, R44, RZ, PT ;  /* 0x000000ff2c00720c */ /* 0x000fe20003f46270 */
[--C-:B------:R-:W-:Y:S01]  /*68d0*/  @!P6 IMAD.IADD R237, R237, 0x1, -R4.reuse ;  /* 0x00000001edede824 */ /* 0x100fe200078e0a04 */
[----:B------:R-:W-:Y:S01]  /*68e0*/  SEL R231, R20, R231, !P1 ;  /* 0x000000e714e77207 */ /* 0x000fe20004800000 */
[--C-:B------:R-:W-:Y:S01]  /*68f0*/  @!P5 IMAD.IADD R14, R14, 0x1, -R4.reuse ;  /* 0x000000010e0ed824 */ /* 0x100fe200078e0a04 */
[----:B------:R-:W-:Y:S01]  /*6900*/  ISETP.GE.AND P5, PT, R48, RZ, PT ;  /* 0x000000ff3000720c */ /* 0x000fe20003fa6270 */
[----:B------:R-:W-:Y:S01]  /*6910*/  @!P0 IMAD.IADD R16, R16, 0x1, -R4 ;  /* 0x0000000110108824 */ /* 0x000fe200078e0a04 */
[----:B------:R-:W-:Y:S01]  /*6920*/  ISETP.GE.AND P6, PT, R50, RZ, PT ;  /* 0x000000ff3200720c */ /* 0x000fe20003fc6270 */
[----:B------:R-:W-:Y:S01]  /*6930*/  @!P3 IMAD.MOV R239, RZ, RZ, -R239 ;  /* 0x000000ffffefb224 */ /* 0x000fe200078e0aef */
[----:B------:R-:W-:Y:S01]  /*6940*/  ISETP.GE.AND P0, PT, R18, RZ, PT ;  /* 0x000000ff1200720c */ /* 0x000fe20003f06270 */
[----:B------:R-:W-:Y:S01]  /*6950*/  IMAD R231, R231, UR6, RZ ;  /* 0x00000006e7e77c24 */ /* 0x000fe2000f8e02ff */
[----:B------:R-:W-:Y:S01]  /*6960*/  LEA R4, P3, R2, UR8, 0x1 ;  /* 0x0000000802047c11 */ /* 0x000fe2000f8608ff */
[----:B------:R-:W-:Y:S01]  /*6970*/  IMAD.MOV.U32 R233, RZ, RZ, R28 ;  /* 0x000000ffffe97224 */ /* 0x000fe200078e001c */
[C---:B------:R-:W-:Y:S01]  /*6980*/  SEL R241, R20.reuse, R241, !P1 ;  /* 0x000000f114f17207 */ /* 0x040fe20004800000 */
[----:B------:R-:W-:Y:S01]  /*6990*/  @!P4 IMAD.MOV R14, RZ, RZ, -R14 ;  /* 0x000000ffff0ec224 */ /* 0x000fe200078e0a0e */
[-C--:B------:R-:W-:Y:S01]  /*69a0*/  LEA R28, P4, R231, R4.reuse, 0x1 ;  /* 0x00000004e71c7211 */ /* 0x080fe200078808ff */
[----:B------:R-:W-:Y:S01]  /*69b0*/  IMAD.MOV.U32 R235, RZ, RZ, R16 ;  /* 0x000000ffffeb7224 */ /* 0x000fe200078e0010 */
[C---:B------:R-:W-:Y:S01]  /*69c0*/  SEL R229, R20.reuse, R229, !P1 ;  /* 0x000000e514e57207 */ /* 0x040fe20004800000 */
[----:B------:R-:W-:Y:S01]  /*69d0*/  IMAD R241, R241, UR6, RZ ;  /* 0x00000006f1f17c24 */ /* 0x000fe2000f8e02ff */
[C---:B------:R-:W-:Y:S01]  /*69e0*/  SEL R243, R20.reuse, R243, !P1 ;  /* 0x000000f314f37207 */ /* 0x040fe20004800000 */
[----:B------:R0:W-:Y:S01]  /*69f0*/  STL [R1+0xbc4], R28 ;  /* 0x000bc41c01007387 */ /* 0x0001e20000100800 */
[----:B------:R-:W-:Y:S01]  /*6a00*/  SEL R227, R20, R227, !P1 ;  /* 0x000000e314e37207 */ /* 0x000fe20004800000 */
[----:B------:R-:W-:Y:S01]  /*6a10*/  @!P2 IMAD.MOV R12, RZ, RZ, -R12 ;  /* 0x000000ffff0ca224 */ /* 0x000fe200078e0a0c */
[----:B------:R-:W-:Y:S01]  /*6a20*/  LEA.HI.X.SX32 R2, R2, UR9, 0x1, P3 ;  /* 0x0000000902027c11 */ /* 0x000fe200098f0eff */
[----:B------:R-:W-:Y:S01]  /*6a30*/  @!P5 IMAD.MOV R237, RZ, RZ, -R237 ;  /* 0x000000ffffedd224 */ /* 0x000fe200078e0aed */
[C---:B------:R-:W-:Y:S01]  /*6a40*/  SEL R245, R20.reuse, R25, !P1 ;  /* 0x0000001914f57207 */ /* 0x040fe20004800000 */
[----:B------:R-:W-:Y:S01]  /*6a50*/  @!P6 IMAD.MOV R235, RZ, RZ, -R235 ;  /* 0x000000ffffebe224 */ /* 0x000fe200078e0aeb */
[C---:B------:R-:W-:Y:S01]  /*6a60*/  SEL R225, R20.reuse, R225, !P1 ;  /* 0x000000e114e17207 */ /* 0x040fe20004800000 */
[----:B------:R-:W-:Y:S01]  /*6a70*/  IMAD R229, R229, UR6, RZ ;  /* 0x00000006e5e57c24 */ /* 0x000fe2000f8e02ff */
[----:B------:R-:W-:Y:S01]  /*6a80*/  LEA R242, P3, R241, R4, 0x1 ;  /* 0x00000004f1f27211 */ /* 0x000fe200078608ff */
[----:B------:R-:W-:Y:S01]  /*6a90*/  @!P0 IMAD.MOV R233, RZ, RZ, -R233 ;  /* 0x000000ffffe98224 */ /* 0x000fe200078e0ae9 */
[----:B0-----:R-:W-:Y:S01]  /*6aa0*/  LEA.HI.X.SX32 R28, R231, R2, 0x1, P4 ;  /* 0x00000002e71c7211 */ /* 0x001fe200020f0eff */
[----:B------:R-:W-:Y:S01]  /*6ab0*/  IMAD R243, R243, UR6, RZ ;  /* 0x00000006f3f37c24 */ /* 0x000fe2000f8e02ff */
[C---:B------:R-:W-:Y:S01]  /*6ac0*/  SEL R247, R20.reuse, R247, !P1 ;  /* 0x000000f714f77207 */ /* 0x040fe20004800000 */
[----:B------:R-:W-:Y:S01]  /*6ad0*/  IMAD R227, R227, UR6, RZ ;  /* 0x00000006e3e37c24 */ /* 0x000fe2000f8e02ff */
[C---:B------:R-:W-:Y:S01]  /*6ae0*/  SEL R223, R20.reuse, R223, !P1 ;  /* 0x000000df14df7207 */ /* 0x040fe20004800000 */
[----:B------:R-:W-:Y:S01]  /*6af0*/  IMAD R245, R245, UR6, RZ ;  /* 0x00000006f5f57c24 */ /* 0x000fe2000f8e02ff */
[C---:B------:R-:W-:Y:S01]  /*6b00*/  SEL R249, R20.reuse, R249, !P1 ;  /* 0x000000f914f97207 */ /* 0x040fe20004800000 */
[----:B------:R0:W-:Y:S01]  /*6b10*/  STL [R1+0xbc0], R28 ;  /* 0x000bc01c01007387 */ /* 0x0001e20000100800 */
[C---:B------:R-:W-:Y:S01]  /*6b20*/  SEL R25, R20.reuse, R10, !P1 ;  /* 0x0000000a14197207 */ /* 0x040fe20004800000 */
[----:B------:R-:W-:Y:S01]  /*6b30*/  IMAD R225, R225, UR6, RZ ;  /* 0x00000006e1e17c24 */ /* 0x000fe2000f8e02ff */
        /* <DEDUP_REMOVED lines=202> */
[----:B------:R-:W-:Y:S01]  /*77e0*/  SEL R21, R20, R21, !P1 ;  /* 0x0000001514157207 */ /* 0x000fe20004800000 */
[----:B------:R-:W-:Y:S01]  /*77f0*/  IMAD R26, R26, UR6, RZ ;  /* 0x000000061a1a7c24 */ /* 0x000fe2000f8e02ff */
[C---:B------:R-:W-:Y:S01]  /*7800*/  SEL R19, R20.reuse, R19, !P1 ;  /* 0x0000001314137207 */ /* 0x040fe20004800000 */
[----:B------:R-:W-:Y:S01]  /*7810*/  IMAD R25, R25, UR6, RZ ;  /* 0x0000000619197c24 */ /* 0x000fe2000f8e02ff */
[----:B------:R-:W-:Y:S01]  /*7820*/  SEL R17, R20, R17, !P1 ;  /* 0x0000001114117207 */ /* 0x000fe20004800000 */
        /* <DEDUP_REMOVED lines=23> */
[----:B------:R-:W-:Y:S01]  /*79a0*/  SEL R18, R20, R235, !P1 ;  /* 0x000000eb14127207 */ /* 0x000fe20004800000 */
[----:B------:R-:W-:Y:S01]  /*79b0*/  IMAD R10, R10, UR6, RZ ;  /* 0x000000060a0a7c24 */ /* 0x000fe2000f8e02ff */
[----:B------:R-:W-:Y:S01]  /*79c0*/  LEA R30, P4, R229, R4, 0x1 ;  /* 0x00000004e51e7211 */ /* 0x000fe200078808ff */
[----:B------:R-:W-:Y:S01]  /*79d0*/  IMAD R12, R12, UR6, RZ ;  /* 0x000000060c0c7c24 */ /* 0x000fe2000f8e02ff */
[----:B------:R-:W-:Y:S01]  /*79e0*/  LEA.HI.X.SX32 R241, R241, R2, 0x1, P3 ;  /* 0x00000002f1f17211 */ /* 0x000fe200018f0eff */
[----:B------:R-:W-:Y:S01]  /*79f0*/  IMAD R14, R14, UR6, RZ ;  /* 0x000000060e0e7c24 */ /* 0x000fe2000f8e02ff */
[----:B------:R-:W-:Y:S01]  /*7a00*/  SEL R20, R20, R233, !P1 ;  /* 0x000000e914147207 */ /* 0x000fe20004800000 */
[----:B------:R1:W-:Y:S01]  /*7a10*/  STL [R1+0x604], R30 ;  /* 0x0006041e01007387 */ /* 0x0003e20000100800 */
[-C--:B------:R-:W-:Y:S01]  /*7a20*/  LEA R244, P2, R243, R4.reuse, 0x1 ;  /* 0x00000004f3f47211 */ /* 0x080fe200078408ff */
[----:B------:R-:W-:Y:S01]  /*7a30*/  IMAD R16, R16, UR6, RZ ;  /* 0x0000000610107c24 */ /* 0x000fe2000f8e02ff */
[-C--:B0-----:R-:W-:Y:S01]  /*7a40*/  LEA R28, P3, R227, R4.reuse, 0x1 ;  /* 0x00000004e31c7211 */ /* 0x081fe200078608ff */
[----:B------:R-:W-:Y:S01]  /*7a50*/  IMAD R18, R18, UR6, RZ ;  /* 0x0000000612127c24 */ /* 0x000fe2000f8e02ff */
[----:B------:R-:W-:Y:S01]  /*7a60*/  LEA R246, P1, R245, R4, 0x1 ;  /* 0x00000004f5f67211 */ /* 0x000fe200078208ff */
[----:B------:R-:W-:Y:S01]  /*7a70*/  IMAD R20, R20, UR6, RZ ;  /* 0x0000000614147c24 */ /* 0x000fe2000f8e02ff */
[-C--:B------:R-:W-:Y:S01]  /*7a80*/  LEA.HI.X.SX32 R243, R243, R2.reuse, 0x1, P2 ;  /* 0x00000002f3f37211 */ /* 0x080fe200010f0eff */
[----:B------:R0:W-:Y:S01]  /*7a90*/  STL [R1+0x60c], R28 ;  /* 0x00060c1c01007387 */ /* 0x0001e20000100800 */
[----:B------:R-:W-:Y:S01]  /*7aa0*/  LEA.HI.X.SX32 R245, R245, R2, 0x1, P1 ;  /* 0x00000002f5f57211 */ /* 0x000fe200008f0eff */
[----:B------:R-:W-:Y:S01]  /*7ab0*/  ULDC.64 UR8, c[0x0][0x210] ;  /* 0x0000840000087ab9 */ /* 0x000fe20000000a00 */
[-C--:B-1----:R-:W-:Y:S01]  /*7ac0*/  LEA R30, P2, R225, R4.reuse, 0x1 ;  /* 0x00000004e11e7211 */ /* 0x082fe200078408ff */
[----:B------:R-:W-:Y:S01]  /*7ad0*/  USHF.L.U32 UR7, UR7, 0x6, URZ ;  /* 0x0000000607077899 */ /* 0x000fe2000800063f */
[-C--:B------:R-:W-:Y:S01]  /*7ae0*/  LEA R248, P0, R247, R4.reuse, 0x1 ;  /* 0x00000004f7f87211 */ /* 0x080fe200078008ff */
[----:B------:R-:W-:Y:S01]  /*7af0*/  UMOV UR6, URZ ;  /* 0x0000003f00067c82 */ /* 0x000fe20008000000 */
[----:B------:R-:W-:Y:S01]  /*7b00*/  LEA R250, P6, R249, R4, 0x1 ;  /* 0x00000004f9fa7211 */ /* 0x000fe200078c08ff */
[----:B------:R1:W-:Y:S01]  /*7b10*/  STL [R1+0x614], R30 ;  /* 0x0006141e01007387 */ /* 0x0003e20000100800 */
[----:B------:R-:W-:Y:S01]  /*7b20*/  LEA.HI.X.SX32 R247, R247, R2, 0x1, P0 ;  /* 0x00000002f7f77211 */ /* 0x000fe200000f0eff */
[----:B------:R-:W-:Y:S01]  /*7b30*/  UIADD3.X UR27, UR6, 0x40000040, URZ, UP0, !UPT ;  /* 0x40000040061b7890 */ /* 0x000fe200087fe43f */
[----:B0-----:R-:W-:Y:S01]  /*7b40*/  LEA R28, P1, R223, R4, 0x1 ;  /* 0x00000004df1c7211 */ /* 0x001fe200078208ff */
[----:B------:R-:W-:Y:S01]  /*7b50*/  USHF.L.U32 UR6, UR7, 0x1, URZ ;  /* 0x0000000107067899 */ /* 0x000fe2000800063f */
[----:B------:R-:W-:Y:S01]  /*7b60*/  LEA.HI.X.SX32 R249, R249, R2, 0x1, P6 ;  /* 0x00000002f9f97211 */ /* 0x000fe200030f0eff */
[----:B------:R-:W-:Y:S01]  /*7b70*/  UIADD3.64 UR34, UR26, 0x2, URZ ;  /* 0x000000021a227897 */ /* 0x000fe2000fffe03f */
[-C--:B------:R-:W-:Y:S01]  /*7b80*/  LEA R252, P5, R251, R4.reuse, 0x1 ;  /* 0x00000004fbfc7211 */ /* 0x080fe200078a08ff */
[----:B------:R0:W-:Y:S01]  /*7b90*/  STL [R1+0x61c], R28 ;  /* 0x00061c1c01007387 */ /* 0x0001e20000100800 */
[----:B------:R-:W-:Y:S01]  /*7ba0*/  UIADD3.64 UR38, UR26, 0x4, URZ ;  /* 0x000000041a267897 */ /* 0x000fe2000fffe03f */
[----:B-1----:R-:W-:Y:S01]  /*7bb0*/  LEA R30, P0, R221, R4, 0x1 ;  /* 0x00000004dd1e7211 */ /* 0x002fe200078008ff */
[----:B------:R-:W-:Y:S01]  /*7bc0*/  UIADD3.64 UR10, UR26, 0x7fe, URZ ;  /* 0x000007fe1a0a7897 */ /* 0x000fe2000fffe03f */
[----:B------:R-:W-:Y:S01]  /*7bd0*/  LEA.HI.X.SX32 R251, R251, R2, 0x1, P5 ;  /* 0x00000002fbfb7211 */ /* 0x000fe200028f0eff */
[----:B------:R-:W-:Y:S01]  /*7be0*/  UIADD3.64 UR14, UR26, 0x800, URZ ;  /* 0x000008001a0e7897 */ /* 0x000fe2000fffe03f */
[-C--:B------:R-:W-:Y:S01]  /*7bf0*/  LEA R32, P5, R217, R4.reuse, 0x1 ;  /* 0x00000004d9207211 */ /* 0x080fe200078a08ff */
[----:B------:R-:W-:Y:S01]  /*7c00*/  STL [R1+0x624], R30 ;  /* 0x0006241e01007387 */ /* 0x000fe20000100800 */
[----:B------:R-:W-:Y:S01]  /*7c10*/  UIADD3.64 UR18, UR26, 0x802, URZ ;  /* 0x000008021a127897 */ /* 0x000fe2000fffe03f */
[----:B0-----:R-:W-:Y:S01]  /*7c20*/  LEA R28, P6, R219, R4, 0x1 ;  /* 0x00000004db1c7211 */ /* 0x001fe200078c08ff */
[----:B------:R-:W-:-:S04]  /*7c30*/  UIADD3.64 UR22, UR26, 0x804, URZ ;  /* 0x000008041a167897 */ /* 0x000fc8000fffe03f */
[----:B------:R0:W-:Y:S04]  /*7c40*/  STL [R1+0x62c], R28 ;  /* 0x00062c1c01007387 */ /* 0x0001e80000100800 */
[----:B------:R1:W-:Y:S01]  /*7c50*/  STL [R1+0x634], R32 ;  /* 0x0006342001007387 */ /* 0x0003e20000100800 */
[----:B0-----:R-:W-:Y:S02]  /*7c60*/  LEA.HI.X.SX32 R28, R229, R2, 0x1, P4 ;  /* 0x00000002e51c7211 */ /* 0x001fe400020f0eff */
[----:B------:R-:W-:Y:S02]  /*7c70*/  LEA R30, P4, R215, R4, 0x1 ;  /* 0x00000004d71e7211 */ /* 0x000fe400078808ff */
[----:B-1----:R-:W-:Y:S01]  /*7c80*/  LEA.HI.X.SX32 R32, R227, R2, 0x1, P3 ;  /* 0x00000002e3207211 */ /* 0x002fe200018f0eff */
[----:B------:R0:W-:Y:S04]  /*7c90*/  STL [R1+0x600], R28 ;  /* 0x0006001c01007387 */ /* 0x0001e80000100800 */
[----:B------:R1:W-:Y:S04]  /*7ca0*/  STL [R1+0x63c], R30 ;  /* 0x00063c1e01007387 */ /* 0x0003e80000100800 */
[----:B------:R2:W-:Y:S01]  /*7cb0*/  STL [R1+0x608], R32 ;  /* 0x0006082001007387 */ /* 0x0005e20000100800 */
[----:B0-----:R-:W-:-:S02]  /*7cc0*/  LEA R28, P3, R213, R4, 0x1 ;  /* 0x00000004d51c7211 */ /* 0x001fc400078608ff */
[----:B-1----:R-:W-:-:S03]  /*7cd0*/  LEA.HI.X.SX32 R30, R225, R2, 0x1, P2 ;  /* 0x00000002e11e7211 */ /* 0x002fc600010f0eff */
[----:B------:R0:W-:Y:S01]  /*7ce0*/  STL [R1+0x644], R28 ;  /* 0x0006441c01007387 */ /* 0x0001e20000100800 */
[----:B--2---:R-:W-:-:S03]  /*7cf0*/  LEA R32, P2, R211, R4, 0x1 ;  /* 0x00000004d3207211 */ /* 0x004fc600078408ff */
[----:B------:R1:W-:Y:S04]  /*7d00*/  STL [R1+0x610], R30 ;  /* 0x0006101e01007387 */ /* 0x0003e80000100800 */
[----:B------:R2:W-:Y:S01]  /*7d10*/  STL [R1+0x64c], R32 ;  /* 0x00064c2001007387 */ /* 0x0005e20000100800 */
[----:B0-----:R-:W-:Y:S02]  /*7d20*/  LEA.HI.X.SX32 R28, R223, R2, 0x1, P1 ;  /* 0x00000002df1c7211 */ /* 0x001fe400008f0eff */
[----:B-1----:R-:W-:-:S03]  /*7d30*/  LEA R30, P1, R209, R4, 0x1 ;  /* 0x00000004d11e7211 */ /* 0x002fc600078208ff */
[----:B------:R0:W-:Y:S01]  /*7d40*/  STL [R1+0x618], R28 ;  /* 0x0006181c01007387 */ /* 0x0001e20000100800 */
[----:B--2---:R-:W-:-:S03]  /*7d50*/  LEA.HI.X.SX32 R32, R221, R2, 0x1, P0 ;  /* 0x00000002dd207211 */ /* 0x004fc600000f0eff */
[----:B------:R1:W-:Y:S04]  /*7d60*/  STL [R1+0x654], R30 ;  /* 0x0006541e01007387 */ /* 0x0003e80000100800 */
[----:B------:R2:W-:Y:S01]  /*7d70*/  STL [R1+0x620], R32 ;  /* 0x0006202001007387 */ /* 0x0005e20000100800 */
[----:B0-----:R-:W-:Y:S02]  /*7d80*/  LEA R28, P0, R207, R4, 0x1 ;  /* 0x00000004cf1c7211 */ /* 0x001fe400078008ff */
        /* <DEDUP_REMOVED lines=222> */
[----:B------:R-:W-:Y:S02]  /*8b70*/  CS2R R106, SRZ ;  /* 0x00000000006a7805 */ /* 0x000fe4000001ff00 */
[----:B-1----:R-:W-:Y:S01]  /*8b80*/  LEA R30, P0, R93, R4, 0x1 ;  /* 0x000000045d1e7211 */ /* 0x002fe200078008ff */
[----:B------:R0:W-:Y:S01]  /*8b90*/  STL [R1+0x7e0], R28 ;  /* 0x0007e01c01007387 */ /* 0x0001e20000100800 */
[----:B--2---:R-:W-:-:S03]  /*8ba0*/  LEA.HI.X.SX32 R32, R105, R2, 0x1, P6 ;  /* 0x0000000269207211 */ /* 0x004fc600030f0eff */
[----:B------:R1:W-:Y:S01]  /*8bb0*/  STL [R1+0x81c], R30 ;  /* 0x00081c1e01007387 */ /* 0x0003e20000100800 */
[----:B------:R-:W-:-:S03]  /*8bc0*/  CS2R R104, SRZ ;  /* 0x0000000000687805 */ /* 0x000fc6000001ff00 */
[----:B------:R2:W-:Y:S01]  /*8bd0*/  STL [R1+0x7e8], R32 ;  /* 0x0007e82001007387 */ /* 0x0005e20000100800 */
[----:B0-----:R-:W-:Y:S02]  /*8be0*/  LEA R28, P6, R91, R4, 0x1 ;  /* 0x000000045b1c7211 */ /* 0x001fe400078c08ff */
[----:B-1----:R-:W-:-:S03]  /*8bf0*/  LEA.HI.X.SX32 R30, R103, R2, 0x1, P5 ;  /* 0x00000002671e7211 */ /* 0x002fc600028f0eff */
[----:B------:R0:W-:Y:S01]  /*8c00*/  STL [R1+0x824], R28 ;  /* 0x0008241c01007387 */ /* 0x0001e20000100800 */
[----:B------:R-:W-:Y:S02]  /*8c10*/  CS2R R102, SRZ ;  /* 0x0000000000667805 */ /* 0x000fe4000001ff00 */
[----:B--2---:R-:W-:Y:S01]  /*8c20*/  LEA R32, P5, R89, R4, 0x1 ;  /* 0x0000000459207211 */ /* 0x004fe200078a08ff */
[----:B------:R1:W-:Y:S04]  /*8c30*/  STL [R1+0x7f0], R30 ;  /* 0x0007f01e01007387 */ /* 0x0003e80000100800 */
[----:B------:R2:W-:Y:S01]  /*8c40*/  STL [R1+0x82c], R32 ;  /* 0x00082c2001007387 */ /* 0x0005e20000100800 */
[----:B0-----:R-:W-:Y:S02]  /*8c50*/  LEA.HI.X.SX32 R28, R101, R2, 0x1, P4 ;  /* 0x00000002651c7211 */ /* 0x001fe400020f0eff */
[----:B------:R-:W-:-:S02]  /*8c60*/  CS2R R100, SRZ ;  /* 0x0000000000647805 */ /* 0x000fc4000001ff00 */
        /* <DEDUP_REMOVED lines=160> */
[C---:B--2---:R-:W-:Y:S01]  /*9670*/  LEA R32, P0, R25.reuse, R4, 0x1 ;  /* 0x0000000419207211 */ /* 0x044fe200078008ff */
[----:B------:R1:W-:Y:S03]  /*9680*/  STL [R1+0x8f8], R30 ;  /* 0x0008f81e01007387 */ /* 0x0003e60000100800 */
[-C--:B------:R-:W-:Y:S01]  /*9690*/  LEA.HI.X.SX32 R25, R25, R2.reuse, 0x1, P0 ;  /* 0x0000000219197211 */ /* 0x080fe200000f0eff */
[----:B------:R2:W-:Y:S01]  /*96a0*/  STL [R1+0x934], R32 ;  /* 0x0009342001007387 */ /* 0x0005e20000100800 */
[----:B0-----:R-:W-:Y:S02]  /*96b0*/  LEA.HI.X.SX32 R28, R35, R2, 0x1, P6 ;  /* 0x00000002231c7211 */ /* 0x001fe400030f0eff */
[----:B------:R-:W-:-:S02]  /*96c0*/  CS2R R34, SRZ ;  /* 0x0000000000227805 */ /* 0x000fc4000001ff00 */
[----:B-1----:R-:W-:Y:S01]  /*96d0*/  LEA R30, P6, R24, R4, 0x1 ;  /* 0x00000004181e7211 */ /* 0x002fe200078c08ff */
[----:B------:R0:W-:Y:S01]  /*96e0*/  STL [R1+0x900], R28 ;  /* 0x0009001c01007387 */ /* 0x0001e20000100800 */
[----:B--2---:R-:W-:-:S03]  /*96f0*/  LEA.HI.X.SX32 R32, R33, R2, 0x1, P5 ;  /* 0x0000000221207211 */ /* 0x004fc600028f0eff */
[----:B------:R1:W-:Y:S04]  /*9700*/  STL [R1+0x93c], R30 ;  /* 0x00093c1e01007387 */ /* 0x0003e80000100800 */
[----:B------:R2:W-:Y:S01]  /*9710*/  STL [R1+0x908], R32 ;  /* 0x0009082001007387 */ /* 0x0005e20000100800 */
[----:B0-----:R-:W-:Y:S02]  /*9720*/  LEA R28, P5, R23, R4, 0x1 ;  /* 0x00000004171c7211 */ /* 0x001fe400078a08ff */
[----:B-1----:R-:W-:-:S03]  /*9730*/  LEA.HI.X.SX32 R30, R31, R2, 0x1, P4 ;  /* 0x000000021f1e7211 */ /* 0x002fc600020f0eff */
[----:B------:R0:W-:Y:S01]  /*9740*/  STL [R1+0x944], R28 ;  /* 0x0009441c01007387 */ /* 0x0001e20000100800 */
[C---:B------:R-:W-:Y:S02]  /*9750*/  LEA R31, P4, R21.reuse, R4, 0x1 ;  /* 0x00000004151f7211 */ /* 0x040fe400078808ff */
[----:B--2---:R-:W-:Y:S01]  /*9760*/  CS2R R32, SRZ ;  /* 0x0000000000207805 */ /* 0x004fe2000001ff00 */
[----:B------:R1:W-:Y:S01]  /*9770*/  STL [R1+0x910], R30 ;  /* 0x0009101e01007387 */ /* 0x0003e20000100800 */
[----:B------:R-:W-:-:S03]  /*9780*/  LEA.HI.X.SX32 R21, R21, R2, 0x1, P4 ;  /* 0x0000000215157211 */ /* 0x000fc600020f0eff */
[----:B------:R-:W-:Y:S01]  /*9790*/  STL [R1+0x94c], R31 ;  /* 0x00094c1f01007387 */ /* 0x000fe20000100800 */
[-C--:B0-----:R-:W-:Y:S02]  /*97a0*/  LEA.HI.X.SX32 R28, R29, R2.reuse, 0x1, P3 ;  /* 0x000000021d1c7211 */ /* 0x081fe400018f0eff */
[----:B------:R-:W-:Y:S02]  /*97b0*/  LEA.HI.X.SX32 R29, R27, R2, 0x1, P2 ;  /* 0x000000021b1d7211 */ /* 0x000fe400010f0eff */
[----:B-1----:R-:W-:Y:S01]  /*97c0*/  LEA R30, P3, R19, R4, 0x1 ;  /* 0x00000004131e7211 */ /* 0x002fe200078608ff */
[----:B------:R0:W-:Y:S01]  /*97d0*/  STL [R1+0x918], R28 ;  /* 0x0009181c01007387 */ /* 0x0001e20000100800 */
[----:B------:R-:W-:Y:S02]  /*97e0*/  LEA.HI.X.SX32 R27, R26, R2, 0x1, P1 ;  /* 0x000000021a1b7211 */ /* 0x000fe400008f0eff */
[C---:B------:R-:W-:Y:S01]  /*97f0*/  LEA R26, P1, R15.reuse, R4, 0x1 ;  /* 0x000000040f1a7211 */ /* 0x040fe200078208ff */
[----:B------:R1:W-:Y:S03]  /*9800*/  STL [R1+0x954], R30 ;  /* 0x0009541e01007387 */ /* 0x0003e60000100800 */
[----:B------:R-:W-:Y:S01]  /*9810*/  LEA.HI.X.SX32 R15, R15, R2, 0x1, P1 ;  /* 0x000000020f0f7211 */ /* 0x000fe200008f0eff */
[----:B------:R-:W-:Y:S01]  /*9820*/  STL [R1+0x920], R29 ;  /* 0x0009201d01007387 */ /* 0x000fe20000100800 */
[----:B0-----:R-:W-:-:S02]  /*9830*/  LEA R28, P2, R17, R4, 0x1 ;  /* 0x00000004111c7211 */ /* 0x001fc400078408ff */
[----:B-1----:R-:W-:-:S03]  /*9840*/  CS2R R30, SRZ ;  /* 0x00000000001e7805 */ /* 0x002fc6000001ff00 */
[----:B------:R0:W-:Y:S04]  /*9850*/  STL [R1+0x95c], R28 ;  /* 0x00095c1c01007387 */ /* 0x0001e80000100800 */
[----:B------:R1:W-:Y:S04]  /*9860*/  STL [R1+0x928], R27 ;  /* 0x0009281b01007387 */ /* 0x0003e80000100800 */
[----:B------:R2:W-:Y:S01]  /*9870*/  STL [R1+0x964], R26 ;  /* 0x0009641a01007387 */ /* 0x0005e20000100800 */
[----:B0-----:R-:W-:-:S03]  /*9880*/  CS2R R28, SRZ ;  /* 0x00000000001c7805 */ /* 0x001fc6000001ff00 */
[----:B------:R0:W-:Y:S01]  /*9890*/  STL [R1+0x930], R25 ;  /* 0x0009301901007387 */ /* 0x0001e20000100800 */
[----:B-1----:R-:W-:Y:S02]  /*98a0*/  LEA R27, P0, R13, R4, 0x1 ;  /* 0x000000040d1b7211 */ /* 0x002fe400078008ff */
[----:B--2---:R-:W-:-:S03]  /*98b0*/  LEA.HI.X.SX32 R26, R24, R2, 0x1, P6 ;  /* 0x00000002181a7211 */ /* 0x004fc600030f0eff */
[----:B------:R-:W-:Y:S01]  /*98c0*/  STL [R1+0x96c], R27 ;  /* 0x00096c1b01007387 */ /* 0x000fe20000100800 */
[----:B------:R-:W-:Y:S02]  /*98d0*/  LEA.HI.X.SX32 R24, R23, R2, 0x1, P5 ;  /* 0x0000000217187211 */ /* 0x000fe400028f0eff */
[-C--:B0-----:R-:W-:Y:S01]  /*98e0*/  LEA R25, P6, R11, R4.reuse, 0x1 ;  /* 0x000000040b197211 */ /* 0x081fe200078c08ff */
[----:B------:R0:W-:Y:S01]  /*98f0*/  STL [R1+0x938], R26 ;  /* 0x0009381a01007387 */ /* 0x0001e20000100800 */
[----:B------:R-:W-:-:S03]  /*9900*/  LEA R23, P5, R9, R4, 0x1 ;  /* 0x0000000409177211 */ /* 0x000fc600078a08ff */
[----:B------:R-:W-:Y:S01]  /*9910*/  STL [R1+0x974], R25 ;  /* 0x0009741901007387 */ /* 0x000fe20000100800 */
[----:B------:R-:W-:-:S03]  /*9920*/  LEA.HI.X.SX32 R9, R9, R2, 0x1, P5 ;  /* 0x0000000209097211 */ /* 0x000fc600028f0eff */
[----:B------:R1:W-:Y:S01]  /*9930*/  STL [R1+0x940], R24 ;  /* 0x0009401801007387 */ /* 0x0003e20000100800 */
[----:B0-----:R-:W-:-:S03]  /*9940*/  CS2R R26, SRZ ;  /* 0x00000000001a7805 */ /* 0x001fc6000001ff00 */
[----:B------:R0:W-:Y:S04]  /*9950*/  STL [R1+0x97c], R23 ;  /* 0x00097c1701007387 */ /* 0x0001e80000100800 */
[----:B------:R2:W-:Y:S01]  /*9960*/  STL [R1+0x948], R21 ;  /* 0x0009481501007387 */ /* 0x0005e20000100800 */
[----:B-1----:R-:W-:Y:S02]  /*9970*/  LEA R24, P4, R7, R4, 0x1 ;  /* 0x0000000407187211 */ /* 0x002fe400078808ff */
[----:B0-----:R-:W-:-:S03]  /*9980*/  LEA.HI.X.SX32 R23, R19, R2, 0x1, P3 ;  /* 0x0000000213177211 */ /* 0x001fc600018f0eff */
[----:B------:R0:W-:Y:S01]  /*9990*/  STL [R1+0x984], R24 ;  /* 0x0009841801007387 */ /* 0x0001e20000100800 */
[----:B------:R-:W-:Y:S02]  /*99a0*/  LEA.HI.X.SX32 R19, R17, R2, 0x1, P2 ;  /* 0x0000000211137211 */ /* 0x000fe400010f0eff */
[-C--:B--2---:R-:W-:Y:S01]  /*99b0*/  LEA R21, P3, R5, R4.reuse, 0x1 ;  /* 0x0000000405157211 */ /* 0x084fe200078608ff */
[----:B------:R-:W-:Y:S01]  /*99c0*/  STL [R1+0x950], R23 ;  /* 0x0009501701007387 */ /* 0x000fe20000100800 */
[----:B------:R-:W-:-:S03]  /*99d0*/  LEA R17, P2, R8, R4, 0x1 ;  /* 0x0000000408117211 */ /* 0x000fc600078408ff */
[----:B------:R-:W-:Y:S01]  /*99e0*/  STL [R1+0x98c], R21 ;  /* 0x00098c1501007387 */ /* 0x000fe20000100800 */
[----:B0-----:R-:W-:-:S03]  /*99f0*/  CS2R R24, SRZ ;  /* 0x0000000000187805 */ /* 0x001fc6000001ff00 */
[----:B------:R0:W-:Y:S04]  /*9a00*/  STL [R1+0x958], R19 ;  /* 0x0009581301007387 */ /* 0x0001e80000100800 */
[----:B------:R1:W-:Y:S04]  /*9a10*/  STL [R1+0x994], R17 ;  /* 0x0009941101007387 */ /* 0x0003e80000100800 */
[----:B------:R2:W-:Y:S01]  /*9a20*/  STL [R1+0x960], R15 ;  /* 0x0009600f01007387 */ /* 0x0005e20000100800 */
[----:B0-----:R-:W-:Y:S02]  /*9a30*/  LEA R19, P1, R10, R4, 0x1 ;  /* 0x000000040a137211 */ /* 0x001fe400078208ff */
[----:B-1----:R-:W-:-:S03]  /*9a40*/  LEA.HI.X.SX32 R17, R13, R2, 0x1, P0 ;  /* 0x000000020d117211 */ /* 0x002fc600000f0eff */
[----:B------:R-:W-:Y:S01]  /*9a50*/  STL [R1+0x99c], R19 ;  /* 0x00099c1301007387 */ /* 0x000fe20000100800 */
[----:B------:R-:W-:Y:S02]  /*9a60*/  LEA.HI.X.SX32 R13, R11, R2, 0x1, P6 ;  /* 0x000000020b0d7211 */ /* 0x000fe400030f0eff */
[-C--:B--2---:R-:W-:Y:S01]  /*9a70*/  LEA R15, P0, R12, R4.reuse, 0x1 ;  /* 0x000000040c0f7211 */ /* 0x084fe200078008ff */
[----:B------:R-:W-:Y:S01]  /*9a80*/  STL [R1+0x968], R17 ;  /* 0x0009681101007387 */ /* 0x000fe20000100800 */
[----:B------:R-:W-:-:S03]  /*9a90*/  LEA R11, P6, R14, R4, 0x1 ;  /* 0x000000040e0b7211 */ /* 0x000fc600078c08ff */
[----:B------:R-:W-:Y:S04]  /*9aa0*/  STL [R1+0x9a4], R15 ;  /* 0x0009a40f01007387 */ /* 0x000fe80000100800 */
[----:B------:R0:W-:Y:S04]  /*9ab0*/  STL [R1+0x970], R13 ;  /* 0x0009700d01007387 */ /* 0x0001e80000100800 */
[----:B------:R1:W-:Y:S04]  /*9ac0*/  STL [R1+0x9ac], R11 ;  /* 0x0009ac0b01007387 */ /* 0x0003e80000100800 */
[----:B------:R2:W-:Y:S01]  /*9ad0*/  STL [R1+0x978], R9 ;  /* 0x0009780901007387 */ /* 0x0005e20000100800 */
[----:B0-----:R-:W-:-:S02]  /*9ae0*/  LEA R13, P5, R16, R4, 0x1 ;  /* 0x00000004100d7211 */ /* 0x001fc400078a08ff */
[----:B-1----:R-:W-:-:S03]  /*9af0*/  LEA.HI.X.SX32 R11, R7, R2, 0x1, P4 ;  /* 0x00000002070b7211 */ /* 0x002fc600020f0eff */
[----:B------:R-:W-:Y:S01]  /*9b00*/  STL [R1+0xbb0], R13 ;  /* 0x000bb00d01007387 */ /* 0x000fe20000100800 */
[----:B------:R-:W-:Y:S02]  /*9b10*/  LEA.HI.X.SX32 R7, R5, R2, 0x1, P3 ;  /* 0x0000000205077211 */ /* 0x000fe400018f0eff */
[-C--:B--2---:R-:W-:Y:S01]  /*9b20*/  LEA R9, P4, R18, R4.reuse, 0x1 ;  /* 0x0000000412097211 */ /* 0x084fe200078808ff */
[----:B------:R-:W-:Y:S01]  /*9b30*/  STL [R1+0x980], R11 ;  /* 0x0009800b01007387 */ /* 0x000fe20000100800 */
[----:B------:R-:W-:Y:S02]  /*9b40*/  LEA R5, P3, R20, R4, 0x1 ;  /* 0x0000000414057211 */ /* 0x000fe400078608ff */
[-C--:B------:R-:W-:Y:S01]  /*9b50*/  LEA.HI.X.SX32 R4, R8, R2.reuse, 0x1, P2 ;  /* 0x0000000208047211 */ /* 0x080fe200010f0eff */
[----:B------:R-:W-:Y:S01]  /*9b60*/  STL [R1+0xbb8], R9 ;  /* 0x000bb80901007387 */ /* 0x000fe20000100800 */
[----:B------:R-:W-:-:S03]  /*9b70*/  LEA.HI.X.SX32 R8, R14, R2, 0x1, P6 ;  /* 0x000000020e087211 */ /* 0x000fc600030f0eff */
[----:B------:R0:W-:Y:S04]  /*9b80*/  STL [R1+0x988], R7 ;  /* 0x0009880701007387 */ /* 0x0001e80000100800 */
[----:B------:R1:W-:Y:S04]  /*9b90*/  STL [R1+0xbbc], R5 ;  /* 0x000bbc0501007387 */ /* 0x0003e80000100800 */
[----:B------:R2:W-:Y:S01]  /*9ba0*/  STL [R1+0x990], R4 ;  /* 0x0009900401007387 */ /* 0x0005e20000100800 */
[----:B0-----:R-:W-:Y:S01]  /*9bb0*/  LEA R7, P2, R6, UR8, 0x1 ;  /* 0x0000000806077c11 */ /* 0x001fe2000f8408ff */
[----:B------:R-:W-:Y:S01]  /*9bc0*/  USHF.R.S32.HI UR8, URZ, 0x1f, UR7 ;  /* 0x0000001f3f087899 */ /* 0x000fe20008011407 */
[----:B-1----:R-:W-:-:S03]  /*9bd0*/  LEA.HI.X.SX32 R5, R10, R2, 0x1, P1 ;  /* 0x000000020a057211 */ /* 0x002fc600008f0eff */
[----:B------:R-:W-:Y:S01]  /*9be0*/  USHF.L.U64.HI UR7, UR7, 0x1, UR8 ;  /* 0x0000000107077899 */ /* 0x000fe20008010208 */
[----:B------:R-:W-:Y:S02]  /*9bf0*/  LEA.HI.X.SX32 R6, R6, UR9, 0x1, P2 ;  /* 0x0000000906067c11 */ /* 0x000fe400090f0eff */
[-C--:B--2---:R-:W-:Y:S01]  /*9c00*/  LEA.HI.X.SX32 R4, R12, R2.reuse, 0x1, P0 ;  /* 0x000000020c047211 */ /* 0x084fe200000f0eff */
[----:B------:R0:W-:Y:S04]  /*9c10*/  STL [R1+0x998], R5 ;  /* 0x0009980501007387 */ /* 0x0001e80000100800 */
[----:B------:R1:W-:Y:S04]  /*9c20*/  STL [R1+0x9a0], R4 ;  /* 0x0009a00401007387 */ /* 0x0003e80000100800 */
[----:B------:R-:W-:Y:S01]  /*9c30*/  STL [R1+0x9a8], R8 ;  /* 0x0009a80801007387 */ /* 0x000fe20000100800 */
[----:B0-----:R-:W-:-:S02]  /*9c40*/  LEA.HI.X.SX32 R5, R16, R2, 0x1, P5 ;  /* 0x0000000210057211 */ /* 0x001fc400028f0eff */
[----:B-1----:R-:W-:-:S03]  /*9c50*/  LEA.HI.X.SX32 R4, R18, R2, 0x1, P4 ;  /* 0x0000000212047211 */ /* 0x002fc600020f0eff */
[----:B------:R0:W-:Y:S01]  /*9c60*/  STL [R1+0xbac], R5 ;  /* 0x000bac0501007387 */ /* 0x0001e20000100800 */
[----:B------:R-:W-:-:S03]  /*9c70*/  LEA.HI.X.SX32 R2, R20, R2, 0x1, P3 ;  /* 0x0000000214027211 */ /* 0x000fc600018f0eff */
[----:B------:R1:W-:Y:S04]  /*9c80*/  STL [R1+0xbb4], R4 ;  /* 0x000bb40401007387 */ /* 0x0003e80000100800 */
[----:B------:R2:W-:Y:S01]  /*9c90*/  STL [R1+0x9b0], R2 ;  /* 0x0009b00201007387 */ /* 0x0005e20000100800 */
[----:B0-----:R-:W0:Y:S03]  /*9ca0*/  LDC R5, c[0x0][0x238] ;  /* 0x00008e00ff057b82 */ /* 0x001e260000000800 */
[----:B------:R-:W-:Y:S01]  /*9cb0*/  STL [R1+0x400], RZ ;  /* 0x000400ff01007387 */ /* 0x000fe20000100800 */
[----:B-1----:R-:W-:-:S03]  /*9cc0*/  IMAD R4, R109, 0x40, R110 ;  /* 0x000000406d047824 */ /* 0x002fc600078e026e */
[----:B------:R-:W-:Y:S01]  /*9cd0*/  STL [R1+0x404], RZ ;  /* 0x000404ff01007387 */ /* 0x000fe20000100800 */
[----:B------:R-:W-:-:S03]  /*9ce0*/  IMAD.SHL.U32 R4, R4, 0x2, RZ ;  /* 0x0000000204047824 */ /* 0x000fc600078e00ff */
[----:B------:R-:W-:Y:S04]  /*9cf0*/  STL [R1+0x408], RZ ;  /* 0x000408ff01007387 */ /* 0x000fe80000100800 */
[----:B------:R-:W-:Y:S04]  /*9d00*/  STL [R1+0x40c], RZ ;  /* 0x00040cff01007387 */ /* 0x000fe80000100800 */
[----:B------:R-:W-:Y:S04]  /*9d10*/  STL [R1+0x410], RZ ;  /* 0x000410ff01007387 */ /* 0x000fe80000100800 */
[----:B------:R-:W-:Y:S01]  /*9d20*/  STL [R1+0x414], RZ ;  /* 0x000414ff01007387 */ /* 0x000fe20000100800 */
[----:B0-----:R-:W-:-:S03]  /*9d30*/  IMAD R122, R5, 0x7e, RZ ;  /* 0x0000007e057a7824 */ /* 0x001fc600078e02ff */
[----:B------:R-:W-:Y:S01]  /*9d40*/  STL [R1+0x418], RZ ;  /* 0x000418ff01007387 */ /* 0x000fe20000100800 */
[C---:B------:R-:W-:Y:S02]  /*9d50*/  IMAD R123, R5.reuse, 0x7a, RZ ;  /* 0x0000007a057b7824 */ /* 0x040fe400078e02ff */
[C---:B------:R-:W-:Y:S01]  /*9d60*/  IMAD R124, R5.reuse, 0x76, RZ ;  /* 0x00000076057c7824 */ /* 0x040fe200078e02ff */
[----:B------:R-:W-:Y:S01]  /*9d70*/  STL [R1+0x41c], RZ ;  /* 0x00041cff01007387 */ /* 0x000fe20000100800 */
[-C--:B------:R-:W-:Y:S01]  /*9d80*/  IADD3 R122, P0, R122, R7.reuse, RZ ;  /* 0x000000077a7a7210 */ /* 0x080fe20007f1e0ff */
[----:B------:R-:W-:Y:S01]  /*9d90*/  IMAD R125, R5, 0x72, RZ ;  /* 0x00000072057d7824 */ /* 0x000fe200078e02ff */
[----:B------:R-:W-:Y:S01]  /*9da0*/  IADD3 R123, P5, R123, R7, RZ ;  /* 0x000000077b7b7210 */ /* 0x000fe20007fbe0ff */
[----:B------:R-:W-:Y:S01]  /*9db0*/  STL [R1+0x420], RZ ;  /* 0x000420ff01007387 */ /* 0x000fe20000100800 */
[C---:B------:R-:W-:Y:S02]  /*9dc0*/  IMAD R126, R5.reuse, 0x6e, RZ ;  /* 0x0000006e057e7824 */ /* 0x040fe400078e02ff */
[C---:B------:R-:W-:Y:S01]  /*9dd0*/  IMAD R127, R5.reuse, 0x6a, RZ ;  /* 0x0000006a057f7824 */ /* 0x040fe200078e02ff */
[----:B------:R-:W-:Y:S01]  /*9de0*/  STL [R1+0x424], RZ ;  /* 0x000424ff01007387 */ /* 0x000fe20000100800 */
[----:B------:R-:W-:-:S02]  /*9df0*/  IMAD R128, R5, 0x66, RZ ;  /* 0x0000006605807824 */ /* 0x000fc400078e02ff */
[C---:B------:R-:W-:Y:S01]  /*9e00*/  IMAD R129, R5.reuse, 0x3f, RZ ;  /* 0x0000003f05817824 */ /* 0x040fe200078e02ff */
[----:B------:R-:W-:Y:S01]  /*9e10*/  STL [R1+0x428], RZ ;  /* 0x000428ff01007387 */ /* 0x000fe20000100800 */
[C---:B------:R-:W-:Y:S02]  /*9e20*/  IMAD R130, R5.reuse, 0x62, RZ ;  /* 0x0000006205827824 */ /* 0x040fe400078e02ff */
[C---:B------:R-:W-:Y:S01]  /*9e30*/  IMAD R131, R5.reuse, 0x3d, RZ ;  /* 0x0000003d05837824 */ /* 0x040fe200078e02ff */
        /* <DEDUP_REMOVED lines=116> */
[C---:B------:R-:W-:Y:S01]  /*a580*/  IMAD.SHL.U32 R121, R5.reuse, 0x2, RZ ;  /* 0x0000000205797824 */ /* 0x040fe200078e00ff */
[----:B------:R-:W-:Y:S01]  /*a590*/  STL [R1+0x4c8], RZ ;  /* 0x0004c8ff01007387 */ /* 0x000fe20000100800 */
[C---:B------:R-:W-:Y:S02]  /*a5a0*/  IMAD R183, R5.reuse, 0x3, RZ ;  /* 0x0000000305b77824 */ /* 0x040fe400078e02ff */
[C---:B------:R-:W-:Y:S01]  /*a5b0*/  IMAD.SHL.U32 R184, R5.reuse, 0x20, RZ ;  /* 0x0000002005b87824 */ /* 0x040fe200078e00ff */
[----:B------:R-:W-:Y:S01]  /*a5c0*/  STL [R1+0x4cc], RZ ;  /* 0x0004ccff01007387 */ /* 0x000fe20000100800 */
[----:B------:R-:W-:-:S02]  /*a5d0*/  IMAD.SHL.U32 R185, R5, 0x10, RZ ;  /* 0x0000001005b97824 */ /* 0x000fc400078e00ff */
[C---:B------:R-:W-:Y:S01]  /*a5e0*/  IMAD.SHL.U32 R186, R5.reuse, 0x8, RZ ;  /* 0x0000000805ba7824 */ /* 0x040fe200078e00ff */
[----:B------:R-:W-:Y:S01]  /*a5f0*/  STL [R1+0x4d0], RZ ;  /* 0x0004d0ff01007387 */ /* 0x000fe20000100800 */
[C---:B------:R-:W-:Y:S02]  /*a600*/  IMAD.SHL.U32 R187, R5.reuse, 0x4, RZ ;  /* 0x0000000405bb7824 */ /* 0x040fe400078e00ff */
[----:B------:R-:W-:Y:S01]  /*a610*/  IMAD.SHL.U32 R10, R5, 0x40, RZ ;  /* 0x00000040050a7824 */ /* 0x000fe200078e00ff */
[----:B------:R-:W-:Y:S04]  /*a620*/  STL [R1+0x4d4], RZ ;  /* 0x0004d4ff01007387 */ /* 0x000fe80000100800 */
[----:B------:R-:W-:Y:S01]  /*a630*/  STL [R1+0x4d8], RZ ;  /* 0x0004d8ff01007387 */ /* 0x000fe20000100800 */
[----:B--2---:R-:W-:-:S03]  /*a640*/  SHF.R.S32.HI R2, RZ, 0x1f, R10 ;  /* 0x0000001fff027819 */ /* 0x004fc6000001140a */
[----:B------:R-:W-:Y:S01]  /*a650*/  STL [R1+0x4dc], RZ ;  /* 0x0004dcff01007387 */ /* 0x000fe20000100800 */
[C---:B------:R-:W-:Y:S01]  /*a660*/  SHF.L.U64.HI R2, R10.reuse, 0x1, R2 ;  /* 0x000000010a027819 */ /* 0x040fe20000010202 */
[----:B------:R-:W-:Y:S02]  /*a670*/  IMAD.SHL.U32 R10, R10, 0x2, RZ ;  /* 0x000000020a0a7824 */ /* 0x000fe400078e00ff */
[----:B------:R-:W-:Y:S04]  /*a680*/  STL [R1+0x4e0], RZ ;  /* 0x0004e0ff01007387 */ /* 0x000fe80000100800 */
        /* <DEDUP_REMOVED lines=199> */
[----:B------:R-:W-:Y:S04]  /*b300*/  STL [R1], RZ ;  /* 0x000000ff01007387 */ /* 0x000fe80000100800 */
        /* <DEDUP_REMOVED lines=127> */
[----:B------:R0:W-:Y:S04]  /*bb00*/  STL [R1+0xbcc], R22 ;  /* 0x000bcc1601007387 */ /* 0x0001e80000100800 */
[----:B------:R1:W-:Y:S04]  /*bb10*/  STL [R1+0x9b8], R122 ;  /* 0x0009b87a01007387 */ /* 0x0003e80000100800 */
[----:B------:R2:W-:Y:S01]  /*bb20*/  STL [R1+0x9c8], R123 ;  /* 0x0009c87b01007387 */ /* 0x0005e20000100800 */
[----:B0-----:R-:W-:-:S02]  /*bb30*/  IADD3 R22, P1, R124, R7, RZ ;  /* 0x000000077c167210 */ /* 0x001fc40007f3e0ff */
[----:B-1----:R-:W-:-:S03]  /*bb40*/  IADD3 R122, P2, R125, R7, RZ ;  /* 0x000000077d7a7210 */ /* 0x002fc60007f5e0ff */
[----:B------:R0:W-:Y:S01]  /*bb50*/  STL [R1+0x9d8], R22 ;  /* 0x0009d81601007387 */ /* 0x0001e20000100800 */
[----:B------:R-:W-:Y:S02]  /*bb60*/  CS2R R124, SRZ ;  /* 0x00000000007c7805 */ /* 0x000fe4000001ff00 */
[-C--:B--2---:R-:W-:Y:S01]  /*bb70*/  IADD3 R123, P3, R126, R7.reuse, RZ ;  /* 0x000000077e7b7210 */ /* 0x084fe20007f7e0ff */
[----:B------:R1:W-:Y:S04]  /*bb80*/  STL [R1+0x9e8], R122 ;  /* 0x0009e87a01007387 */ /* 0x0003e80000100800 */
[----:B------:R2:W-:Y:S01]  /*bb90*/  STL [R1+0x9f8], R123 ;  /* 0x0009f87b01007387 */ /* 0x0005e20000100800 */
[----:B0-----:R-:W-:Y:S02]  /*bba0*/  IADD3 R22, P4, R127, R7, RZ ;  /* 0x000000077f167210 */ /* 0x001fe40007f9e0ff */
[----:B------:R-:W-:-:S02]  /*bbb0*/  CS2R R126, SRZ ;  /* 0x00000000007e7805 */ /* 0x000fc4000001ff00 */
[----:B-1----:R-:W-:Y:S01]  /*bbc0*/  IADD3 R122, P6, R128, R7, RZ ;  /* 0x00000007807a7210 */ /* 0x002fe20007fde0ff */
[----:B------:R0:W-:Y:S01]  /*bbd0*/  STL [R1+0xa08], R22 ;  /* 0x000a081601007387 */ /* 0x0001e20000100800 */
[----:B--2---:R-:W-:-:S03]  /*bbe0*/  LEA.HI.X.SX32 R123, R129, R6, 0x1, P0 ;  /* 0x00000006817b7211 */ /* 0x004fc600000f0eff */
[----:B------:R1:W-:Y:S01]  /*bbf0*/  STL [R1+0xa18], R122 ;  /* 0x000a187a01007387 */ /* 0x0003e20000100800 */
[----:B------:R-:W-:-:S03]  /*bc00*/  CS2R R128, SRZ ;  /* 0x0000000000807805 */ /* 0x000fc6000001ff00 */
[----:B------:R2:W-:Y:S01]  /*bc10*/  STL [R1+0x9b4], R123 ;  /* 0x0009b47b01007387 */ /* 0x0005e20000100800 */
[----:B0-----:R-:W-:Y:S02]  /*bc20*/  IADD3 R22, P0, R130, R7, RZ ;  /* 0x0000000782167210 */ /* 0x001fe40007f1e0ff */
[----:B-1----:R-:W-:-:S03]  /*bc30*/  LEA.HI.X.SX32 R122, R131, R6, 0x1, P5 ;  /* 0x00000006837a7211 */ /* 0x002fc600028f0eff */
[----:B------:R0:W-:Y:S01]  /*bc40*/  STL [R1+0xa28], R22 ;  /* 0x000a281601007387 */ /* 0x0001e20000100800 */
[----:B------:R-:W-:Y:S02]  /*bc50*/  CS2R R130, SRZ ;  /* 0x0000000000827805 */ /* 0x000fe4000001ff00 */
[----:B--2---:R-:W-:Y:S01]  /*bc60*/  IADD3 R123, P5, R132, R7, RZ ;  /* 0x00000007847b7210 */ /* 0x004fe20007fbe0ff */
[----:B------:R1:W-:Y:S04]  /*bc70*/  STL [R1+0x9c4], R122 ;  /* 0x0009c47a01007387 */ /* 0x0003e80000100800 */
[----:B------:R2:W-:Y:S01]  /*bc80*/  STL [R1+0xa38], R123 ;  /* 0x000a387b01007387 */ /* 0x0005e20000100800 */
[----:B0-----:R-:W-:Y:S02]  /*bc90*/  LEA.HI.X.SX32 R22, R133, R6, 0x1, P1 ;  /* 0x0000000685167211 */ /* 0x001fe400008f0eff */
        /* <DEDUP_REMOVED lines=49> */
[----:B------:R1:W-:Y:S04]  /*bfb0*/  STL [R1+0xa00], R122 ;  /* 0x000a007a01007387 */ /* 0x0003e80000100800 */
[----:B------:R2:W-:Y:S01]  /*bfc0*/  STL [R1+0xa74], R123 ;  /* 0x000a747b01007387 */ /* 0x0005e20000100800 */
[----:B0-----:R-:W-:Y:S02]  /*bfd0*/  IADD3 R22, P4, R154, R7, RZ ;  /* 0x000000079a167210 */ /* 0x001fe40007f9e0ff */
[----:B-1----:R-:W-:-:S03]  /*bfe0*/  LEA.HI.X.SX32 R122, R155, R6, 0x1, P6 ;  /* 0x000000069b7a7211 */ /* 0x002fc600030f0eff */
[----:B------:R0:W-:Y:S01]  /*bff0*/  STL [R1+0xa20], R22 ;  /* 0x000a201601007387 */ /* 0x0001e20000100800 */
[----:B--2---:R-:W-:-:S03]  /*c000*/  IADD3 R123, P6, R156, R7, RZ ;  /* 0x000000079c7b7210 */ /* 0x004fc60007fde0ff */
[----:B------:R1:W-:Y:S04]  /*c010*/  STL [R1+0xa84], R122 ;  /* 0x000a847a01007387 */ /* 0x0003e80000100800 */
[----:B------:R2:W-:Y:S01]  /*c020*/  STL [R1+0xa40], R123 ;  /* 0x000a407b01007387 */ /* 0x0005e20000100800 */
[----:B0-----:R-:W-:Y:S02]  /*c030*/  LEA.HI.X.SX32 R22, R157, R6, 0x1, P0 ;  /* 0x000000069d167211 */ /* 0x001fe400000f0eff */
[----:B-1----:R-:W-:-:S03]  /*c040*/  IADD3 R122, P0, R8, R7, RZ ;  /* 0x00000007087a7210 */ /* 0x002fc60007f1e0ff */
[----:B------:R0:W-:Y:S01]  /*c050*/  STL [R1+0xa94], R22 ;  /* 0x000a941601007387 */ /* 0x0001e20000100800 */
[----:B--2---:R-:W-:-:S03]  /*c060*/  LEA.HI.X.SX32 R123, R158, R6, 0x1, P5 ;  /* 0x000000069e7b7211 */ /* 0x004fc600028f0eff */
[----:B------:R1:W-:Y:S04]  /*c070*/  STL [R1+0xab8], R122 ;  /* 0x000ab87a01007387 */ /* 0x0003e80000100800 */
[----:B------:R-:W-:Y:S01]  /*c080*/  STL [R1+0xaa4], R123 ;  /* 0x000aa47b01007387 */ /* 0x000fe20000100800 */
[----:B0-----:R-:W-:Y:S02]  /*c090*/  IADD3 R22, P5, R159, R7, RZ ;  /* 0x000000079f167210 */ /* 0x001fe40007fbe0ff */
[----:B-1----:R-:W-:-:S03]  /*c0a0*/  LEA.HI.X.SX32 R122, R8, R6, 0x1, P1 ;  /* 0x00000006087a7211 */ /* 0x002fc600008f0eff */
[----:B------:R0:W-:Y:S01]  /*c0b0*/  STL [R1+0xa60], R22 ;  /* 0x000a601601007387 */ /* 0x0001e20000100800 */
[----:B------:R-:W-:-:S03]  /*c0c0*/  IADD3 R8, P1, R9, R7, RZ ;  /* 0x0000000709087210 */ /* 0x000fc60007f3e0ff */
[----:B------:R1:W-:Y:S04]  /*c0d0*/  STL [R1+0x9bc], R122 ;  /* 0x0009bc7a01007387 */ /* 0x0003e80000100800 */
[----:B------:R2:W-:Y:S01]  /*c0e0*/  STL [R1+0xac8], R8 ;  /* 0x000ac80801007387 */ /* 0x0005e20000100800 */
[----:B0-----:R-:W-:Y:S02]  /*c0f0*/  LEA.HI.X.SX32 R22, R160, R6, 0x1, P0 ;  /* 0x00000006a0167211 */ /* 0x001fe400000f0eff */
[----:B-1----:R-:W-:-:S03]  /*c100*/  IADD3 R122, P0, R161, R7, RZ ;  /* 0x00000007a17a7210 */ /* 0x002fc60007f1e0ff */
[----:B------:R0:W-:Y:S01]  /*c110*/  STL [R1+0xab4], R22 ;  /* 0x000ab41601007387 */ /* 0x0001e20000100800 */
[----:B--2---:R-:W-:-:S03]  /*c120*/  LEA.HI.X.SX32 R8, R9, R6, 0x1, P2 ;  /* 0x0000000609087211 */ /* 0x004fc600010f0eff */
[----:B------:R1:W-:Y:S01]  /*c130*/  STL [R1+0xa80], R122 ;  /* 0x000a807a01007387 */ /* 0x0003e20000100800 */
[----:B------:R-:W-:-:S03]  /*c140*/  LEA.HI.X.SX32 R9, R162, R6, 0x1, P1 ;  /* 0x00000006a2097211 */ /* 0x000fc600008f0eff */
[----:B------:R2:W-:Y:S01]  /*c150*/  STL [R1+0x9dc], R8 ;  /* 0x0009dc0801007387 */ /* 0x0005e20000100800 */
[CC--:B0-----:R-:W-:Y:S02]  /*c160*/  IADD3 R22, P2, R11.reuse, R7.reuse, RZ ;  /* 0x000000070b167210 */ /* 0x0c1fe40007f5e0ff */
[----:B------:R-:W-:Y:S02]  /*c170*/  LEA.HI.X.SX32 R11, R11, R6, 0x1, P3 ;  /* 0x000000060b0b7211 */ /* 0x000fe400018f0eff */
[----:B-1----:R-:W-:Y:S01]  /*c180*/  CS2R R122, SRZ ;  /* 0x00000000007a7805 */ /* 0x002fe2000001ff00 */
[----:B------:R-:W-:Y:S01]  /*c190*/  STL [R1+0xad8], R22 ;  /* 0x000ad81601007387 */ /* 0x000fe20000100800 */
[----:B--2---:R-:W-:-:S03]  /*c1a0*/  IADD3 R8, P1, R163, R7, RZ ;  /* 0x00000007a3087210 */ /* 0x004fc60007f3e0ff */
[----:B------:R0:W-:Y:S04]  /*c1b0*/  STL [R1+0xac4], R9 ;  /* 0x000ac40901007387 */ /* 0x0001e80000100800 */
        /* <DEDUP_REMOVED lines=106> */
[-C--:B0-----:R-:W-:Y:S02]  /*c860*/  LEA.HI.X.SX32 R9, R113, R6.reuse, 0x1, P6 ;  /* 0x0000000671097211 */ /* 0x081fe400030f0eff */
[----:B------:R-:W-:Y:S02]  /*c870*/  CS2R R112, SRZ ;  /* 0x0000000000707805 */ /* 0x000fe4000001ff00 */
        /* <DEDUP_REMOVED lines=24> */
[-C--:B0-----:R-:W-:Y:S02]  /*ca00*/  LEA.HI.X.SX32 R9, R117, R6.reuse, 0x1, P3 ;  /* 0x0000000675097211 */ /* 0x081fe400018f0eff */
[----:B------:R-:W-:Y:S02]  /*ca10*/  CS2R R116, SRZ ;  /* 0x0000000000747805 */ /* 0x000fe4000001ff00 */
        /* <DEDUP_REMOVED lines=8> */
[----:B------:R-:W-:Y:S02]  /*caa0*/  CS2R R118, SRZ ;  /* 0x0000000000767805 */ /* 0x000fe4000001ff00 */
[-C--:B--2---:R-:W-:Y:S01]  /*cab0*/  IADD3 R11, P4, R121, R7.reuse, RZ ;  /* 0x00000007790b7210 */ /* 0x084fe20007f9e0ff */
        /* <DEDUP_REMOVED lines=8> */
[-C--:B0-----:R-:W-:Y:S02]  /*cb40*/  LEA.HI.X.SX32 R9, R184, R6.reuse, 0x1, P5 ;  /* 0x00000006b8097211 */ /* 0x081fe400028f0eff */
[----:B-1----:R-:W-:-:S03]  /*cb50*/  LEA.HI.X.SX32 R8, R185, R6, 0x1, P0 ;  /* 0x00000006b9087211 */ /* 0x002fc600000f0eff */
[----:B------:R0:W-:Y:S01]  /*cb60*/  STL [R1+0xaac], R9 ;  /* 0x000aac0901007387 */ /* 0x0001e20000100800 */
[----:B--2---:R-:W-:-:S03]  /*cb70*/  LEA.HI.X.SX32 R11, R186, R6, 0x1, P3 ;  /* 0x00000006ba0b7211 */ /* 0x004fc600018f0eff */
[----:B------:R1:W-:Y:S04]  /*cb80*/  STL [R1+0xb2c], R8 ;  /* 0x000b2c0801007387 */ /* 0x0003e80000100800 */
[----:B------:R-:W-:Y:S01]  /*cb90*/  STL [R1+0xb6c], R11 ;  /* 0x000b6c0b01007387 */ /* 0x000fe20000100800 */
[-C--:B0-----:R-:W-:Y:S02]  /*cba0*/  LEA.HI.X.SX32 R9, R187, R6.reuse, 0x1, P6 ;  /* 0x00000006bb097211 */ /* 0x081fe400030f0eff */
[----:B-1----:R-:W-:-:S03]  /*cbb0*/  LEA.HI.X.SX32 R8, R5, R6, 0x1, P4 ;  /* 0x0000000605087211 */ /* 0x002fc600020f0eff */
[----:B------:R0:W-:Y:S01]  /*cbc0*/  STL [R1+0xb8c], R9 ;  /* 0x000b8c0901007387 */ /* 0x0001e20000100800 */
[----:B------:R-:W-:Y:S02]  /*cbd0*/  LEA.HI.X.SX32 R5, R121, R6, 0x1, P2 ;  /* 0x0000000679057211 */ /* 0x000fe400010f0eff */
[----:B------:R-:W-:Y:S01]  /*cbe0*/  CS2R R120, SRZ ;  /* 0x0000000000787805 */ /* 0x000fe2000001ff00 */
[----:B------:R1:W-:Y:S04]  /*cbf0*/  STL [R1+0xba4], R8 ;  /* 0x000ba40801007387 */ /* 0x0003e80000100800 */
[----:B------:R2:W-:Y:S01]  /*cc00*/  STL [R1+0xb9c], R5 ;  /* 0x000b9c0501007387 */ /* 0x0005e20000100800 */
[C---:B0-----:R-:W-:Y:S02]  /*cc10*/  LOP3.LUT R9, R4.reuse, 0x30, RZ, 0x3c, !PT ;  /* 0x0000003004097812 */ /* 0x041fe400078e3cff */
[----:B------:R-:W-:-:S02]  /*cc20*/  LOP3.LUT R9, R4, 0x60, RZ, 0x3c, !PT ;  /* 0x0000006004097812 */ /* 0x000fc400078e3cff */
[C---:B-1----:R-:W-:Y:S02]  /*cc30*/  LOP3.LUT R8, R4.reuse, 0x10, RZ, 0x3c, !PT ;  /* 0x0000001004087812 */ /* 0x042fe400078e3cff */
[C---:B------:R-:W-:Y:S02]  /*cc40*/  LOP3.LUT R8, R4.reuse, 0x40, RZ, 0x3c, !PT ;  /* 0x0000004004087812 */ /* 0x040fe400078e3cff */
[C---:B--2---:R-:W-:Y:S02]  /*cc50*/  LOP3.LUT R5, R4.reuse, 0x20, RZ, 0x3c, !PT ;  /* 0x0000002004057812 */ /* 0x044fe400078e3cff */
[C---:B------:R-:W-:Y:S02]  /*cc60*/  LOP3.LUT R5, R4.reuse, 0x50, RZ, 0x3c, !PT ;  /* 0x0000005004057812 */ /* 0x040fe400078e3cff */
[----:B------:R-:W-:Y:S02]  /*cc70*/  LOP3.LUT R8, R4, 0x70, RZ, 0x3c, !PT ;  /* 0x0000007004087812 */ /* 0x000fe400078e3cff */
[----:B------:R-:W-:-:S07]  /*cc80*/  LOP3.LUT R5, R0, 0x40, RZ, 0x3c, !PT ;  /* 0x0000004000057812 */ /* 0x000fce00078e3cff */
.L_x_1:
[----:B------:R0:W-:Y:S01]  /*cc90*/  STL.64 [R1+0xea8], R150 ;  /* 0x000ea89601007387 */ /* 0x0001e20000100a00 */
[----:B-----5:R-:W1:Y:S03]  /*cca0*/  LDC R5, c[0x0][0x230] ;  /* 0x00008c00ff057b82 */ /* 0x020e660000000800 */
[----:B0-----:R-:W2:Y:S04]  /*ccb0*/  LDL R150, [R1+0xb84] ;  /* 0x000b840001967983 */ /* 0x001ea80000100800 */
[----:B------:R-:W3:Y:S04]  /*ccc0*/  LDL.LU R151, [R1+0xba0] ;  /* 0x000ba00001977983 */ /* 0x000ee80000300800 */
[----:B------:R0:W-:Y:S04]  /*ccd0*/  STL.64 [R1+0xea0], R148 ;  /* 0x000ea09401007387 */ /* 0x0001e80000100a00 */
[----:B0-----:R-:W4:Y:S04]  /*cce0*/  LDL R148, [R1+0xb98] ;  /* 0x000b980001947983 */ /* 0x001f280000100800 */
[----:B------:R-:W2:Y:S04]  /*ccf0*/  LDL R149, [R1+0xb8c] ;  /* 0x000b8c0001957983 */ /* 0x000ea80000100800 */
[----:B------:R0:W-:Y:S04]  /*cd00*/  STL.64 [R1+0xe98], R146 ;  /* 0x000e989201007387 */ /* 0x0001e80000100a00 */
[----:B0-----:R-:W4:Y:S04]  /*cd10*/  LDL R146, [R1+0xb9c] ;  /* 0x000b9c0001927983 */ /* 0x001f280000100800 */
[----:B------:R-:W2:Y:S04]  /*cd20*/  LDL R147, [R1+0xb94] ;  /* 0x000b940001937983 */ /* 0x000ea80000100800 */
[----:B------:R0:W-:Y:S04]  /*cd30*/  STL.64 [R1+0xe90], R144 ;  /* 0x000e909001007387 */ /* 0x0001e80000100a00 */
[----:B0-----:R-:W3:Y:S04]  /*cd40*/  LDL R144, [R1+0xba4] ;  /* 0x000ba40001907983 */ /* 0x001ee80000100800 */
[----:B------:R-:W4:Y:S04]  /*cd50*/  LDL R145, [R1+0xba8] ;  /* 0x000ba80001917983 */ /* 0x000f280000100800 */
[----:B------:R-:W-:Y:S04]  /*cd60*/  STL.64 [R1+0xe88], R142 ;  /* 0x000e888e01007387 */ /* 0x000fe80000100a00 */
        /* <DEDUP_REMOVED lines=40> */
[----:B------:R-:W-:Y:S01]  /*cff0*/  STL.64 [R1+0xd40], R60 ;  /* 0x000d403c01007387 */ /* 0x000fe20000100a00 */
[----:B-1----:R-:W-:-:S03]  /*d000*/  IMAD R5, R214, -0x40, R5 ;  /* 0xffffffc0d6057824 */ /* 0x002fc600078e0205 */
[----:B------:R-:W-:Y:S04]  /*d010*/  STL.64 [R1+0xd38], R58 ;  /* 0x000d383a01007387 */ /* 0x000fe80000100a00 */
[----:B------:R-:W-:Y:S04]  /*d020*/  STL.64 [R1+0xd30], R56 ;  /* 0x000d303801007387 */ /* 0x000fe80000100a00 */
[----:B------:R-:W-:Y:S04]  /*d030*/  STL.64 [R1+0xd28], R54 ;  /* 0x000d283601007387 */ /* 0x000fe80000100a00 */
[----:B------:R-:W-:Y:S04]  /*d040*/  STL.64 [R1+0xd20], R52 ;  /* 0x000d203401007387 */ /* 0x000fe80000100a00 */
[----:B------:R-:W-:Y:S01]  /*d050*/  STL.64 [R1+0xd18], R50 ;  /* 0x000d183201007387 */ /* 0x000fe20000100a00 */
[----:B------:R-:W-:-:S03]  /*d060*/  ISETP.GT.AND P0, PT, R5, RZ, PT ;  /* 0x000000ff0500720c */ /* 0x000fc60003f04270 */
        /* <DEDUP_REMOVED lines=13> */
[----:B------:R-:W-:-:S03]  /*d140*/  @P0 IMAD.MOV.U32 R9, RZ, RZ, R6 ;  /* 0x000000ffff090224 */ /* 0x000fc600078e0006 */
[----:B------:R0:W-:Y:S04]  /*d150*/  STL [R1+0xca4], R2 ;  /* 0x000ca40201007387 */ /* 0x0001e80000100800 */
[----:B0-----:R-:W2:Y:S01]  /*d160*/  LDL.LU R2, [R1+0xb88] ;  /* 0x000b880001027983 */ /* 0x001ea20000300800 */
[C---:B------:R-:W-:Y:S01]  /*d170*/  ISETP.GT.AND P1, PT, R5.reuse, 0x1, PT ;  /* 0x000000010500780c */ /* 0x040fe20003f24270 */
[----:B------:R-:W-:Y:S01]  /*d180*/  @P0 IMAD.MOV.U32 R8, RZ, RZ, R7 ;  /* 0x000000ffff080224 */ /* 0x000fe200078e0007 */
[C---:B------:R-:W-:Y:S01]  /*d190*/  ISETP.GT.AND P2, PT, R5.reuse, 0x2, PT ;  /* 0x000000020500780c */ /* 0x040fe20003f44270 */
[----:B------:R-:W-:Y:S01]  /*d1a0*/  STL [R1+0xc04], R3 ;  /* 0x000c040301007387 */ /* 0x000fe20000100800 */
[----:B------:R-:W-:Y:S02]  /*d1b0*/  PRMT R171, RZ, 0x7610, R171 ;  /* 0x00007610ffab7816 */ /* 0x000fe400000000ab */
[----:B------:R-:W-:Y:S01]  /*d1c0*/  PRMT R182, RZ, 0x7610, R182 ;  /* 0x00007610ffb67816 */ /* 0x000fe200000000b6 */
[----:B------:R0:W-:Y:S01]  /*d1d0*/  STL [R1+0xca8], R6 ;  /* 0x000ca80601007387 */ /* 0x0001e20000100800 */
[----:B------:R-:W-:-:S03]  /*d1e0*/  ISETP.GT.AND P3, PT, R5, 0x3, PT ;  /* 0x000000030500780c */ /* 0x000fc60003f64270 */
[----:B------:R4:W2:Y:S04]  /*d1f0*/  @P0 LDG.E.U16 R171, desc[UR46][R8.64] ;  /* 0x0000002e08ab0981 */ /* 0x0008a8000c1e1500 */
[----:B0-----:R-:W2:Y:S04]  /*d200*/  LDL.LU R6, [R1+0xb90] ;  /* 0x000b900001067983 */ /* 0x001ea80000300800 */
[----:B------:R-:W2:Y:S04]  /*d210*/  LDL R35, [R1+0xb7c] ;  /* 0x000b7c0001237983 */ /* 0x000ea80000100800 */
[----:B------:R-:W2:Y:S04]  /*d220*/  LDL R34, [R1+0xb80] ;  /* 0x000b800001227983 */ /* 0x000ea80000100800 */
[----:B------:R-:W2:Y:S04]  /*d230*/  LDL R31, [R1+0xb74] ;  /* 0x000b7400011f7983 */ /* 0x000ea80000100800 */
[----:B------:R-:W2:Y:S04]  /*d240*/  LDL R29, [R1+0xb78] ;  /* 0x000b7800011d7983 */ /* 0x000ea80000100800 */
[----:B------:R-:W2:Y:S04]  /*d250*/  LDL R28, [R1+0xb6c] ;  /* 0x000b6c00011c7983 */ /* 0x000ea80000100800 */
[----:B------:R-:W2:Y:S04]  /*d260*/  LDL R27, [R1+0xb70] ;  /* 0x000b7000011b7983 */ /* 0x000ea80000100800 */
[----:B------:R-:W2:Y:S04]  /*d270*/  LDL R26, [R1+0xb64] ;  /* 0x000b6400011a7983 */ /* 0x000ea80000100800 */
[----:B------:R-:W2:Y:S01]  /*d280*/  LDL R25, [R1+0xb68] ;  /* 0x000b680001197983 */ /* 0x000ea20000100800 */
[----:B----4-:R-:W-:-:S02]  /*d290*/  @P1 IMAD.MOV.U32 R8, RZ, RZ, R145 ;  /* 0x000000ffff081224 */ /* 0x010fc400078e0091 */
[----:B---3--:R-:W-:Y:S01]  /*d2a0*/  @P1 IMAD.MOV.U32 R9, RZ, RZ, R144 ;  /* 0x000000ffff091224 */ /* 0x008fe200078e0090 */
[----:B------:R-:W-:Y:S01]  /*d2b0*/  PRMT R192, RZ, 0x7610, R192 ;  /* 0x00007610ffc07816 */ /* 0x000fe200000000c0 */
[----:B------:R-:W3:Y:S01]  /*d2c0*/  LDL R32, [R1+0xb5c] ;  /* 0x000b5c0001207983 */ /* 0x000ee20000100800 */
[----:B------:R-:W-:-:S03]  /*d2d0*/  ISETP.GT.AND P4, PT, R5, 0x4, PT ;  /* 0x000000040500780c */ /* 0x000fc60003f84270 */
[----:B------:R0:W4:Y:S01]  /*d2e0*/  @P1 LDG.E.U16 R182, desc[UR46][R8.64] ;  /* 0x0000002e08b61981 */ /* 0x000122000c1e1500 */
[----:B------:R-:W-:-:S03]  /*d2f0*/  PRMT R196, RZ, 0x7610, R196 ;  /* 0x00007610ffc47816 */ /* 0x000fc600000000c4 */
[----:B------:R-:W3:Y:S01]  /*d300*/  LDL R24, [R1+0xb60] ;  /* 0x000b600001187983 */ /* 0x000ee20000100800 */
[----:B0-----:R-:W-:Y:S02]  /*d310*/  @P2 IMAD.MOV.U32 R8, RZ, RZ, R151 ;  /* 0x000000ffff082224 */ /* 0x001fe400078e0097 */
[----:B------:R-:W-:-:S05]  /*d320*/  @P2 IMAD.MOV.U32 R9, RZ, RZ, R146 ;  /* 0x000000ffff092224 */ /* 0x000fca00078e0092 */
[----:B------:R0:W4:Y:S02]  /*d330*/  @P2 LDG.E.U16 R192, desc[UR46][R8.64] ;  /* 0x0000002e08c02981 */ /* 0x000124000c1e1500 */
[----:B0-----:R-:W-:Y:S02]  /*d340*/  @P3 IMAD.MOV.U32 R8, RZ, RZ, R148 ;  /* 0x000000ffff083224 */ /* 0x001fe400078e0094 */
[----:B--2---:R-:W-:-:S05]  /*d350*/  @P3 IMAD.MOV.U32 R9, RZ, RZ, R147 ;  /* 0x000000ffff093224 */ /* 0x004fca00078e0093 */
[----:B------:R0:W2:Y:S01]  /*d360*/  @P3 LDG.E.U16 R196, desc[UR46][R8.64] ;  /* 0x0000002e08c43981 */ /* 0x0000a2000c1e1500 */
[C---:B------:R-:W-:Y:S02]  /*d370*/  ISETP.GT.AND P1, PT, R5.reuse, 0x5, PT ;  /* 0x000000050500780c */ /* 0x040fe40003f24270 */
[----:B------:R-:W-:Y:S02]  /*d380*/  PRMT R200, RZ, 0x7610, R200 ;  /* 0x00007610ffc87816 */ /* 0x000fe400000000c8 */
[----:B------:R-:W-:Y:S01]  /*d390*/  ISETP.GT.AND P0, PT, R5, 0x6, PT ;  /* 0x000000060500780c */ /* 0x000fe20003f04270 */
[----:B0-----:R-:W-:Y:S01]  /*d3a0*/  @P4 IMAD.MOV.U32 R8, RZ, RZ, R6 ;  /* 0x000000ffff084224 */ /* 0x001fe200078e0006 */
[----:B------:R0:W-:Y:S01]  /*d3b0*/  STL [R1+0xcac], R6 ;  /* 0x000cac0601007387 */ /* 0x0001e20000100800 */
[----:B------:R-:W-:-:S03]  /*d3c0*/  @P4 IMAD.MOV.U32 R9, RZ, RZ, R149 ;  /* 0x000000ffff094224 */ /* 0x000fc600078e0095 */
[----:B------:R-:W4:Y:S01]  /*d3d0*/  LDL R3, [R1+0xb58] ;  /* 0x000b580001037983 */ /* 0x000f220000100800 */
[----:B------:R-:W-:Y:S02]  /*d3e0*/  PRMT R209, RZ, 0x7610, R209 ;  /* 0x00007610ffd17816 */ /* 0x000fe400000000d1 */
[----:B------:R-:W-:Y:S01]  /*d3f0*/  ISETP.GT.AND P2, PT, R5, 0x7, PT ;  /* 0x000000070500780c */ /* 0x000fe20003f44270 */
[----:B------:R1:W2:Y:S04]  /*d400*/  @P4 LDG.E.U16 R200, desc[UR46][R8.64] ;  /* 0x0000002e08c84981 */ /* 0x0002a8000c1e1500 */
[----:B0-----:R-:W4:Y:S01]  /*d410*/  LDL R6, [R1+0xb54] ;  /* 0x000b540001067983 */ /* 0x001f220000100800 */
[----:B------:R-:W-:-:S03]  /*d420*/  PRMT R223, RZ, 0x7610, R223 ;  /* 0x00007610ffdf7816 */ /* 0x000fc600000000df */
[----:B------:R-:W2:Y:S01]  /*d430*/  LDL R33, [R1+0xb4c] ;  /* 0x000b4c0001217983 */ /* 0x000ea20000100800 */
[----:B-1----:R-:W-:Y:S02]  /*d440*/  @P1 IMAD.MOV.U32 R8, RZ, RZ, R2 ;  /* 0x000000ffff081224 */ /* 0x002fe400078e0002 */
[----:B------:R-:W-:Y:S01]  /*d450*/  @P1 IMAD.MOV.U32 R9, RZ, RZ, R150 ;  /* 0x000000ffff091224 */ /* 0x000fe200078e0096 */
[----:B------:R-:W2:Y:S04]  /*d460*/  LDL R30, [R1+0xb50] ;  /* 0x000b5000011e7983 */ /* 0x000ea80000100800 */
[----:B------:R0:W2:Y:S01]  /*d470*/  @P1 LDG.E.U16 R209, desc[UR46][R8.64] ;  /* 0x0000002e08d11981 */ /* 0x0000a2000c1e1500 */
[----:B------:R-:W-:Y:S01]  /*d480*/  ISETP.GT.AND P3, PT, R5, 0x8, PT ;  /* 0x000000080500780c */ /* 0x000fe20003f64270 */
[----:B0-----:R-:W-:-:S02]  /*d490*/  @P0 IMAD.MOV.U32 R8, RZ, RZ, R34 ;  /* 0x000000ffff080224 */ /* 0x001fc400078e0022 */
[----:B------:R-:W-:-:S05]  /*d4a0*/  @P0 IMAD.MOV.U32 R9, RZ, RZ, R35 ;  /* 0x000000ffff090224 */ /* 0x000fca00078e0023 */
[----:B------:R0:W2:Y:S01]  /*d4b0*/  @P0 LDG.E.U16 R223, desc[UR46][R8.64] ;  /* 0x0000002e08df0981 */ /* 0x0000a2000c1e1500 */
[----:B------:R-:W-:Y:S02]  /*d4c0*/  PRMT R239, RZ, 0x7610, R239 ;  /* 0x00007610ffef7816 */ /* 0x000fe400000000ef */
[----:B------:R-:W-:Y:S01]  /*d4d0*/  ISETP.GT.AND P1, PT, R5, 0x9, PT ;  /* 0x000000090500780c */ /* 0x000fe20003f24270 */
[----:B0-----:R-:W-:Y:S02]  /*d4e0*/  @P2 IMAD.MOV.U32 R8, RZ, RZ, R29 ;  /* 0x000000ffff082224 */ /* 0x001fe400078e001d */
[----:B------:R-:W-:Y:S01]  /*d4f0*/  @P2 IMAD.MOV.U32 R9, RZ, RZ, R31 ;  /* 0x000000ffff092224 */ /* 0x000fe200078e001f */
[----:B------:R-:W2:Y:S04]  /*d500*/  LDL R29, [R1+0xb48] ;  /* 0x000b4800011d7983 */ /* 0x000ea80000100800 */
[----:B------:R-:W2:Y:S01]  /*d510*/  LDL R31, [R1+0xb44] ;  /* 0x000b4400011f7983 */ /* 0x000ea20000100800 */
[----:B------:R-:W-:-:S03]  /*d520*/  PRMT R165, RZ, 0x7610, R165 ;  /* 0x00007610ffa57816 */ /* 0x000fc600000000a5 */
[----:B------:R0:W2:Y:S02]  /*d530*/  @P2 LDG.E.U16 R239, desc[UR46][R8.64] ;  /* 0x0000002e08ef2981 */ /* 0x0000a4000c1e1500 */
[----:B0-----:R-:W-:Y:S02]  /*d540*/  @P3 IMAD.MOV.U32 R8, RZ, RZ, R27 ;  /* 0x000000ffff083224 */ /* 0x001fe400078e001b */
[----:B------:R-:W-:Y:S01]  /*d550*/  @P3 IMAD.MOV.U32 R9, RZ, RZ, R28 ;  /* 0x000000ffff093224 */ /* 0x000fe200078e001c */
[----:B------:R-:W2:Y:S04]  /*d560*/  LDL R27, [R1+0xb40] ;  /* 0x000b4000011b7983 */ /* 0x000ea80000100800 */
[----:B------:R-:W2:Y:S04]  /*d570*/  LDL R28, [R1+0xb3c] ;  /* 0x000b3c00011c7983 */ /* 0x000ea80000100800 */
[----:B------:R0:W2:Y:S02]  /*d580*/  @P3 LDG.E.U16 R165, desc[UR46][R8.64] ;  /* 0x0000002e08a53981 */ /* 0x0000a4000c1e1500 */
[----:B0-----:R-:W-:-:S02]  /*d590*/  @P1 IMAD.MOV.U32 R8, RZ, RZ, R25 ;  /* 0x000000ffff081224 */ /* 0x001fc400078e0019 */
[----:B------:R-:W-:Y:S01]  /*d5a0*/  @P1 IMAD.MOV.U32 R9, RZ, RZ, R26 ;  /* 0x000000ffff091224 */ /* 0x000fe200078e001a */
[----:B------:R-:W2:Y:S04]  /*d5b0*/  LDL R25, [R1+0xb38] ;  /* 0x000b380001197983 */ /* 0x000ea80000100800 */
[----:B------:R-:W2:Y:S01]  /*d5c0*/  LDL R26, [R1+0xb34] ;  /* 0x000b3400011a7983 */ /* 0x000ea20000100800 */
[C---:B------:R-:W-:Y:S02]  /*d5d0*/  ISETP.GT.AND P4, PT, R5.reuse, 0xa, PT ;  /* 0x0000000a0500780c */ /* 0x040fe40003f84270 */
[----:B------:R-:W-:Y:S02]  /*d5e0*/  PRMT R174, RZ, 0x7610, R174 ;  /* 0x00007610ffae7816 */ /* 0x000fe400000000ae */
[----:B------:R-:W-:-:S02]  /*d5f0*/  ISETP.GT.AND P0, PT, R5, 0xb, PT ;  /* 0x0000000b0500780c */ /* 0x000fc40003f04270 */
[----:B------:R-:W-:Y:S02]  /*d600*/  PRMT R188, RZ, 0x7610, R188 ;  /* 0x00007610ffbc7816 */ /* 0x000fe400000000bc */
[----:B------:R3:W2:Y:S05]  /*d610*/  @P1 LDG.E.U16 R174, desc[UR46][R8.64] ;  /* 0x0000002e08ae1981 */ /* 0x0006aa000c1e1500 */
[----:B---3--:R-:W-:Y:S02]  /*d620*/  @P4 IMAD.MOV.U32 R8, RZ, RZ, R24 ;  /* 0x000000ffff084224 */ /* 0x008fe400078e0018 */
[----:B------:R-:W-:Y:S01]  /*d630*/  @P4 IMAD.MOV.U32 R9, RZ, RZ, R32 ;  /* 0x000000ffff094224 */ /* 0x000fe200078e0020 */
[----:B------:R-:W3:Y:S04]  /*d640*/  LDL R24, [R1+0xb30] ;  /* 0x000b300001187983 */ /* 0x000ee80000100800 */
[----:B------:R-:W3:Y:S04]  /*d650*/  LDL R32, [R1+0xb2c] ;  /* 0x000b2c0001207983 */ /* 0x000ee80000100800 */
[----:B------:R4:W3:Y:S02]  /*d660*/  @P4 LDG.E.U16 R188, desc[UR46][R8.64] ;  /* 0x0000002e08bc4981 */ /* 0x0008e4000c1e1500 */
[----:B----4-:R-:W-:-:S02]  /*d670*/  @P0 IMAD.MOV.U32 R9, RZ, RZ, R6 ;  /* 0x000000ffff090224 */ /* 0x010fc400078e0006 */
[----:B------:R-:W4:Y:S01]  /*d680*/  LDL R6, [R1+0xb24] ;  /* 0x000b240001067983 */ /* 0x000f220000100800 */
[----:B------:R-:W-:Y:S01]  /*d690*/  PRMT R194, RZ, 0x7610, R194 ;  /* 0x00007610ffc27816 */ /* 0x000fe200000000c2 */
[----:B------:R-:W-:Y:S01]  /*d6a0*/  @P0 IMAD.MOV.U32 R8, RZ, RZ, R3 ;  /* 0x000000ffff080224 */ /* 0x000fe200078e0003 */
[C---:B------:R-:W-:Y:S01]  /*d6b0*/  ISETP.GT.AND P1, PT, R5.reuse, 0xc, PT ;  /* 0x0000000c0500780c */ /* 0x040fe20003f24270 */
[----:B------:R-:W4:Y:S04]  /*d6c0*/  LDL R3, [R1+0xb28] ;  /* 0x000b280001037983 */ /* 0x000f280000100800 */
[----:B------:R2:W4:Y:S01]  /*d6d0*/  @P0 LDG.E.U16 R194, desc[UR46][R8.64] ;  /* 0x0000002e08c20981 */ /* 0x000522000c1e1500 */
[----:B------:R-:W-:Y:S02]  /*d6e0*/  ISETP.GT.AND P0, PT, R5, 0xd, PT ;  /* 0x0000000d0500780c */ /* 0x000fe40003f04270 */
[----:B------:R-:W-:-:S02]  /*d6f0*/  PRMT R198, RZ, 0x7610, R198 ;  /* 0x00007610ffc67816 */ /* 0x000fc400000000c6 */
[----:B------:R-:W-:-:S03]  /*d700*/  PRMT R202, RZ, 0x7610, R202 ;  /* 0x00007610ffca7816 */ /* 0x000fc600000000ca */
[----:B--2---:R-:W-:Y:S02]  /*d710*/  @P1 IMAD.MOV.U32 R8, RZ, RZ, R30 ;  /* 0x000000ffff081224 */ /* 0x004fe400078e001e */
[----:B------:R-:W-:Y:S01]  /*d720*/  @P1 IMAD.MOV.U32 R9, RZ, RZ, R33 ;  /* 0x000000ffff091224 */ /* 0x000fe200078e0021 */
[----:B------:R-:W2:Y:S04]  /*d730*/  LDL R30, [R1+0xb20] ;  /* 0x000b2000011e7983 */ /* 0x000ea80000100800 */
[----:B------:R-:W2:Y:S04]  /*d740*/  LDL R33, [R1+0xb1c] ;  /* 0x000b1c0001217983 */ /* 0x000ea80000100800 */
[----:B------:R0:W2:Y:S01]  /*d750*/  @P1 LDG.E.U16 R198, desc[UR46][R8.64] ;  /* 0x0000002e08c61981 */ /* 0x0000a2000c1e1500 */
[----:B------:R-:W-:Y:S01]  /*d760*/  ISETP.GT.AND P1, PT, R5, 0xe, PT ;  /* 0x0000000e0500780c */ /* 0x000fe20003f24270 */
[----:B0-----:R-:W-:-:S02]  /*d770*/  @P0 IMAD.MOV.U32 R8, RZ, RZ, R29 ;  /* 0x000000ffff080224 */ /* 0x001fc400078e001d */
[----:B------:R-:W2:Y:S01]  /*d780*/  LDL R29, [R1+0xb18] ;  /* 0x000b1800011d7983 */ /* 0x000ea20000100800 */
[----:B------:R-:W-:-:S03]  /*d790*/  @P0 IMAD.MOV.U32 R9, RZ, RZ, R31 ;  /* 0x000000ffff090224 */ /* 0x000fc600078e001f */
[----:B------:R-:W2:Y:S04]  /*d7a0*/  LDL R31, [R1+0xb14] ;  /* 0x000b1400011f7983 */ /* 0x000ea80000100800 */
[----:B------:R0:W2:Y:S01]  /*d7b0*/  @P0 LDG.E.U16 R202, desc[UR46][R8.64] ;  /* 0x0000002e08ca0981 */ /* 0x0000a2000c1e1500 */
[----:B------:R-:W-:Y:S02]  /*d7c0*/  ISETP.GT.AND P0, PT, R5, 0xf, PT ;  /* 0x0000000f0500780c */ /* 0x000fe40003f04270 */
[----:B------:R-:W-:Y:S01]  /*d7d0*/  PRMT R213, RZ, 0x7610, R213 ;  /* 0x00007610ffd57816 */ /* 0x000fe200000000d5 */
[----:B0-----:R-:W-:Y:S02]  /*d7e0*/  @P1 IMAD.MOV.U32 R8, RZ, RZ, R27 ;  /* 0x000000ffff081224 */ /* 0x001fe400078e001b */
[----:B------:R-:W2:Y:S01]  /*d7f0*/  LDL R27, [R1+0xb10] ;  /* 0x000b1000011b7983 */ /* 0x000ea20000100800 */
[----:B------:R-:W-:-:S03]  /*d800*/  @P1 IMAD.MOV.U32 R9, RZ, RZ, R28 ;  /* 0x000000ffff091224 */ /* 0x000fc600078e001c */
[----:B------:R-:W2:Y:S04]  /*d810*/  LDL R28, [R1+0xb0c] ;  /* 0x000b0c00011c7983 */ /* 0x000ea80000100800 */
[----:B------:R0:W2:Y:S02]  /*d820*/  @P1 LDG.E.U16 R213, desc[UR46][R8.64] ;  /* 0x0000002e08d51981 */ /* 0x0000a4000c1e1500 */
[----:B0-----:R-:W-:Y:S02]  /*d830*/  @P0 IMAD.MOV.U32 R8, RZ, RZ, R25 ;  /* 0x000000ffff080224 */ /* 0x001fe400078e0019 */
[----:B------:R-:W2:Y:S01]  /*d840*/  LDL R25, [R1+0xb08] ;  /* 0x000b080001197983 */ /* 0x000ea20000100800 */
[----:B------:R-:W-:-:S03]  /*d850*/  @P0 IMAD.MOV.U32 R9, RZ, RZ, R26 ;  /* 0x000000ffff090224 */ /* 0x000fc600078e001a */
[----:B------:R-:W2:Y:S01]  /*d860*/  LDL R26, [R1+0xb04] ;  /* 0x000b0400011a7983 */ /* 0x000ea20000100800 */
[----:B------:R-:W-:Y:S02]  /*d870*/  PRMT R238, RZ, 0x7610, R238 ;  /* 0x00007610ffee7816 */ /* 0x000fe400000000ee */
[----:B------:R-:W-:-:S04]  /*d880*/  ISETP.GT.AND P1, PT, R5, 0x10, PT ;  /* 0x000000100500780c */ /* 0x000fc80003f24270 */
[----:B------:R3:W2:Y:S01]  /*d890*/  @P0 LDG.E.U16 R238, desc[UR46][R8.64] ;  /* 0x0000002e08ee0981 */ /* 0x0006a2000c1e1500 */
[----:B------:R-:W-:Y:S02]  /*d8a0*/  ISETP.GT.AND P0, PT, R5, 0x11, PT ;  /* 0x000000110500780c */ /* 0x000fe40003f04270 */
[----:B------:R-:W-:-:S06]  /*d8b0*/  PRMT R159, RZ, 0x7610, R159 ;  /* 0x00007610ff9f7816 */ /* 0x000fcc000000009f */
[----:B---3--:R-:W-:Y:S02]  /*d8c0*/  @P1 IMAD.MOV.U32 R8, RZ, RZ, R24 ;  /* 0x000000ffff081224 */ /* 0x008fe400078e0018 */
[----:B------:R-:W3:Y:S01]  /*d8d0*/  LDL R24, [R1+0xb00] ;  /* 0x000b000001187983 */ /* 0x000ee20000100800 */
[----:B------:R-:W-:-:S03]  /*d8e0*/  @P1 IMAD.MOV.U32 R9, RZ, RZ, R32 ;  /* 0x000000ffff091224 */ /* 0x000fc600078e0020 */
[----:B------:R-:W3:Y:S04]  /*d8f0*/  LDL R32, [R1+0xafc] ;  /* 0x000afc0001207983 */ /* 0x000ee80000100800 */
[----:B------:R4:W3:Y:S02]  /*d900*/  @P1 LDG.E.U16 R159, desc[UR46][R8.64] ;  /* 0x0000002e089f1981 */ /* 0x0008e4000c1e1500 */
[----:B----4-:R-:W-:Y:S02]  /*d910*/  @P0 IMAD.MOV.U32 R9, RZ, RZ, R6 ;  /* 0x000000ffff090224 */ /* 0x010fe400078e0006 */
[----:B------:R-:W4:Y:S01]  /*d920*/  LDL R6, [R1+0xaf4] ;  /* 0x000af40001067983 */ /* 0x000f220000100800 */
[----:B------:R-:W-:Y:S01]  /*d930*/  PRMT R164, RZ, 0x7610, R164 ;  /* 0x00007610ffa47816 */ /* 0x000fe200000000a4 */
[----:B------:R-:W-:Y:S01]  /*d940*/  @P0 IMAD.MOV.U32 R8, RZ, RZ, R3 ;  /* 0x000000ffff080224 */ /* 0x000fe200078e0003 */
[C---:B------:R-:W-:Y:S01]  /*d950*/  ISETP.GT.AND P1, PT, R5.reuse, 0x12, PT ;  /* 0x000000120500780c */ /* 0x040fe20003f24270 */
[----:B------:R-:W4:Y:S04]  /*d960*/  LDL R3, [R1+0xaf8] ;  /* 0x000af80001037983 */ /* 0x000f280000100800 */
[----:B------:R2:W4:Y:S01]  /*d970*/  @P0 LDG.E.U16 R164, desc[UR46][R8.64] ;  /* 0x0000002e08a40981 */ /* 0x000522000c1e1500 */
[----:B------:R-:W-:-:S02]  /*d980*/  ISETP.GT.AND P0, PT, R5, 0x13, PT ;  /* 0x000000130500780c */ /* 0x000fc40003f04270 */
[----:B------:R-:W-:Y:S02]  /*d990*/  PRMT R170, RZ, 0x7610, R170 ;  /* 0x00007610ffaa7816 */ /* 0x000fe400000000aa */
[----:B------:R-:W-:-:S03]  /*d9a0*/  PRMT R191, RZ, 0x7610, R191 ;  /* 0x00007610ffbf7816 */ /* 0x000fc600000000bf */
[----:B--2---:R-:W-:Y:S02]  /*d9b0*/  @P1 IMAD.MOV.U32 R8, RZ, RZ, R30 ;  /* 0x000000ffff081224 */ /* 0x004fe400078e001e */
[----:B------:R-:W2:Y:S01]  /*d9c0*/  LDL R30, [R1+0xaf0] ;  /* 0x000af000011e7983 */ /* 0x000ea20000100800 */
[----:B------:R-:W-:-:S03]  /*d9d0*/  @P1 IMAD.MOV.U32 R9, RZ, RZ, R33 ;  /* 0x000000ffff091224 */ /* 0x000fc600078e0021 */
[----:B------:R-:W2:Y:S04]  /*d9e0*/  LDL R33, [R1+0xaec] ;  /* 0x000aec0001217983 */ /* 0x000ea80000100800 */
[----:B------:R0:W2:Y:S01]  /*d9f0*/  @P1 LDG.E.U16 R170, desc[UR46][R8.64] ;  /* 0x0000002e08aa1981 */ /* 0x0000a2000c1e1500 */
[----:B------:R-:W-:Y:S01]  /*da00*/  ISETP.GT.AND P1, PT, R5, 0x14, PT ;  /* 0x000000140500780c */ /* 0x000fe20003f24270 */
[----:B0-----:R-:W-:Y:S02]  /*da10*/  @P0 IMAD.MOV.U32 R8, RZ, RZ, R29 ;  /* 0x000000ffff080224 */ /* 0x001fe400078e001d */
        /* <DEDUP_REMOVED lines=125> */
[----:B0-----:R-:W-:Y:S01]  /*e1f0*/  @P0 IMAD.MOV.U32 R8, RZ, RZ, R29 ;  /* 0x000000ffff080224 */ /* 0x001fe200078e001d */
[----:B------:R-:W-:Y:S01]  /*e200*/  PRMT R162, RZ, 0x7610, R162 ;  /* 0x00007610ffa27816 */ /* 0x000fe200000000a2 */
[----:B------:R-:W2:Y:S01]  /*e210*/  LDL R29, [R1+0x9e8] ;  /* 0x0009e800011d7983 */ /* 0x000ea20000100800 */
[----:B------:R-:W-:-:S05]  /*e220*/  @P0 IMAD.MOV.U32 R9, RZ, RZ, R31 ;  /* 0x000000ffff090224 */ /* 0x000fca00078e001f */
[----:B------:R0:W2:Y:S01]  /*e230*/  @P0 LDG.E.U16 R156, desc[UR46][R8.64] ;  /* 0x0000002e089c0981 */ /* 0x0000a2000c1e1500 */
[----:B------:R-:W-:-:S03]  /*e240*/  ISETP.GT.AND P0, PT, R5, 0x24, PT ;  /* 0x000000240500780c */ /* 0x000fc60003f04270 */
        /* <DEDUP_REMOVED lines=8> */
[----:B------:R-:W2:Y:S04]  /*e2d0*/  LDL R26, [R1+0xa74] ;  /* 0x000a7400011a7983 */ /* 0x000ea80000100800 */
[----:B------:R-:W2:Y:S01]  /*e2e0*/  LDL.LU R31, [R1+0x9e4] ;  /* 0x0009e400011f7983 */ /* 0x000ea20000300800 */
[----:B------:R-:W-:Y:S02]  /*e2f0*/  PRMT R168, RZ, 0x7610, R168 ;  /* 0x00007610ffa87816 */ /* 0x000fe400000000a8 */
[C---:B------:R-:W-:Y:S01]  /*e300*/  ISETP.GT.AND P1, PT, R5.reuse, 0x25, PT ;  /* 0x000000250500780c */ /* 0x040fe20003f24270 */
[----:B------:R-:W2:Y:S04]  /*e310*/  LDL R34, [R1+0xa4c] ;  /* 0x000a4c0001227983 */ /* 0x000ea80000100800 */
[----:B------:R3:W2:Y:S01]  /*e320*/  @P0 LDG.E.U16 R168, desc[UR46][R8.64] ;  /* 0x0000002e08a80981 */ /* 0x0006a2000c1e1500 */
[----:B------:R-:W-:-:S02]  /*e330*/  ISETP.GT.AND P0, PT, R5, 0x29, PT ;  /* 0x000000290500780c */ /* 0x000fc40003f04270 */
[----:B------:R-:W-:Y:S01]  /*e340*/  PRMT R180, RZ, 0x7610, R180 ;  /* 0x00007610ffb47816 */ /* 0x000fe200000000b4 */
[----:B------:R-:W2:Y:S01]  /*e350*/  LDL R36, [R1+0xa14] ;  /* 0x000a140001247983 */ /* 0x000ea20000100800 */
[----:B------:R-:W-:Y:S02]  /*e360*/  PRMT R18, RZ, 0x7610, R18 ;  /* 0x00007610ff127816 */ /* 0x000fe40000000012 */
[----:B------:R-:W-:Y:S01]  /*e370*/  ISETP.GT.AND P2, PT, R5, 0x39, PT ;  /* 0x000000390500780c */ /* 0x000fe20003f44270 */
[----:B------:R-:W2:Y:S01]  /*e380*/  LDL R35, [R1+0xa18] ;  /* 0x000a180001237983 */ /* 0x000ea20000100800 */
[----:B---3--:R-:W-:Y:S02]  /*e390*/  @P1 IMAD.MOV.U32 R8, RZ, RZ, R24 ;  /* 0x000000ffff081224 */ /* 0x008fe400078e0018 */
[----:B------:R-:W-:Y:S01]  /*e3a0*/  @P1 IMAD.MOV.U32 R9, RZ, RZ, R32 ;  /* 0x000000ffff091224 */ /* 0x000fe200078e0020 */
[----:B------:R-:W3:Y:S04]  /*e3b0*/  LDL R24, [R1+0xa60] ;  /* 0x000a600001187983 */ /* 0x000ee80000100800 */
[----:B------:R-:W3:Y:S04]  /*e3c0*/  LDL R32, [R1+0xa5c] ;  /* 0x000a5c0001207983 */ /* 0x000ee80000100800 */
[----:B------:R4:W3:Y:S01]  /*e3d0*/  @P1 LDG.E.U16 R180, desc[UR46][R8.64] ;  /* 0x0000002e08b41981 */ /* 0x0008e2000c1e1500 */
[----:B------:R-:W-:-:S02]  /*e3e0*/  PRMT R17, RZ, 0x7610, R17 ;  /* 0x00007610ff117816 */ /* 0x000fc40000000011 */
[----:B------:R-:W-:Y:S02]  /*e3f0*/  PRMT R15, RZ, 0x7610, R15 ;  /* 0x00007610ff0f7816 */ /* 0x000fe4000000000f */
[----:B------:R-:W-:Y:S02]  /*e400*/  PRMT R193, RZ, 0x7610, R193 ;  /* 0x00007610ffc17816 */ /* 0x000fe400000000c1 */
[----:B------:R-:W-:Y:S02]  /*e410*/  PRMT R235, RZ, 0x7610, R235 ;  /* 0x00007610ffeb7816 */ /* 0x000fe400000000eb */
[----:B------:R-:W-:Y:S02]  /*e420*/  PRMT R21, RZ, 0x7610, R21 ;  /* 0x00007610ff157816 */ /* 0x000fe40000000015 */
[----:B------:R-:W-:Y:S02]  /*e430*/  PRMT R154, RZ, 0x7610, R154 ;  /* 0x00007610ff9a7816 */ /* 0x000fe4000000009a */
        /* <DEDUP_REMOVED lines=11> */
[----:B------:R-:W-:Y:S01]  /*e4f0*/  PRMT R189, RZ, 0x7610, R189 ;  /* 0x00007610ffbd7816 */ /* 0x000fe200000000bd */
[----:B------:R-:W0:Y:S01]  /*e500*/  S2R R150, SR_TID.X ;  /* 0x0000000000967919 */ /* 0x000e220000002100 */
[----:B------:R-:W-:-:S02]  /*e510*/  PRMT R23, RZ, 0x7610, R23 ;  /* 0x00007610ff177816 */ /* 0x000fc40000000017 */
[----:B------:R-:W-:Y:S01]  /*e520*/  PRMT R157, RZ, 0x7610, R157 ;  /* 0x00007610ff9d7816 */ /* 0x000fe2000000009d */
[----:B------:R-:W3:Y:S01]  /*e530*/  LDL R37, [R1+0x968] ;  /* 0x0009680001257983 */ /* 0x000ee20000100800 */
[----:B----4-:R-:W-:-:S03]  /*e540*/  @P0 IMAD.MOV.U32 R9, RZ, RZ, R6 ;  /* 0x000000ffff090224 */ /* 0x010fc600078e0006 */
[----:B------:R-:W4:Y:S01]  /*e550*/  LDL R6, [R1+0xa54] ;  /* 0x000a540001067983 */ /* 0x000f220000100800 */
[C---:B------:R-:W-:Y:S01]  /*e560*/  ISETP.GT.AND P1, PT, R5.reuse, 0x31, PT ;  /* 0x000000310500780c */ /* 0x040fe20003f24270 */
[----:B------:R-:W-:Y:S02]  /*e570*/  @P0 IMAD.MOV.U32 R8, RZ, RZ, R3 ;  /* 0x000000ffff080224 */ /* 0x000fe400078e0003 */
[----:B------:R-:W4:Y:S04]  /*e580*/  LDL R3, [R1+0xa58] ;  /* 0x000a580001037983 */ /* 0x000f280000100800 */
[----:B------:R2:W4:Y:S01]  /*e590*/  @P0 LDG.E.U16 R18, desc[UR46][R8.64] ;  /* 0x0000002e08120981 */ /* 0x000522000c1e1500 */
[----:B------:R-:W-:-:S05]  /*e5a0*/  ISETP.GT.AND P0, PT, R5, 0x26, PT ;  /* 0x000000260500780c */ /* 0x000fca0003f04270 */
[----:B--2---:R-:W-:Y:S02]  /*e5b0*/  @P1 IMAD.MOV.U32 R8, RZ, RZ, R30 ;  /* 0x000000ffff081224 */ /* 0x004fe400078e001e */
[----:B------:R-:W2:Y:S01]  /*e5c0*/  LDL R30, [R1+0xa44] ;  /* 0x000a4400011e7983 */ /* 0x000ea20000100800 */
[----:B------:R-:W-:-:S03]  /*e5d0*/  @P1 IMAD.MOV.U32 R9, RZ, RZ, R33 ;  /* 0x000000ffff091224 */ /* 0x000fc600078e0021 */
[----:B------:R-:W2:Y:S04]  /*e5e0*/  LDL R33, [R1+0xa50] ;  /* 0x000a500001217983 */ /* 0x000ea80000100800 */
[----:B------:R1:W2:Y:S01]  /*e5f0*/  @P1 LDG.E.U16 R17, desc[UR46][R8.64] ;  /* 0x0000002e08111981 */ /* 0x0002a2000c1e1500 */
[----:B------:R-:W-:Y:S01]  /*e600*/  ISETP.GT.AND P1, PT, R5, 0x27, PT ;  /* 0x000000270500780c */ /* 0x000fe20003f24270 */
[----:B-1----:R-:W-:Y:S02]  /*e610*/  @P2 IMAD.MOV.U32 R8, RZ, RZ, R29 ;  /* 0x000000ffff082224 */ /* 0x002fe400078e001d */
[----:B------:R-:W2:Y:S01]  /*e620*/  LDL R29, [R1+0xa48] ;  /* 0x000a4800011d7983 */ /* 0x000ea20000100800 */
[----:B------:R-:W-:-:S05]  /*e630*/  @P2 IMAD.MOV.U32 R9, RZ, RZ, R31 ;  /* 0x000000ffff092224 */ /* 0x000fca00078e001f */
[----:B------:R1:W2:Y:S02]  /*e640*/  @P2 LDG.E.U16 R15, desc[UR46][R8.64] ;  /* 0x0000002e080f2981 */ /* 0x0002a4000c1e1500 */
[----:B-1----:R-:W-:Y:S02]  /*e650*/  @P0 IMAD.MOV.U32 R8, RZ, RZ, R27 ;  /* 0x000000ffff080224 */ /* 0x002fe400078e001b */
[----:B------:R-:W-:Y:S01]  /*e660*/  @P0 IMAD.MOV.U32 R9, RZ, RZ, R28 ;  /* 0x000000ffff090224 */ /* 0x000fe200078e001c */
[----:B------:R-:W2:Y:S04]  /*e670*/  LDL R27, [R1+0xa20] ;  /* 0x000a2000011b7983 */ /* 0x000ea80000100800 */
[----:B------:R-:W2:Y:S04]  /*e680*/  LDL R28, [R1+0xa1c] ;  /* 0x000a1c00011c7983 */ /* 0x000ea80000100800 */
[----:B------:R1:W2:Y:S02]  /*e690*/  @P0 LDG.E.U16 R193, desc[UR46][R8.64] ;  /* 0x0000002e08c10981 */ /* 0x0002a4000c1e1500 */
[----:B-1----:R-:W-:-:S02]  /*e6a0*/  @P1 IMAD.MOV.U32 R8, RZ, RZ, R25 ;  /* 0x000000ffff081224 */ /* 0x002fc400078e0019 */
[----:B------:R-:W-:Y:S01]  /*e6b0*/  @P1 IMAD.MOV.U32 R9, RZ, RZ, R26 ;  /* 0x000000ffff091224 */ /* 0x000fe200078e001a */
[----:B------:R-:W2:Y:S04]  /*e6c0*/  LDL R25, [R1+0x9e0] ;  /* 0x0009e00001197983 */ /* 0x000ea80000100800 */
[----:B------:R-:W2:Y:S01]  /*e6d0*/  LDL R26, [R1+0x9dc] ;  /* 0x0009dc00011a7983 */ /* 0x000ea20000100800 */
[----:B------:R-:W-:-:S03]  /*e6e0*/  ISETP.GT.AND P0, PT, R5, 0x2a, PT ;  /* 0x0000002a0500780c */ /* 0x000fc60003f04270 */
[----:B------:R3:W2:Y:S01]  /*e6f0*/  @P1 LDG.E.U16 R235, desc[UR46][R8.64] ;  /* 0x0000002e08eb1981 */ /* 0x0006a2000c1e1500 */
[----:B------:R-:W-:-:S09]  /*e700*/  ISETP.GT.AND P1, PT, R5, 0x2b, PT ;  /* 0x0000002b0500780c */ /* 0x000fd20003f24270 */
[----:B---3--:R-:W-:Y:S02]  /*e710*/  @P0 IMAD.MOV.U32 R8, RZ, RZ, R24 ;  /* 0x000000ffff080224 */ /* 0x008fe400078e0018 */
[----:B------:R-:W-:Y:S01]  /*e720*/  @P0 IMAD.MOV.U32 R9, RZ, RZ, R32 ;  /* 0x000000ffff090224 */ /* 0x000fe200078e0020 */
[----:B------:R-:W3:Y:S04]  /*e730*/  LDL R24, [R1+0xa40] ;  /* 0x000a400001187983 */ /* 0x000ee80000100800 */
[----:B------:R-:W3:Y:S04]  /*e740*/  LDL R32, [R1+0xa3c] ;  /* 0x000a3c0001207983 */ /* 0x000ee80000100800 */
[----:B------:R4:W3:Y:S02]  /*e750*/  @P0 LDG.E.U16 R21, desc[UR46][R8.64] ;  /* 0x0000002e08150981 */ /* 0x0008e4000c1e1500 */
[----:B----4-:R-:W-:-:S02]  /*e760*/  @P1 IMAD.MOV.U32 R9, RZ, RZ, R6 ;  /* 0x000000ffff091224 */ /* 0x010fc400078e0006 */
[----:B------:R-:W4:Y:S01]  /*e770*/  LDL R6, [R1+0xa34] ;  /* 0x000a340001067983 */ /* 0x000f220000100800 */
[C---:B------:R-:W-:Y:S01]  /*e780*/  ISETP.GT.AND P0, PT, R5.reuse, 0x2c, PT ;  /* 0x0000002c0500780c */ /* 0x040fe20003f04270 */
[----:B------:R-:W-:Y:S02]  /*e790*/  @P1 IMAD.MOV.U32 R8, RZ, RZ, R3 ;  /* 0x000000ffff081224 */ /* 0x000fe400078e0003 */
[----:B------:R-:W4:Y:S04]  /*e7a0*/  LDL R3, [R1+0xa38] ;  /* 0x000a380001037983 */ /* 0x000f280000100800 */
[----:B------:R1:W4:Y:S01]  /*e7b0*/  @P1 LDG.E.U16 R154, desc[UR46][R8.64] ;  /* 0x0000002e089a1981 */ /* 0x000322000c1e1500 */
[----:B------:R-:W-:-:S05]  /*e7c0*/  ISETP.GT.AND P1, PT, R5, 0x2d, PT ;  /* 0x0000002d0500780c */ /* 0x000fca0003f24270 */
[----:B-1----:R-:W-:Y:S02]  /*e7d0*/  @P0 IMAD.MOV.U32 R9, RZ, RZ, R34 ;  /* 0x000000ffff090224 */ /* 0x002fe400078e0022 */
[----:B------:R-:W4:Y:S01]  /*e7e0*/  LDL R34, [R1+0x9d4] ;  /* 0x0009d40001227983 */ /* 0x000f220000100800 */
[----:B--2---:R-:W-:-:S03]  /*e7f0*/  @P0 IMAD.MOV.U32 R8, RZ, RZ, R33 ;  /* 0x000000ffff080224 */ /* 0x004fc600078e0021 */
[----:B------:R-:W2:Y:S04]  /*e800*/  LDL R33, [R1+0x9d8] ;  /* 0x0009d80001217983 */ /* 0x000ea80000100800 */
[----:B------:R1:W2:Y:S01]  /*e810*/  @P0 LDG.E.U16 R160, desc[UR46][R8.64] ;  /* 0x0000002e08a00981 */ /* 0x0002a2000c1e1500 */
[C---:B------:R-:W-:Y:S01]  /*e820*/  ISETP.GT.AND P0, PT, R5.reuse, 0x32, PT ;  /* 0x000000320500780c */ /* 0x040fe20003f04270 */
[----:B-1----:R-:W-:Y:S02]  /*e830*/  @P1 IMAD.MOV.U32 R9, RZ, RZ, R30 ;  /* 0x000000ffff091224 */ /* 0x002fe400078e001e */
[----:B------:R-:W-:Y:S01]  /*e840*/  @P1 IMAD.MOV.U32 R8, RZ, RZ, R29 ;  /* 0x000000ffff081224 */ /* 0x000fe200078e001d */
[----:B------:R-:W2:Y:S04]  /*e850*/  LDL R30, [R1+0xa0c] ;  /* 0x000a0c00011e7983 */ /* 0x000ea80000100800 */
[----:B------:R-:W2:Y:S04]  /*e860*/  LDL R29, [R1+0xa10] ;  /* 0x000a1000011d7983 */ /* 0x000ea80000100800 */
[----:B------:R1:W2:Y:S01]  /*e870*/  @P1 LDG.E.U16 R166, desc[UR46][R8.64] ;  /* 0x0000002e08a61981 */ /* 0x0002a2000c1e1500 */
[----:B------:R-:W-:Y:S01]  /*e880*/  ISETP.GT.AND P1, PT, R5, 0x3a, PT ;  /* 0x0000003a0500780c */ /* 0x000fe20003f24270 */
[----:B-1----:R-:W-:-:S02]  /*e890*/  @P0 IMAD.MOV.U32 R8, RZ, RZ, R27 ;  /* 0x000000ffff080224 */ /* 0x002fc400078e001b */
[----:B------:R-:W2:Y:S01]  /*e8a0*/  LDL R27, [R1+0xa08] ;  /* 0x000a0800011b7983 */ /* 0x000ea20000100800 */
[----:B------:R-:W-:-:S03]  /*e8b0*/  @P0 IMAD.MOV.U32 R9, RZ, RZ, R28 ;  /* 0x000000ffff090224 */ /* 0x000fc600078e001c */
[----:B------:R-:W2:Y:S04]  /*e8c0*/  LDL R28, [R1+0xa04] ;  /* 0x000a0400011c7983 */ /* 0x000ea80000100800 */
[----:B------:R1:W2:Y:S02]  /*e8d0*/  @P0 LDG.E.U16 R16, desc[UR46][R8.64] ;  /* 0x0000002e08100981 */ /* 0x0002a4000c1e1500 */
[----:B-1----:R-:W-:Y:S02]  /*e8e0*/  @P1 IMAD.MOV.U32 R8, RZ, RZ, R25 ;  /* 0x000000ffff081224 */ /* 0x002fe400078e0019 */
[----:B------:R-:W2:Y:S01]  /*e8f0*/  LDL R25, [R1+0xa00] ;  /* 0x000a000001197983 */ /* 0x000ea20000100800 */
[----:B------:R-:W-:-:S03]  /*e900*/  @P1 IMAD.MOV.U32 R9, RZ, RZ, R26 ;  /* 0x000000ffff091224 */ /* 0x000fc600078e001a */
[----:B------:R-:W2:Y:S01]  /*e910*/  LDL R26, [R1+0x9fc] ;  /* 0x0009fc00011a7983 */ /* 0x000ea20000100800 */
[----:B------:R-:W-:-:S03]  /*e920*/  ISETP.GT.AND P0, PT, R5, 0x2e, PT ;  /* 0x0000002e0500780c */ /* 0x000fc60003f04270 */
[----:B------:R3:W2:Y:S01]  /*e930*/  @P1 LDG.E.U16 R14, desc[UR46][R8.64] ;  /* 0x0000002e080e1981 */ /* 0x0006a2000c1e1500 */
[----:B------:R-:W-:-:S09]  /*e940*/  ISETP.GT.AND P1, PT, R5, 0x2f, PT ;  /* 0x0000002f0500780c */ /* 0x000fd20003f24270 */
[----:B---3--:R-:W-:Y:S02]  /*e950*/  @P0 IMAD.MOV.U32 R8, RZ, RZ, R24 ;  /* 0x000000ffff080224 */ /* 0x008fe400078e0018 */
[----:B------:R-:W3:Y:S01]  /*e960*/  LDL R24, [R1+0x9f8] ;  /* 0x0009f80001187983 */ /* 0x000ee20000100800 */
[----:B------:R-:W-:-:S03]  /*e970*/  @P0 IMAD.MOV.U32 R9, RZ, RZ, R32 ;  /* 0x000000ffff090224 */ /* 0x000fc600078e0020 */
[----:B------:R-:W3:Y:S04]  /*e980*/  LDL R32, [R1+0x9f4] ;  /* 0x0009f40001207983 */ /* 0x000ee80000100800 */
[----:B------:R4:W3:Y:S02]  /*e990*/  @P0 LDG.E.U16 R173, desc[UR46][R8.64] ;  /* 0x0000002e08ad0981 */ /* 0x0008e4000c1e1500 */
[----:B----4-:R-:W-:Y:S02]  /*e9a0*/  @P1 IMAD.MOV.U32 R9, RZ, RZ, R6 ;  /* 0x000000ffff091224 */ /* 0x010fe400078e0006 */
[----:B------:R-:W4:Y:S01]  /*e9b0*/  LDL R6, [R1+0x9cc] ;  /* 0x0009cc0001067983 */ /* 0x000f220000100800 */
[----:B------:R-:W-:Y:S01]  /*e9c0*/  ISETP.GT.AND P0, PT, R5, 0x33, PT ;  /* 0x000000330500780c */ /* 0x000fe20003f04270 */
[----:B------:R-:W-:-:S02]  /*e9d0*/  @P1 IMAD.MOV.U32 R8, RZ, RZ, R3 ;  /* 0x000000ffff081224 */ /* 0x000fc400078e0003 */
[----:B------:R-:W4:Y:S04]  /*e9e0*/  LDL R3, [R1+0x9d0] ;  /* 0x0009d00001037983 */ /* 0x000f280000100800 */
[----:B------:R1:W4:Y:S01]  /*e9f0*/  @P1 LDG.E.U16 R234, desc[UR46][R8.64] ;  /* 0x0000002e08ea1981 */ /* 0x000322000c1e1500 */
[----:B------:R-:W-:-:S05]  /*ea00*/  ISETP.GT.AND P1, PT, R5, 0x34, PT ;  /* 0x000000340500780c */ /* 0x000fca0003f24270 */
[----:B-1----:R-:W-:Y:S02]  /*ea10*/  @P0 IMAD.MOV.U32 R8, RZ, RZ, R35 ;  /* 0x000000ffff080224 */ /* 0x002fe400078e0023 */
[----:B------:R-:W-:Y:S01]  /*ea20*/  @P0 IMAD.MOV.U32 R9, RZ, RZ, R36 ;  /* 0x000000ffff090224 */ /* 0x000fe200078e0024 */
[C---:B------:R-:W-:Y:S01]  /*ea30*/  ISETP.GT.AND P2, PT, R5.reuse, 0x3b, PT ;  /* 0x0000003b0500780c */ /* 0x040fe20003f44270 */
[----:B------:R-:W4:Y:S04]  /*ea40*/  LDL R35, [R1+0xbb4] ;  /* 0x000bb40001237983 */ /* 0x000f280000100800 */
[----:B------:R2:W4:Y:S01]  /*ea50*/  @P0 LDG.E.U16 R22, desc[UR46][R8.64] ;  /* 0x0000002e08160981 */ /* 0x000522000c1e1500 */
[----:B------:R-:W-:Y:S02]  /*ea60*/  ISETP.GT.AND P0, PT, R5, 0x35, PT ;  /* 0x000000350500780c */ /* 0x000fe40003f04270 */
[----:B------:R-:W-:Y:S01]  /*ea70*/  PRMT R176, RZ, 0x7610, R176 ;  /* 0x00007610ffb07816 */ /* 0x000fe200000000b0 */
[----:B------:R-:W4:Y:S01]  /*ea80*/  LDL R36, [R1+0x96c] ;  /* 0x00096c0001247983 */ /* 0x000f220000100800 */
[----:B--2---:R-:W-:-:S03]  /*ea90*/  @P1 IMAD.MOV.U32 R9, RZ, RZ, R30 ;  /* 0x000000ffff091224 */ /* 0x004fc600078e001e */
[----:B------:R-:W2:Y:S01]  /*eaa0*/  LDL R30, [R1+0x9c4] ;  /* 0x0009c400011e7983 */ /* 0x000ea20000100800 */
[----:B------:R-:W-:-:S03]  /*eab0*/  @P1 IMAD.MOV.U32 R8, RZ, RZ, R29 ;  /* 0x000000ffff081224 */ /* 0x000fc600078e001d */
[----:B------:R-:W2:Y:S04]  /*eac0*/  LDL R29, [R1+0x9c8] ;  /* 0x0009c800011d7983 */ /* 0x000ea80000100800 */
[----:B------:R1:W2:Y:S01]  /*ead0*/  @P1 LDG.E.U16 R155, desc[UR46][R8.64] ;  /* 0x0000002e089b1981 */ /* 0x0002a2000c1e1500 */
[----:B------:R-:W-:Y:S01]  /*eae0*/  ISETP.GT.AND P1, PT, R5, 0x36, PT ;  /* 0x000000360500780c */ /* 0x000fe20003f24270 */
[----:B-1----:R-:W-:Y:S02]  /*eaf0*/  @P0 IMAD.MOV.U32 R8, RZ, RZ, R27 ;  /* 0x000000ffff080224 */ /* 0x002fe400078e001b */
        /* <DEDUP_REMOVED lines=10> */
[----:B------:R-:W-:Y:S01]  /*eba0*/  ISETP.GT.AND P1, PT, R5, 0x3c, PT ;  /* 0x0000003c0500780c */ /* 0x000fe20003f24270 */
[----:B-1----:R-:W-:Y:S02]  /*ebb0*/  @P2 IMAD.MOV.U32 R8, RZ, RZ, R33 ;  /* 0x000000ffff082224 */ /* 0x002fe400078e0021 */
[----:B------:R-:W-:Y:S01]  /*ebc0*/  @P2 IMAD.MOV.U32 R9, RZ, RZ, R34 ;  /* 0x000000ffff092224 */ /* 0x000fe200078e0022 */
[----:B------:R-:W2:Y:S04]  /*ebd0*/  LDL R33, [R1+0x9a8] ;  /* 0x0009a80001217983 */ /* 0x000ea80000100800 */
[----:B------:R3:W2:Y:S04]  /*ebe0*/  @P2 LDG.E.U16 R20, desc[UR46][R8.64] ;  /* 0x0000002e08142981 */ /* 0x0006a8000c1e1500 */
[----:B------:R-:W2:Y:S01]  /*ebf0*/  LDL R34, [R1+0xbb8] ;  /* 0x000bb80001227983 */ /* 0x000ea20000100800 */
[----:B---3--:R-:W-:-:S02]  /*ec00*/  @P0 IMAD.MOV.U32 R8, RZ, RZ, R24 ;  /* 0x000000ffff080224 */ /* 0x008fc400078e0018 */
[----:B------:R-:W-:Y:S01]  /*ec10*/  @P0 IMAD.MOV.U32 R9, RZ, RZ, R32 ;  /* 0x000000ffff090224 */ /* 0x000fe200078e0020 */
[C---:B------:R-:W-:Y:S01]  /*ec20*/  ISETP.GT.AND P2, PT, R5.reuse, 0x3f, PT ;  /* 0x0000003f0500780c */ /* 0x040fe20003f44270 */
[----:B------:R-:W3:Y:S04]  /*ec30*/  LDL R32, [R1+0x9ac] ;  /* 0x0009ac0001207983 */ /* 0x000ee80000100800 */
[----:B------:R4:W3:Y:S02]  /*ec40*/  @P0 LDG.E.U16 R189, desc[UR46][R8.64] ;  /* 0x0000002e08bd0981 */ /* 0x0008e4000c1e1500 */
[----:B----4-:R-:W-:Y:S02]  /*ec50*/  @P1 IMAD.MOV.U32 R9, RZ, RZ, R6 ;  /* 0x000000ffff091224 */ /* 0x010fe400078e0006 */
[----:B------:R-:W4:Y:S01]  /*ec60*/  LDL R6, [R1+0xbc0] ;  /* 0x000bc00001067983 */ /* 0x000f220000100800 */
[----:B------:R-:W-:Y:S01]  /*ec70*/  ISETP.GT.AND P0, PT, R5, 0x3d, PT ;  /* 0x0000003d0500780c */ /* 0x000fe20003f04270 */
[----:B------:R-:W-:-:S02]  /*ec80*/  @P1 IMAD.MOV.U32 R8, RZ, RZ, R3 ;  /* 0x000000ffff081224 */ /* 0x000fc400078e0003 */
[----:B------:R-:W3:Y:S04]  /*ec90*/  LDL R3, [R1+0xbc4] ;  /* 0x000bc40001037983 */ /* 0x000ee80000100800 */
[----:B------:R2:W3:Y:S01]  /*eca0*/  @P1 LDG.E.U16 R23, desc[UR46][R8.64] ;  /* 0x0000002e08171981 */ /* 0x0004e2000c1e1500 */
[----:B------:R-:W-:Y:S02]  /*ecb0*/  ISETP.GT.AND P1, PT, R5, 0x3e, PT ;  /* 0x0000003e0500780c */ /* 0x000fe40003f24270 */
[----:B0-----:R-:W-:-:S03]  /*ecc0*/  LOP3.LUT R24, R150, 0x3f, RZ, 0xc0, !PT ;  /* 0x0000003f96187812 */ /* 0x001fc600078ec0ff */
[----:B--2---:R-:W-:Y:S02]  /*ecd0*/  @P0 IMAD.MOV.U32 R9, RZ, RZ, R30 ;  /* 0x000000ffff090224 */ /* 0x004fe400078e001e */
[----:B------:R-:W2:Y:S01]  /*ece0*/  LDL R30, [R1+0x988] ;  /* 0x00098800011e7983 */ /* 0x000ea20000100800 */
[----:B------:R-:W-:-:S03]  /*ecf0*/  @P0 IMAD.MOV.U32 R8, RZ, RZ, R29 ;  /* 0x000000ffff080224 */ /* 0x000fc600078e001d */
[----:B------:R-:W2:Y:S04]  /*ed00*/  LDL R29, [R1+0x978] ;  /* 0x00097800011d7983 */ /* 0x000ea80000100800 */
[----:B------:R0:W2:Y:S01]  /*ed10*/  @P0 LDG.E.U16 R157, desc[UR46][R8.64] ;  /* 0x0000002e089d0981 */ /* 0x0000a2000c1e1500 */
[----:B------:R-:W-:Y:S02]  /*ed20*/  ISETP.GE.AND P0, PT, R24, R5, PT ;  /* 0x000000051800720c */ /* 0x000fe40003f06270 */
[----:B------:R-:W-:Y:S02]  /*ed30*/  PRMT R5, RZ, 0x7610, R5 ;  /* 0x00007610ff057816 */ /* 0x000fe40000000005 */
[----:B------:R-:W-:Y:S01]  /*ed40*/  PRMT R240, RZ, 0x7610, R240 ;  /* 0x00007610fff07816 */ /* 0x000fe200000000f0 */
[----:B0-----:R-:W-:-:S02]  /*ed50*/  @P1 IMAD.MOV.U32 R8, RZ, RZ, R27 ;  /* 0x000000ffff081224 */ /* 0x001fc400078e001b */
        /* <DEDUP_REMOVED lines=8> */
[----:B------:R0:W2:Y:S01]  /*ede0*/  @P2 LDG.E.U16 R176, desc[UR46][R8.64] ;  /* 0x0000002e08b02981 */ /* 0x0000a2000c1e1500 */
[----:B------:R-:W-:Y:S01]  /*edf0*/  BAR.SYNC.DEFER_BLOCKING 0x0 ;  /* 0x0000000000007b1d */ /* 0x000fe20000010000 */
[----:B0-----:R-:W-:Y:S02]  /*ee00*/  @!P0 IMAD.MOV.U32 R8, RZ, RZ, R242 ;  /* 0x000000ffff088224 */ /* 0x001fe400078e00f2 */
[----:B------:R-:W-:-:S03]  /*ee10*/  @!P0 IMAD.MOV.U32 R9, RZ, RZ, R241 ;  /* 0x000000ffff098224 */ /* 0x000fc600078e00f1 */
[----:B------:R-:W-:Y:S04]  /*ee20*/  STL [R1+0xc0c], R242 ;  /* 0x000c0cf201007387 */ /* 0x000fe80000100800 */
[----:B------:R-:W-:Y:S04]  /*ee30*/  STL [R1+0xc08], R241 ;  /* 0x000c08f101007387 */ /* 0x000fe80000100800 */
[----:B------:R4:W2:Y:S02]  /*ee40*/  @!P0 LDG.E.U16 R240, desc[UR46][R8.64] ;  /* 0x0000002e08f08981 */ /* 0x0008a4000c1e1500 */
[----:B----4-:R-:W-:-:S02]  /*ee50*/  @!P0 IMAD.MOV.U32 R9, RZ, RZ, R6 ;  /* 0x000000ffff098224 */ /* 0x010fc400078e0006 */
[----:B------:R-:W4:Y:S01]  /*ee60*/  LDL R6, [R1+0x958] ;  /* 0x0009580001067983 */ /* 0x000f220000100800 */
[----:B------:R-:W-:Y:S01]  /*ee70*/  PRMT R172, RZ, 0x7610, R172 ;  /* 0x00007610ffac7816 */ /* 0x000fe200000000ac */
[----:B---3--:R-:W-:Y:S02]  /*ee80*/  @!P0 IMAD.MOV.U32 R8, RZ, RZ, R3 ;  /* 0x000000ffff088224 */ /* 0x008fe400078e0003 */
[----:B------:R-:W3:Y:S01]  /*ee90*/  LDL R3, [R1+0x95c] ;  /* 0x00095c0001037983 */ /* 0x000ee20000100800 */
[----:B------:R-:W-:-:S03]  /*eea0*/  PRMT R175, RZ, 0x7610, R175 ;  /* 0x00007610ffaf7816 */ /* 0x000fc600000000af */
[----:B------:R0:W3:Y:S01]  /*eeb0*/  @!P0 LDG.E.U16 R172, desc[UR46][R8.64] ;  /* 0x0000002e08ac8981 */ /* 0x0000e2000c1e1500 */
[----:B------:R-:W-:Y:S01]  /*eec0*/  PRMT R177, RZ, 0x7610, R177 ;  /* 0x00007610ffb17816 */ /* 0x000fe200000000b1 */
[----:B0-----:R-:W-:Y:S02]  /*eed0*/  @!P0 IMAD.MOV.U32 R8, RZ, RZ, R34 ;  /* 0x000000ffff088224 */ /* 0x001fe400078e0022 */
[----:B------:R-:W-:Y:S01]  /*eee0*/  @!P0 IMAD.MOV.U32 R9, RZ, RZ, R35 ;  /* 0x000000ffff098224 */ /* 0x000fe200078e0023 */
[----:B------:R-:W3:Y:S04]  /*eef0*/  LDL R34, [R1+0x94c] ;  /* 0x00094c0001227983 */ /* 0x000ee80000100800 */
[----:B------:R-:W3:Y:S04]  /*ef00*/  LDL R35, [R1+0x948] ;  /* 0x0009480001237983 */ /* 0x000ee80000100800 */
[----:B------:R0:W3:Y:S02]  /*ef10*/  @!P0 LDG.E.U16 R175, desc[UR46][R8.64] ;  /* 0x0000002e08af8981 */ /* 0x0000e4000c1e1500 */
[----:B0-----:R-:W-:-:S02]  /*ef20*/  @!P0 IMAD.MOV.U32 R8, RZ, RZ, R32 ;  /* 0x000000ffff088224 */ /* 0x001fc400078e0020 */
[----:B------:R-:W-:Y:S01]  /*ef30*/  @!P0 IMAD.MOV.U32 R9, RZ, RZ, R33 ;  /* 0x000000ffff098224 */ /* 0x000fe200078e0021 */
[----:B------:R-:W3:Y:S04]  /*ef40*/  LDL R32, [R1+0x93c] ;  /* 0x00093c0001207983 */ /* 0x000ee80000100800 */
[----:B------:R-:W3:Y:S04]  /*ef50*/  LDL R33, [R1+0x938] ;  /* 0x0009380001217983 */ /* 0x000ee80000100800 */
[----:B------:R2:W3:Y:S01]  /*ef60*/  @!P0 LDG.E.U16 R177, desc[UR46][R8.64] ;  /* 0x0000002e08b18981 */ /* 0x0004e2000c1e1500 */
[----:B------:R-:W-:-:S02]  /*ef70*/  PRMT R178, RZ, 0x7610, R178 ;  /* 0x00007610ffb27816 */ /* 0x000fc400000000b2 */
[----:B------:R-:W-:Y:S02]  /*ef80*/  PRMT R179, RZ, 0x7610, R179 ;  /* 0x00007610ffb37816 */ /* 0x000fe400000000b3 */
[----:B------:R-:W-:Y:S02]  /*ef90*/  PRMT R181, RZ, 0x7610, R181 ;  /* 0x00007610ffb57816 */ /* 0x000fe400000000b5 */
[----:B------:R-:W-:Y:S01]  /*efa0*/  PRMT R187, RZ, 0x7610, R187 ;  /* 0x00007610ffbb7816 */ /* 0x000fe200000000bb */
[----:B--2---:R-:W-:Y:S02]  /*efb0*/  @!P0 IMAD.MOV.U32 R8, RZ, RZ, R27 ;  /* 0x000000ffff088224 */ /* 0x004fe400078e001b */
[----:B------:R-:W2:Y:S01]  /*efc0*/  LDL R27, [R1+0x92c] ;  /* 0x00092c00011b7983 */ /* 0x000ea20000100800 */
[----:B------:R-:W-:-:S03]  /*efd0*/  @!P0 IMAD.MOV.U32 R9, RZ, RZ, R28 ;  /* 0x000000ffff098224 */ /* 0x000fc600078e001c */
[----:B------:R-:W2:Y:S04]  /*efe0*/  LDL R28, [R1+0x928] ;  /* 0x00092800011c7983 */ /* 0x000ea80000100800 */
[----:B------:R0:W2:Y:S02]  /*eff0*/  @!P0 LDG.E.U16 R178, desc[UR46][R8.64] ;  /* 0x0000002e08b28981 */ /* 0x0000a4000c1e1500 */
[----:B0-----:R-:W-:Y:S02]  /*f000*/  @!P0 IMAD.MOV.U32 R9, RZ, RZ, R30 ;  /* 0x000000ffff098224 */ /* 0x001fe400078e001e */
[----:B------:R-:W2:Y:S01]  /*f010*/  LDL R30, [R1+0x918] ;  /* 0x00091800011e7983 */ /* 0x000ea20000100800 */
[----:B------:R-:W-:-:S03]  /*f020*/  @!P0 IMAD.MOV.U32 R8, RZ, RZ, R26 ;  /* 0x000000ffff088224 */ /* 0x000fc600078e001a */
[----:B------:R-:W2:Y:S04]  /*f030*/  LDL R26, [R1+0x91c] ;  /* 0x00091c00011a7983 */ /* 0x000ea80000100800 */
[----:B------:R0:W2:Y:S02]  /*f040*/  @!P0 LDG.E.U16 R179, desc[UR46][R8.64] ;  /* 0x0000002e08b38981 */ /* 0x0000a4000c1e1500 */
[----:B0-----:R-:W-:Y:S02]  /*f050*/  @!P0 IMAD.MOV.U32 R8, RZ, RZ, R25 ;  /* 0x000000ffff088224 */ /* 0x001fe400078e0019 */
[----:B------:R-:W-:Y:S01]  /*f060*/  @!P0 IMAD.MOV.U32 R9, RZ, RZ, R29 ;  /* 0x000000ffff098224 */ /* 0x000fe200078e001d */
[----:B------:R-:W2:Y:S04]  /*f070*/  LDL R25, [R1+0x90c] ;  /* 0x00090c0001197983 */ /* 0x000ea80000100800 */
[----:B------:R0:W2:Y:S04]  /*f080*/  @!P0 LDG.E.U16 R181, desc[UR46][R8.64] ;  /* 0x0000002e08b58981 */ /* 0x0000a8000c1e1500 */
[----:B------:R-:W2:Y:S01]  /*f090*/  LDL R29, [R1+0x908] ;  /* 0x00090800011d7983 */ /* 0x000ea20000100800 */
[----:B0-----:R-:W-:-:S02]  /*f0a0*/  @!P0 IMAD.MOV.U32 R8, RZ, RZ, R36 ;  /* 0x000000ffff088224 */ /* 0x001fc400078e0024 */
[----:B------:R-:W-:Y:S01]  /*f0b0*/  @!P0 IMAD.MOV.U32 R9, RZ, RZ, R37 ;  /* 0x000000ffff098224 */ /* 0x000fe200078e0025 */
[----:B------:R-:W-:Y:S01]  /*f0c0*/  PRMT R186, RZ, 0x7610, R186 ;  /* 0x00007610ffba7816 */ /* 0x000fe200000000ba */
[----:B------:R-:W2:Y:S04]  /*f0d0*/  LDL R36, [R1+0x8d8] ;  /* 0x0008d80001247983 */ /* 0x000ea80000100800 */
[----:B------:R4:W2:Y:S02]  /*f0e0*/  @!P0 LDG.E.U16 R187, desc[UR46][R8.64] ;  /* 0x0000002e08bb8981 */ /* 0x0008a4000c1e1500 */
[----:B----4-:R-:W-:Y:S02]  /*f0f0*/  @!P0 IMAD.MOV.U32 R9, RZ, RZ, R6 ;  /* 0x000000ffff098224 */ /* 0x010fe400078e0006 */
[----:B------:R-:W4:Y:S01]  /*f100*/  LDL R6, [R1+0x8f8] ;  /* 0x0008f80001067983 */ /* 0x000f220000100800 */
[----:B---3--:R-:W-:Y:S01]  /*f110*/  @!P0 IMAD.MOV.U32 R8, RZ, RZ, R3 ;  /* 0x000000ffff088224 */ /* 0x008fe200078e0003 */
[----:B------:R-:W-:-:S02]  /*f120*/  PRMT R185, RZ, 0x7610, R185 ;  /* 0x00007610ffb97816 */ /* 0x000fc400000000b9 */
[----:B------:R-:W3:Y:S04]  /*f130*/  LDL R3, [R1+0x8fc] ;  /* 0x0008fc0001037983 */ /* 0x000ee80000100800 */
[----:B------:R0:W3:Y:S01]  /*f140*/  @!P0 LDG.E.U16 R186, desc[UR46][R8.64] ;  /* 0x0000002e08ba8981 */ /* 0x0000e2000c1e1500 */
[----:B------:R-:W-:Y:S01]  /*f150*/  PRMT R184, RZ, 0x7610, R184 ;  /* 0x00007610ffb87816 */ /* 0x000fe200000000b8 */
[----:B0-----:R-:W-:Y:S01]  /*f160*/  @!P0 IMAD.MOV.U32 R8, RZ, RZ, R34 ;  /* 0x000000ffff088224 */ /* 0x001fe200078e0022 */
[----:B------:R-:W-:Y:S01]  /*f170*/  PRMT R183, RZ, 0x7610, R183 ;  /* 0x00007610ffb77816 */ /* 0x000fe200000000b7 */
[----:B------:R-:W3:Y:S01]  /*f180*/  LDL R34, [R1+0x8cc] ;  /* 0x0008cc0001227983 */ /* 0x000ee20000100800 */
[----:B------:R-:W-:Y:S01]  /*f190*/  @!P0 IMAD.MOV.U32 R9, RZ, RZ, R35 ;  /* 0x000000ffff098224 */ /* 0x000fe200078e0023 */
[----:B------:R-:W-:-:S02]  /*f1a0*/  PRMT R206, RZ, 0x7610, R206 ;  /* 0x00007610ffce7816 */ /* 0x000fc400000000ce */
[----:B------:R-:W3:Y:S04]  /*f1b0*/  LDL R35, [R1+0x8c8] ;  /* 0x0008c80001237983 */ /* 0x000ee80000100800 */
[----:B------:R0:W3:Y:S02]  /*f1c0*/  @!P0 LDG.E.U16 R185, desc[UR46][R8.64] ;  /* 0x0000002e08b98981 */ /* 0x0000e4000c1e1500 */
[----:B0-----:R-:W-:Y:S02]  /*f1d0*/  @!P0 IMAD.MOV.U32 R8, RZ, RZ, R32 ;  /* 0x000000ffff088224 */ /* 0x001fe400078e0020 */
[----:B------:R-:W-:-:S05]  /*f1e0*/  @!P0 IMAD.MOV.U32 R9, RZ, RZ, R33 ;  /* 0x000000ffff098224 */ /* 0x000fca00078e0021 */
[----:B------:R2:W3:Y:S01]  /*f1f0*/  @!P0 LDG.E.U16 R184, desc[UR46][R8.64] ;  /* 0x0000002e08b88981 */ /* 0x0004e2000c1e1500 */
        /* <DEDUP_REMOVED lines=16> */
[----:B----4-:R-:W-:Y:S02]  /*f300*/  @!P0 IMAD.MOV.U32 R9, RZ, RZ, R6 ;  /* 0x000000ffff098224 */ /* 0x010fe400078e0006 */
[----:B------:R-:W4:Y:S01]  /*f310*/  LDL R6, [R1+0x8ac] ;  /* 0x0008ac0001067983 */ /* 0x000f220000100800 */
[----:B------:R-:W-:Y:S01]  /*f320*/  PRMT R204, RZ, 0x7610, R204 ;  /* 0x00007610ffcc7816 */ /* 0x000fe200000000cc */
[----:B---3--:R-:W-:-:S02]  /*f330*/  @!P0 IMAD.MOV.U32 R8, RZ, RZ, R3 ;  /* 0x000000ffff088224 */ /* 0x008fc400078e0003 */
[----:B------:R-:W-:Y:S04]  /*f340*/  STL [R1+0xc10], R4 ;  /* 0x000c100401007387 */ /* 0x000fe80000100800 */
[----:B------:R-:W3:Y:S04]  /*f350*/  LDL R33, [R1+0x898] ;  /* 0x0008980001217983 */ /* 0x000ee80000100800 */
[----:B------:R-:W3:Y:S04]  /*f360*/  LDL R32, [R1+0x89c] ;  /* 0x00089c0001207983 */ /* 0x000ee80000100800 */
[----:B------:R2:W3:Y:S01]  /*f370*/  @!P0 LDG.E.U16 R204, desc[UR46][R8.64] ;  /* 0x0000002e08cc8981 */ /* 0x0004e2000c1e1500 */
[----:B------:R-:W-:-:S03]  /*f380*/  PRMT R203, RZ, 0x7610, R203 ;  /* 0x00007610ffcb7816 */ /* 0x000fc600000000cb */
[----:B------:R0:W-:Y:S04]  /*f390*/  STS.U16 [R4+UR44+0x10000], R171 ;  /* 0x010000ab04007988 */ /* 0x0001e8000800042c */
[----:B------:R-:W-:Y:S04]  /*f3a0*/  STS.U16 [R4+UR44+0x10400], R165 ;  /* 0x010400a504007988 */ /* 0x000fe8000800042c */
[----:B------:R-:W-:Y:S04]  /*f3b0*/  STS.U16 [R4+UR44+0x10800], R159 ;  /* 0x0108009f04007988 */ /* 0x000fe8000800042c */
[----:B------:R-:W-:Y:S04]  /*f3c0*/  STS.U16 [R4+UR44+0x10c00], R153 ;  /* 0x010c009904007988 */ /* 0x000fe8000800042c */
[----:B------:R-:W-:Y:S04]  /*f3d0*/  STS.U16 [R4+UR44+0x11000], R19 ;  /* 0x0110001304007988 */ /* 0x000fe8000800042c */
[----:B------:R-:W-:Y:S04]  /*f3e0*/  STS.U16 [R4+UR44+0x11400], R13 ;  /* 0x0114000d04007988 */ /* 0x000fe8000800042c */
[----:B------:R-:W-:Y:S04]  /*f3f0*/  STS.U16 [R4+UR44+0x11800], R12 ;  /* 0x0118000c04007988 */ /* 0x000fe8000800042c */
[----:B------:R1:W-:Y:S01]  /*f400*/  STS.U16 [R4+UR44+0x11c00], R11 ;  /* 0x011c000b04007988 */ /* 0x0003e2000800042c */
[----:B0-----:R-:W-:-:S03]  /*f410*/  PRMT R171, RZ, 0x7610, R171 ;  /* 0x00007610ffab7816 */ /* 0x001fc600000000ab */
[----:B-1----:R-:W3:Y:S01]  /*f420*/  LDL R4, [R1+0x87c] ;  /* 0x00087c0001047983 */ /* 0x002ee20000100800 */
        /* <DEDUP_REMOVED lines=8> */
[----:B------:R-:W-:Y:S02]  /*f4b0*/  @!P0 IMAD.MOV.U32 R8, RZ, RZ, R26 ;  /* 0x000000ffff088224 */ /* 0x000fe400078e001a */
[----:B------:R-:W2:Y:S04]  /*f4c0*/  LDL R26, [R1+0x878] ;  /* 0x00087800011a7983 */ /* 0x000ea80000100800 */
[----:B------:R0:W2:Y:S02]  /*f4d0*/  @!P0 LDG.E.U16 R171, desc[UR46][R8.64] ;  /* 0x0000002e08ab8981 */ /* 0x0000a4000c1e1500 */
[----:B0-----:R-:W-:-:S02]  /*f4e0*/  @!P0 IMAD.MOV.U32 R8, RZ, RZ, R34 ;  /* 0x000000ffff088224 */ /* 0x001fc400078e0022 */
[----:B------:R-:W-:Y:S01]  /*f4f0*/  @!P0 IMAD.MOV.U32 R9, RZ, RZ, R35 ;  /* 0x000000ffff098224 */ /* 0x000fe200078e0023 */
[----:B------:R-:W-:Y:S01]  /*f500*/  PRMT R153, RZ, 0x7610, R153 ;  /* 0x00007610ff997816 */ /* 0x000fe20000000099 */
[----:B------:R-:W2:Y:S04]  /*f510*/  LDL R35, [R1+0x848] ;  /* 0x0008480001237983 */ /* 0x000ea80000100800 */
[----:B------:R0:W2:Y:S01]  /*f520*/  @!P0 LDG.E.U16 R165, desc[UR46][R8.64] ;  /* 0x0000002e08a58981 */ /* 0x0000a2000c1e1500 */
[----:B------:R-:W-:-:S03]  /*f530*/  PRMT R19, RZ, 0x7610, R19 ;  /* 0x00007610ff137816 */ /* 0x000fc60000000013 */
[----:B------:R-:W2:Y:S01]  /*f540*/  LDL R34, [R1+0x84c] ;  /* 0x00084c0001227983 */ /* 0x000ea20000100800 */
[----:B0-----:R-:W-:Y:S02]  /*f550*/  @!P0 IMAD.MOV.U32 R8, RZ, RZ, R29 ;  /* 0x000000ffff088224 */ /* 0x001fe400078e001d */
[----:B------:R-:W-:Y:S01]  /*f560*/  @!P0 IMAD.MOV.U32 R9, RZ, RZ, R30 ;  /* 0x000000ffff098224 */ /* 0x000fe200078e001e */
[----:B------:R-:W2:Y:S04]  /*f570*/  LDL R29, [R1+0x86c] ;  /* 0x00086c00011d7983 */ /* 0x000ea80000100800 */
[----:B------:R-:W2:Y:S04]  /*f580*/  LDL R30, [R1+0x868] ;  /* 0x00086800011e7983 */ /* 0x000ea80000100800 */
[----:B------:R0:W2:Y:S02]  /*f590*/  @!P0 LDG.E.U16 R159, desc[UR46][R8.64] ;  /* 0x0000002e089f8981 */ /* 0x0000a4000c1e1500 */
[----:B0-----:R-:W-:-:S02]  /*f5a0*/  @!P0 IMAD.MOV.U32 R9, RZ, RZ, R25 ;  /* 0x000000ffff098224 */ /* 0x001fc400078e0019 */
[----:B------:R-:W2:Y:S01]  /*f5b0*/  LDL R25, [R1+0x858] ;  /* 0x0008580001197983 */ /* 0x000ea20000100800 */
[----:B----4-:R-:W-:-:S03]  /*f5c0*/  @!P0 IMAD.MOV.U32 R8, RZ, RZ, R6 ;  /* 0x000000ffff088224 */ /* 0x010fc600078e0006 */
[----:B------:R-:W4:Y:S04]  /*f5d0*/  LDL R6, [R1+0x85c] ;  /* 0x00085c0001067983 */ /* 0x000f280000100800 */
[----:B------:R3:W4:Y:S01]  /*f5e0*/  @!P0 LDG.E.U16 R153, desc[UR46][R8.64] ;  /* 0x0000002e08998981 */ /* 0x000722000c1e1500 */
[----:B------:R-:W-:Y:S01]  /*f5f0*/  PRMT R13, RZ, 0x7610, R13 ;  /* 0x00007610ff0d7816 */ /* 0x000fe2000000000d */
[----:B---3--:R-:W-:Y:S02]  /*f600*/  @!P0 IMAD.MOV.U32 R8, RZ, RZ, R32 ;  /* 0x000000ffff088224 */ /* 0x008fe400078e0020 */
[----:B------:R-:W-:Y:S01]  /*f610*/  @!P0 IMAD.MOV.U32 R9, RZ, RZ, R33 ;  /* 0x000000ffff098224 */ /* 0x000fe200078e0021 */
[----:B------:R-:W-:Y:S01]  /*f620*/  PRMT R12, RZ, 0x7610, R12 ;  /* 0x00007610ff0c7816 */ /* 0x000fe2000000000c */
[----:B------:R-:W3:Y:S04]  /*f630*/  LDL R33, [R1+0x818] ;  /* 0x0008180001217983 */ /* 0x000ee80000100800 */
[----:B------:R2:W3:Y:S04]  /*f640*/  @!P0 LDG.E.U16 R19, desc[UR46][R8.64] ;  /* 0x0000002e08138981 */ /* 0x0004e8000c1e1500 */
[----:B------:R-:W3:Y:S01]  /*f650*/  LDL R32, [R1+0x81c] ;  /* 0x00081c0001207983 */ /* 0x000ee20000100800 */
[----:B------:R-:W-:Y:S01]  /*f660*/  PRMT R11, RZ, 0x7610, R11 ;  /* 0x00007610ff0b7816 */ /* 0x000fe2000000000b */
[----:B--2---:R-:W-:-:S02]  /*f670*/  @!P0 IMAD.MOV.U32 R8, RZ, RZ, R27 ;  /* 0x000000ffff088224 */ /* 0x004fc400078e001b */
[----:B------:R-:W2:Y:S01]  /*f680*/  LDL R27, [R1+0x83c] ;  /* 0x00083c00011b7983 */ /* 0x000ea20000100800 */
[----:B------:R-:W-:-:S03]  /*f690*/  @!P0 IMAD.MOV.U32 R9, RZ, RZ, R28 ;  /* 0x000000ffff098224 */ /* 0x000fc600078e001c */
[----:B------:R-:W3:Y:S04]  /*f6a0*/  LDL R28, [R1+0x838] ;  /* 0x00083800011c7983 */ /* 0x000ee80000100800 */
[----:B------:R0:W3:Y:S02]  /*f6b0*/  @!P0 LDG.E.U16 R13, desc[UR46][R8.64] ;  /* 0x0000002e080d8981 */ /* 0x0000e4000c1e1500 */
[----:B0-----:R-:W-:Y:S02]  /*f6c0*/  @!P0 IMAD.MOV.U32 R8, RZ, RZ, R4 ;  /* 0x000000ffff088224 */ /* 0x001fe400078e0004 */
[----:B------:R-:W3:Y:S01]  /*f6d0*/  LDL R4, [R1+0x82c] ;  /* 0x00082c0001047983 */ /* 0x000ee20000100800 */
        /* <DEDUP_REMOVED lines=10> */
[----:B----4-:R-:W-:-:S03]  /*f780*/  @!P0 IMAD.MOV.U32 R8, RZ, RZ, R6 ;  /* 0x000000ffff088224 */ /* 0x010fc600078e0006 */
[----:B------:R-:W4:Y:S01]  /*f790*/  LDL R6, [R1+0x7fc] ;  /* 0x0007fc0001067983 */ /* 0x000f220000100800 */
[----:B------:R-:W0:Y:S01]  /*f7a0*/  S2R R148, SR_TID.X ;  /* 0x0000000000947919 */ /* 0x000e220000002100 */
[----:B------:R-:W-:-:S06]  /*f7b0*/  PRMT R207, RZ, 0x7610, R207 ;  /* 0x00007610ffcf7816 */ /* 0x000fcc00000000cf */
[----:B------:R1:W4:Y:S01]  /*f7c0*/  @!P0 LDG.E.U16 R207, desc[UR46][R8.64] ;  /* 0x0000002e08cf8981 */ /* 0x000322000c1e1500 */
[C---:B0-----:R-:W-:Y:S02]  /*f7d0*/  LOP3.LUT R149, R148.reuse, 0x3f, RZ, 0xc0, !PT ;  /* 0x0000003f94957812 */ /* 0x041fe400078ec0ff */
[----:B------:R-:W-:-:S05]  /*f7e0*/  LOP3.LUT R3, R148, 0xc0, RZ, 0xc0, !PT ;  /* 0x000000c094037812 */ /* 0x000fca00078ec0ff */
[----:B------:R-:W-:-:S04]  /*f7f0*/  IMAD R3, R3, 0x40, R149 ;  /* 0x0000004003037824 */ /* 0x000fc800078e0295 */
[----:B------:R-:W-:-:S05]  /*f800*/  IMAD.SHL.U32 R3, R3, 0x2, RZ ;  /* 0x0000000203037824 */ /* 0x000fca00078e00ff */
[----:B------:R-:W-:Y:S01]  /*f810*/  LOP3.LUT R3, R3, 0x10, RZ, 0x3c, !PT ;  /* 0x0000001003037812 */ /* 0x000fe200078e3cff */
[----:B-1----:R-:W-:Y:S02]  /*f820*/  @!P0 IMAD.MOV.U32 R8, RZ, RZ, R34 ;  /* 0x000000ffff088224 */ /* 0x002fe400078e0022 */
[----:B------:R-:W-:Y:S01]  /*f830*/  @!P0 IMAD.MOV.U32 R9, RZ, RZ, R35 ;  /* 0x000000ffff098224 */ /* 0x000fe200078e0023 */
[----:B------:R-:W4:Y:S04]  /*f840*/  LDL R34, [R1+0x7cc] ;  /* 0x0007cc0001227983 */ /* 0x000f280000100800 */
[----:B------:R-:W-:Y:S04]  /*f850*/  STS.U16 [R3+UR44+0x10080], R182 ;  /* 0x010080b603007988 */ /* 0x000fe8000800042c */
[----:B------:R-:W-:Y:S04]  /*f860*/  STS.U16 [R3+UR44+0x10480], R174 ;  /* 0x010480ae03007988 */ /* 0x000fe8000800042c */
[----:B------:R0:W-:Y:S04]  /*f870*/  STS.U16 [R3+UR44+0x10880], R164 ;  /* 0x010880a403007988 */ /* 0x0001e8000800042c */
[----:B------:R1:W-:Y:S04]  /*f880*/  STS.U16 [R3+UR44+0x10c80], R158 ;  /* 0x010c809e03007988 */ /* 0x0003e8000800042c */
[----:B------:R-:W4:Y:S01]  /*f890*/  LDL R35, [R1+0x7c8] ;  /* 0x0007c80001237983 */ /* 0x000f220000100800 */
[----:B0-----:R-:W-:-:S02]  /*f8a0*/  PRMT R164, RZ, 0x7610, R164 ;  /* 0x00007610ffa47816 */ /* 0x001fc400000000a4 */
[----:B-1----:R-:W-:-:S04]  /*f8b0*/  PRMT R158, RZ, 0x7610, R158 ;  /* 0x00007610ff9e7816 */ /* 0x002fc8000000009e */
[----:B------:R2:W4:Y:S04]  /*f8c0*/  @!P0 LDG.E.U16 R164, desc[UR46][R8.64] ;  /* 0x0000002e08a48981 */ /* 0x000528000c1e1500 */
[----:B------:R0:W-:Y:S01]  /*f8d0*/  STS.U16 [R3+UR44+0x11080], R152 ;  /* 0x0110809803007988 */ /* 0x0001e2000800042c */
[----:B--2---:R-:W-:-:S03]  /*f8e0*/  @!P0 IMAD.MOV.U32 R8, RZ, RZ, R27 ;  /* 0x000000ffff088224 */ /* 0x004fc600078e001b */
[----:B------:R-:W2:Y:S01]  /*f8f0*/  LDL R27, [R1+0x7ec] ;  /* 0x0007ec00011b7983 */ /* 0x000ea20000100800 */
[----:B---3--:R-:W-:-:S03]  /*f900*/  @!P0 IMAD.MOV.U32 R9, RZ, RZ, R28 ;  /* 0x000000ffff098224 */ /* 0x008fc600078e001c */
[----:B------:R-:W3:Y:S04]  /*f910*/  LDL R28, [R1+0x7e8] ;  /* 0x0007e800011c7983 */ /* 0x000ee80000100800 */
[----:B------:R1:W3:Y:S01]  /*f920*/  @!P0 LDG.E.U16 R158, desc[UR46][R8.64] ;  /* 0x0000002e089e8981 */ /* 0x0002e2000c1e1500 */
[----:B0-----:R-:W-:Y:S01]  /*f930*/  PRMT R152, RZ, 0x7610, R152 ;  /* 0x00007610ff987816 */ /* 0x001fe20000000098 */
[----:B-1----:R-:W-:Y:S02]  /*f940*/  @!P0 IMAD.MOV.U32 R8, RZ, RZ, R4 ;  /* 0x000000ffff088224 */ /* 0x002fe400078e0004 */
[----:B------:R-:W3:Y:S01]  /*f950*/  LDL R4, [R1+0x7dc] ;  /* 0x0007dc0001047983 */ /* 0x000ee20000100800 */
[----:B------:R-:W-:-:S03]  /*f960*/  @!P0 IMAD.MOV.U32 R9, RZ, RZ, R26 ;  /* 0x000000ffff098224 */ /* 0x000fc600078e001a */
[----:B------:R-:W3:Y:S04]  /*f970*/  LDL R26, [R1+0x7d8] ;  /* 0x0007d800011a7983 */ /* 0x000ee80000100800 */
[----:B------:R0:W-:Y:S04]  /*f980*/  STS.U16 [R3+UR44+0x11480], R18 ;  /* 0x0114801203007988 */ /* 0x0001e8000800042c */
[----:B------:R1:W3:Y:S01]  /*f990*/  @!P0 LDG.E.U16 R152, desc[UR46][R8.64] ;  /* 0x0000002e08988981 */ /* 0x0002e2000c1e1500 */
[----:B0-----:R-:W-:Y:S01]  /*f9a0*/  PRMT R18, RZ, 0x7610, R18 ;  /* 0x00007610ff127816 */ /* 0x001fe20000000012 */
[----:B-1----:R-:W-:-:S02]  /*f9b0*/  @!P0 IMAD.MOV.U32 R8, RZ, RZ, R32 ;  /* 0x000000ffff088224 */ /* 0x002fc400078e0020 */
[----:B------:R-:W-:Y:S01]  /*f9c0*/  @!P0 IMAD.MOV.U32 R9, RZ, RZ, R33 ;  /* 0x000000ffff098224 */ /* 0x000fe200078e0021 */
[----:B------:R0:W-:Y:S04]  /*f9d0*/  STS.U16 [R3+UR44+0x11880], R17 ;  /* 0x0118801103007988 */ /* 0x0001e8000800042c */
[----:B------:R1:W3:Y:S04]  /*f9e0*/  @!P0 LDG.E.U16 R18, desc[UR46][R8.64] ;  /* 0x0000002e08128981 */ /* 0x0002e8000c1e1500 */
[----:B------:R-:W3:Y:S01]  /*f9f0*/  LDL R33, [R1+0x7b8] ;  /* 0x0007b80001217983 */ /* 0x000ee20000100800 */
[----:B0-----:R-:W-:-:S03]  /*fa00*/  PRMT R17, RZ, 0x7610, R17 ;  /* 0x00007610ff117816 */ /* 0x001fc60000000011 */
[----:B------:R-:W3:Y:S01]  /*fa10*/  LDL R32, [R1+0x7bc] ;  /* 0x0007bc0001207983 */ /* 0x000ee20000100800 */
[----:B-1----:R-:W-:Y:S02]  /*fa20*/  @!P0 IMAD.MOV.U32 R8, RZ, RZ, R29 ;  /* 0x000000ffff088224 */ /* 0x002fe400078e001d */
[----:B------:R-:W-:Y:S01]  /*fa30*/  @!P0 IMAD.MOV.U32 R9, RZ, RZ, R30 ;  /* 0x000000ffff098224 */ /* 0x000fe200078e001e */
[----:B------:R0:W-:Y:S04]  /*fa40*/  STS.U16 [R3+UR44+0x11c80], R15 ;  /* 0x011c800f03007988 */ /* 0x0001e8000800042c */
[----:B------:R1:W3:Y:S04]  /*fa50*/  @!P0 LDG.E.U16 R17, desc[UR46][R8.64] ;  /* 0x0000002e08118981 */ /* 0x0002e8000c1e1500 */
[----:B------:R-:W3:Y:S04]  /*fa60*/  LDL R30, [R1+0x798] ;  /* 0x00079800011e7983 */ /* 0x000ee80000100800 */
[----:B------:R-:W3:Y:S01]  /*fa70*/  LDL R29, [R1+0x79c] ;  /* 0x00079c00011d7983 */ /* 0x000ee20000100800 */
[----:B-1----:R-:W-:-:S03]  /*fa80*/  @!P0 IMAD.MOV.U32 R9, RZ, RZ, R25 ;  /* 0x000000ffff098224 */ /* 0x002fc600078e0019 */
[----:B------:R-:W3:Y:S01]  /*fa90*/  LDL R25, [R1+0x7a8] ;  /* 0x0007a80001197983 */ /* 0x000ee20000100800 */
[----:B----4-:R-:W-:-:S03]  /*faa0*/  @!P0 IMAD.MOV.U32 R8, RZ, RZ, R6 ;  /* 0x000000ffff088224 */ /* 0x010fc600078e0006 */
[----:B------:R-:W4:Y:S01]  /*fab0*/  LDL R6, [R1+0x7ac] ;  /* 0x0007ac0001067983 */ /* 0x000f220000100800 */
[----:B0-----:R-:W-:-:S05]  /*fac0*/  LOP3.LUT R3, R148, 0xc0, RZ, 0xc0, !PT ;  /* 0x000000c094037812 */ /* 0x001fca00078ec0ff */
[----:B------:R-:W-:-:S04]  /*fad0*/  IMAD R3, R3, 0x40, R149 ;  /* 0x0000004003037824 */ /* 0x000fc800078e0295 */
[----:B------:R-:W-:-:S05]  /*fae0*/  IMAD.SHL.U32 R3, R3, 0x2, RZ ;  /* 0x0000000203037824 */ /* 0x000fca00078e00ff */
[----:B------:R-:W-:Y:S02]  /*faf0*/  LOP3.LUT R3, R3, 0x20, RZ, 0x3c, !PT ;  /* 0x0000002003037812 */ /* 0x000fe400078e3cff */
[----:B------:R-:W-:-:S03]  /*fb00*/  PRMT R15, RZ, 0x7610, R15 ;  /* 0x00007610ff0f7816 */ /* 0x000fc6000000000f */
[----:B------:R-:W-:Y:S04]  /*fb10*/  STS.U16 [R3+UR44+0x10100], R192 ;  /* 0x010100c003007988 */ /* 0x000fe8000800042c */
[----:B------:R-:W-:Y:S04]  /*fb20*/  STS.U16 [R3+UR44+0x10500], R188 ;  /* 0x010500bc03007988 */ /* 0x000fe8000800042c */
[----:B------:R-:W-:Y:S04]  /*fb30*/  STS.U16 [R3+UR44+0x10900], R170 ;  /* 0x010900aa03007988 */ /* 0x000fe8000800042c */
[----:B------:R-:W-:Y:S04]  /*fb40*/  STS.U16 [R3+UR44+0x10d00], R163 ;  /* 0x010d00a303007988 */ /* 0x000fe8000800042c */
[----:B------:R-:W-:Y:S04]  /*fb50*/  STS.U16 [R3+UR44+0x11100], R156 ;  /* 0x0111009c03007988 */ /* 0x000fe8000800042c */
[----:B------:R-:W-:Y:S04]  /*fb60*/  STS.U16 [R3+UR44+0x11500], R21 ;  /* 0x0115001503007988 */ /* 0x000fe8000800042c */
[----:B------:R-:W-:Y:S04]  /*fb70*/  STS.U16 [R3+UR44+0x11900], R16 ;  /* 0x0119001003007988 */ /* 0x000fe8000800042c */
[----:B------:R0:W-:Y:S04]  /*fb80*/  STS.U16 [R3+UR44+0x11d00], R14 ;  /* 0x011d000e03007988 */ /* 0x0001e8000800042c */
[----:B------:R2:W4:Y:S01]  /*fb90*/  @!P0 LDG.E.U16 R15, desc[UR46][R8.64] ;  /* 0x0000002e080f8981 */ /* 0x000522000c1e1500 */
[----:B0-----:R-:W-:-:S02]  /*fba0*/  PRMT R14, RZ, 0x7610, R14 ;  /* 0x00007610ff0e7816 */ /* 0x001fc4000000000e */
[----:B------:R-:W-:Y:S02]  /*fbb0*/  PRMT R16, RZ, 0x7610, R16 ;  /* 0x00007610ff107816 */ /* 0x000fe40000000010 */
[----:B------:R-:W-:Y:S02]  /*fbc0*/  PRMT R212, RZ, 0x7610, R212 ;  /* 0x00007610ffd47816 */ /* 0x000fe400000000d4 */
[----:B------:R-:W-:Y:S01]  /*fbd0*/  PRMT R211, RZ, 0x7610, R211 ;  /* 0x00007610ffd37816 */ /* 0x000fe200000000d3 */
[----:B--2---:R-:W-:Y:S02]  /*fbe0*/  @!P0 IMAD.MOV.U32 R8, RZ, RZ, R27 ;  /* 0x000000ffff088224 */ /* 0x004fe400078e001b */
[----:B------:R-:W2:Y:S01]  /*fbf0*/  LDL R27, [R1+0x78c] ;  /* 0x00078c00011b7983 */ /* 0x000ea20000100800 */
[----:B---3--:R-:W-:-:S03]  /*fc00*/  @!P0 IMAD.MOV.U32 R9, RZ, RZ, R28 ;  /* 0x000000ffff098224 */ /* 0x008fc600078e001c */
        /* <DEDUP_REMOVED lines=8> */
[----:B------:R-:W-:Y:S01]  /*fc90*/  @!P0 IMAD.MOV.U32 R9, RZ, RZ, R35 ;  /* 0x000000ffff098224 */ /* 0x000fe200078e0023 */
[----:B------:R-:W3:Y:S04]  /*fca0*/  LDL R34, [R1+0x76c] ;  /* 0x00076c0001227983 */ /* 0x000ee80000100800 */
[----:B------:R0:W3:Y:S04]  /*fcb0*/  @!P0 LDG.E.U16 R212, desc[UR46][R8.64] ;  /* 0x0000002e08d48981 */ /* 0x0000e8000c1e1500 */
[----:B------:R-:W3:Y:S01]  /*fcc0*/  LDL R35, [R1+0x768] ;  /* 0x0007680001237983 */ /* 0x000ee20000100800 */
[----:B0-----:R-:W-:-:S02]  /*fcd0*/  @!P0 IMAD.MOV.U32 R8, RZ, RZ, R32 ;  /* 0x000000ffff088224 */ /* 0x001fc400078e0020 */
[----:B------:R-:W-:Y:S01]  /*fce0*/  @!P0 IMAD.MOV.U32 R9, RZ, RZ, R33 ;  /* 0x000000ffff098224 */ /* 0x000fe200078e0021 */
[----:B------:R-:W3:Y:S04]  /*fcf0*/  LDL R32, [R1+0x74c] ;  /* 0x00074c0001207983 */ /* 0x000ee80000100800 */
[----:B------:R0:W3:Y:S01]  /*fd00*/  @!P0 LDG.E.U16 R211, desc[UR46][R8.64] ;  /* 0x0000002e08d38981 */ /* 0x0000e2000c1e1500 */
[----:B------:R-:W-:Y:S02]  /*fd10*/  LOP3.LUT R3, R148, 0xc0, RZ, 0xc0, !PT ;  /* 0x000000c094037812 */ /* 0x000fe400078ec0ff */
[----:B------:R-:W-:Y:S01]  /*fd20*/  PRMT R210, RZ, 0x7610, R210 ;  /* 0x00007610ffd27816 */ /* 0x000fe200000000d2 */
[----:B------:R-:W3:Y:S01]  /*fd30*/  LDL R33, [R1+0x748] ;  /* 0x0007480001217983 */ /* 0x000ee20000100800 */
[----:B0-----:R-:W-:-:S03]  /*fd40*/  @!P0 IMAD.MOV.U32 R9, RZ, RZ, R25 ;  /* 0x000000ffff098224 */ /* 0x001fc600078e0019 */
[----:B------:R-:W3:Y:S01]  /*fd50*/  LDL R25, [R1+0x758] ;  /* 0x0007580001197983 */ /* 0x000ee20000100800 */
[----:B----4-:R-:W-:-:S03]  /*fd60*/  @!P0 IMAD.MOV.U32 R8, RZ, RZ, R6 ;  /* 0x000000ffff088224 */ /* 0x010fc600078e0006 */
[----:B------:R-:W4:Y:S01]  /*fd70*/  LDL R6, [R1+0x75c] ;  /* 0x00075c0001067983 */ /* 0x000f220000100800 */
[----:B------:R-:W-:Y:S01]  /*fd80*/  IMAD R3, R3, 0x40, R149 ;  /* 0x0000004003037824 */ /* 0x000fe200078e0295 */
[----:B------:R-:W-:Y:S02]  /*fd90*/  PRMT R156, RZ, 0x7610, R156 ;  /* 0x00007610ff9c7816 */ /* 0x000fe4000000009c */
[----:B------:R0:W4:Y:S01]  /*fda0*/  @!P0 LDG.E.U16 R210, desc[UR46][R8.64] ;  /* 0x0000002e08d28981 */ /* 0x000122000c1e1500 */
[----:B------:R-:W-:-:S05]  /*fdb0*/  IMAD.SHL.U32 R3, R3, 0x2, RZ ;  /* 0x0000000203037824 */ /* 0x000fca00078e00ff */
[----:B------:R-:W-:Y:S01]  /*fdc0*/  LOP3.LUT R3, R3, 0x30, RZ, 0x3c, !PT ;  /* 0x0000003003037812 */ /* 0x000fe200078e3cff */
[----:B0-----:R-:W-:-:S04]  /*fdd0*/  @!P0 IMAD.MOV.U32 R8, RZ, RZ, R29 ;  /* 0x000000ffff088224 */ /* 0x001fc800078e001d */
[----:B------:R-:W-:Y:S01]  /*fde0*/  STS.U16 [R3+UR44+0x10180], R196 ;  /* 0x010180c403007988 */ /* 0x000fe2000800042c */
[----:B------:R-:W-:-:S03]  /*fdf0*/  @!P0 IMAD.MOV.U32 R9, RZ, RZ, R30 ;  /* 0x000000ffff098224 */ /* 0x000fc600078e001e */
[----:B------:R-:W-:Y:S04]  /*fe00*/  STS.U16 [R3+UR44+0x10580], R194 ;  /* 0x010580c203007988 */ /* 0x000fe8000800042c */
[----:B------:R-:W-:Y:S04]  /*fe10*/  STS.U16 [R3+UR44+0x10980], R191 ;  /* 0x010980bf03007988 */ /* 0x000fe8000800042c */
[----:B------:R-:W-:Y:S04]  /*fe20*/  STS.U16 [R3+UR44+0x10d80], R169 ;  /* 0x010d80a903007988 */ /* 0x000fe8000800042c */
[----:B------:R-:W-:Y:S04]  /*fe30*/  STS.U16 [R3+UR44+0x11180], R162 ;  /* 0x011180a203007988 */ /* 0x000fe8000800042c */
[----:B------:R0:W-:Y:S04]  /*fe40*/  STS.U16 [R3+UR44+0x11580], R154 ;  /* 0x0115809a03007988 */ /* 0x0001e8000800042c */
[----:B------:R2:W4:Y:S04]  /*fe50*/  @!P0 LDG.E.U16 R156, desc[UR46][R8.64] ;  /* 0x0000002e089c8981 */ /* 0x000528000c1e1500 */
[----:B------:R-:W4:Y:S01]  /*fe60*/  LDL R30, [R1+0x738] ;  /* 0x00073800011e7983 */ /* 0x000f220000100800 */
[----:B0-----:R-:W-:-:S03]  /*fe70*/  PRMT R154, RZ, 0x7610, R154 ;  /* 0x00007610ff9a7816 */ /* 0x001fc6000000009a */
[----:B------:R-:W4:Y:S01]  /*fe80*/  LDL R29, [R1+0x73c] ;  /* 0x00073c00011d7983 */ /* 0x000f220000100800 */
[----:B------:R-:W-:-:S03]  /*fe90*/  PRMT R21, RZ, 0x7610, R21 ;  /* 0x00007610ff157816 */ /* 0x000fc60000000015 */
[----:B------:R-:W-:Y:S04]  /*fea0*/  STS.U16 [R3+UR44+0x11980], R22 ;  /* 0x0119801603007988 */ /* 0x000fe8000800042c */
[----:B------:R0:W-:Y:S02]  /*feb0*/  STS.U16 [R3+UR44+0x11d80], R20 ;  /* 0x011d801403007988 */ /* 0x0001e4000800042c */
[----:B0-----:R-:W-:Y:S02]  /*fec0*/  PRMT R20, RZ, 0x7610, R20 ;  /* 0x00007610ff147816 */ /* 0x001fe40000000014 */
        /* <DEDUP_REMOVED lines=19> */
[----:B------:R-:W4:Y:S04]  /*10000*/  LDL R6, [R1+0x6fc] ;  /* 0x0006fc0001067983 */ /* 0x000f280000100800 */
[----:B------:R0:W4:Y:S02]  /*10010*/  @!P0 LDG.E.U16 R22, desc[UR46][R8.64] ;  /* 0x0000002e08168981 */ /* 0x000124000c1e1500 */
[----:B0-----:R-:W-:Y:S02]  /*10020*/  @!P0 IMAD.MOV.U32 R8, RZ, RZ, R32 ;  /* 0x000000ffff088224 */ /* 0x001fe400078e0020 */
[----:B------:R-:W4:Y:S01]  /*10030*/  LDL R32, [R1+0x6ec] ;  /* 0x0006ec0001207983 */ /* 0x000f220000100800 */
[----:B------:R-:W-:Y:S01]  /*10040*/  PRMT R215, RZ, 0x7610, R215 ;  /* 0x00007610ffd77816 */ /* 0x000fe200000000d7 */
[----:B------:R-:W-:Y:S01]  /*10050*/  @!P0 IMAD.MOV.U32 R9, RZ, RZ, R33 ;  /* 0x000000ffff098224 */ /* 0x000fe200078e0021 */
[----:B------:R-:W-:Y:S01]  /*10060*/  PRMT R221, RZ, 0x7610, R221 ;  /* 0x00007610ffdd7816 */ /* 0x000fe200000000dd */
[----:B------:R-:W4:Y:S04]  /*10070*/  LDL R33, [R1+0x6e8] ;  /* 0x0006e80001217983 */ /* 0x000f280000100800 */
[----:B------:R0:W4:Y:S01]  /*10080*/  @!P0 LDG.E.U16 R215, desc[UR46][R8.64] ;  /* 0x0000002e08d78981 */ /* 0x000122000c1e1500 */
[----:B------:R-:W-:Y:S01]  /*10090*/  PRMT R220, RZ, 0x7610, R220 ;  /* 0x00007610ffdc7816 */ /* 0x000fe200000000dc */
[----:B0-----:R-:W-:Y:S01]  /*100a0*/  @!P0 IMAD.MOV.U32 R9, RZ, RZ, R30 ;  /* 0x000000ffff098224 */ /* 0x001fe200078e001e */
[----:B------:R-:W-:Y:S01]  /*100b0*/  PRMT R219, RZ, 0x7610, R219 ;  /* 0x00007610ffdb7816 */ /* 0x000fe200000000db */
[----:B------:R-:W4:Y:S01]  /*100c0*/  LDL R30, [R1+0x6c8] ;  /* 0x0006c800011e7983 */ /* 0x000f220000100800 */
[----:B------:R-:W-:-:S03]  /*100d0*/  @!P0 IMAD.MOV.U32 R8, RZ, RZ, R29 ;  /* 0x000000ffff088224 */ /* 0x000fc600078e001d */
[----:B------:R-:W4:Y:S04]  /*100e0*/  LDL R29, [R1+0x6cc] ;  /* 0x0006cc00011d7983 */ /* 0x000f280000100800 */
[----:B------:R2:W4:Y:S01]  /*100f0*/  @!P0 LDG.E.U16 R221, desc[UR46][R8.64] ;  /* 0x0000002e08dd8981 */ /* 0x000522000c1e1500 */
        /* <DEDUP_REMOVED lines=13> */
[----:B------:R-:W-:-:S05]  /*101d0*/  @!P0 IMAD.MOV.U32 R9, RZ, RZ, R35 ;  /* 0x000000ffff098224 */ /* 0x000fca00078e0023 */
[----:B------:R0:W3:Y:S02]  /*101e0*/  @!P0 LDG.E.U16 R218, desc[UR46][R8.64] ;  /* 0x0000002e08da8981 */ /* 0x0000e4000c1e1500 */
[----:B0-----:R-:W-:Y:S02]  /*101f0*/  @!P0 IMAD.MOV.U32 R9, RZ, RZ, R25 ;  /* 0x000000ffff098224 */ /* 0x001fe400078e0019 */
[----:B------:R-:W3:Y:S01]  /*10200*/  LDL R25, [R1+0x6ac] ;  /* 0x0006ac0001197983 */ /* 0x000ee20000100800 */
[----:B----4-:R-:W-:-:S03]  /*10210*/  @!P0 IMAD.MOV.U32 R8, RZ, RZ, R6 ;  /* 0x000000ffff088224 */ /* 0x010fc600078e0006 */
[----:B------:R-:W4:Y:S04]  /*10220*/  LDL R6, [R1+0x69c] ;  /* 0x00069c0001067983 */ /* 0x000f280000100800 */
[----:B------:R0:W4:Y:S02]  /*10230*/  @!P0 LDG.E.U16 R217, desc[UR46][R8.64] ;  /* 0x0000002e08d98981 */ /* 0x000124000c1e1500 */
[----:B0-----:R-:W-:Y:S02]  /*10240*/  @!P0 IMAD.MOV.U32 R8, RZ, RZ, R32 ;  /* 0x000000ffff088224 */ /* 0x001fe400078e0020 */
[----:B------:R-:W4:Y:S01]  /*10250*/  LDL.LU R32, [R1+0x6a8] ;  /* 0x0006a80001207983 */ /* 0x000f220000300800 */
[----:B------:R-:W-:Y:S01]  /*10260*/  LOP3.LUT R3, R148, 0xc0, RZ, 0xc0, !PT ;  /* 0x000000c094037812 */ /* 0x000fe200078ec0ff */
[----:B------:R-:W-:Y:S01]  /*10270*/  @!P0 IMAD.MOV.U32 R9, RZ, RZ, R33 ;  /* 0x000000ffff098224 */ /* 0x000fe200078e0021 */
[----:B------:R-:W-:-:S03]  /*10280*/  PRMT R216, RZ, 0x7610, R216 ;  /* 0x00007610ffd87816 */ /* 0x000fc600000000d8 */
[----:B------:R-:W-:-:S03]  /*10290*/  IMAD R3, R3, 0x40, R149 ;  /* 0x0000004003037824 */ /* 0x000fc600078e0295 */
[----:B------:R2:W4:Y:S01]  /*102a0*/  @!P0 LDG.E.U16 R216, desc[UR46][R8.64] ;  /* 0x0000002e08d88981 */ /* 0x000522000c1e1500 */
[----:B------:R-:W-:Y:S01]  /*102b0*/  IMAD.SHL.U32 R3, R3, 0x2, RZ ;  /* 0x0000000203037824 */ /* 0x000fe200078e00ff */
[----:B------:R-:W-:-:S04]  /*102c0*/  PRMT R222, RZ, 0x7610, R222 ;  /* 0x00007610ffde7816 */ /* 0x000fc800000000de */
[----:B------:R-:W-:-:S05]  /*102d0*/  LOP3.LUT R3, R3, 0x40, RZ, 0x3c, !PT ;  /* 0x0000004003037812 */ /* 0x000fca00078e3cff */
[----:B------:R-:W-:Y:S01]  /*102e0*/  STS.U16 [R3+UR44+0x10200], R200 ;  /* 0x010200c803007988 */ /* 0x000fe2000800042c */
[----:B------:R-:W-:-:S03]  /*102f0*/  PRMT R224, RZ, 0x7610, R224 ;  /* 0x00007610ffe07816 */ /* 0x000fc600000000e0 */
[----:B------:R-:W-:Y:S04]  /*10300*/  STS.U16 [R3+UR44+0x10600], R198 ;  /* 0x010600c603007988 */ /* 0x000fe8000800042c */
[----:B------:R-:W-:Y:S04]  /*10310*/  STS.U16 [R3+UR44+0x10a00], R195 ;  /* 0x010a00c303007988 */ /* 0x000fe8000800042c */
[----:B------:R-:W-:Y:S04]  /*10320*/  STS.U16 [R3+UR44+0x10e00], R190 ;  /* 0x010e00be03007988 */ /* 0x000fe8000800042c */
[----:B------:R-:W-:Y:S04]  /*10330*/  STS.U16 [R3+UR44+0x11200], R168 ;  /* 0x011200a803007988 */ /* 0x000fe8000800042c */
[----:B------:R-:W-:Y:S04]  /*10340*/  STS.U16 [R3+UR44+0x11600], R160 ;  /* 0x011600a003007988 */ /* 0x000fe8000800042c */
[----:B------:R-:W-:Y:S01]  /*10350*/  STS.U16 [R3+UR44+0x11a00], R155 ;  /* 0x011a009b03007988 */ /* 0x000fe2000800042c */
[----:B------:R-:W-:-:S03]  /*10360*/  PRMT R225, RZ, 0x7610, R225 ;  /* 0x00007610ffe17816 */ /* 0x000fc600000000e1 */
[----:B------:R0:W-:Y:S02]  /*10370*/  STS.U16 [R3+UR44+0x11e00], R23 ;  /* 0x011e001703007988 */ /* 0x0001e4000800042c */
[----:B0-----:R-:W-:-:S05]  /*10380*/  LOP3.LUT R3, R148, 0xc0, RZ, 0xc0, !PT ;  /* 0x000000c094037812 */ /* 0x001fca00078ec0ff */
[----:B------:R-:W-:-:S04]  /*10390*/  IMAD R3, R3, 0x40, R149 ;  /* 0x0000004003037824 */ /* 0x000fc800078e0295 */
[----:B------:R-:W-:Y:S02]  /*103a0*/  IMAD.SHL.U32 R3, R3, 0x2, RZ ;  /* 0x0000000203037824 */ /* 0x000fe400078e00ff */
[----:B--2---:R-:W-:Y:S02]  /*103b0*/  @!P0 IMAD.MOV.U32 R9, RZ, RZ, R27 ;  /* 0x000000ffff098224 */ /* 0x004fe400078e001b */
[----:B---3--:R-:W-:Y:S02]  /*103c0*/  @!P0 IMAD.MOV.U32 R8, RZ, RZ, R4 ;  /* 0x000000ffff088224 */ /* 0x008fe400078e0004 */
[----:B------:R-:W2:Y:S04]  /*103d0*/  LDL R4, [R1+0x67c] ;  /* 0x00067c0001047983 */ /* 0x000ea80000100800 */
[----:B------:R-:W3:Y:S04]  /*103e0*/  LDL.LU R27, [R1+0x698] ;  /* 0x00069800011b7983 */ /* 0x000ee80000300800 */
[----:B------:R-:W2:Y:S04]  /*103f0*/  LDL.LU R43, [R1+0x68c] ;  /* 0x00068c00012b7983 */ /* 0x000ea80000300800 */
[----:B------:R-:W2:Y:S04]  /*10400*/  LDL.LU R47, [R1+0x688] ;  /* 0x00068800012f7983 */ /* 0x000ea80000300800 */
[----:B------:R0:W2:Y:S04]  /*10410*/  @!P0 LDG.E.U16 R222, desc[UR46][R8.64] ;  /* 0x0000002e08de8981 */ /* 0x0000a8000c1e1500 */
[----:B------:R-:W2:Y:S01]  /*10420*/  LDL.LU R44, [R1+0x678] ;  /* 0x00067800012c7983 */ /* 0x000ea20000300800 */
[----:B0-----:R-:W-:-:S02]  /*10430*/  @!P0 IMAD.MOV.U32 R8, RZ, RZ, R29 ;  /* 0x000000ffff088224 */ /* 0x001fc400078e001d */
[----:B------:R-:W-:-:S05]  /*10440*/  @!P0 IMAD.MOV.U32 R9, RZ, RZ, R30 ;  /* 0x000000ffff098224 */ /* 0x000fca00078e001e */
[----:B------:R0:W2:Y:S02]  /*10450*/  @!P0 LDG.E.U16 R224, desc[UR46][R8.64] ;  /* 0x0000002e08e08981 */ /* 0x0000a4000c1e1500 */
[----:B0-----:R-:W-:Y:S02]  /*10460*/  @!P0 IMAD.MOV.U32 R8, RZ, RZ, R26 ;  /* 0x000000ffff088224 */ /* 0x001fe400078e001a */
[----:B------:R-:W-:Y:S01]  /*10470*/  @!P0 IMAD.MOV.U32 R9, RZ, RZ, R28 ;  /* 0x000000ffff098224 */ /* 0x000fe200078e001c */
[----:B------:R-:W2:Y:S04]  /*10480*/  LDL.LU R26, [R1+0x66c] ;  /* 0x00066c00011a7983 */ /* 0x000ea80000300800 */
[----:B------:R-:W2:Y:S04]  /*10490*/  LDL.LU R46, [R1+0x668] ;  /* 0x00066800012e7983 */ /* 0x000ea80000300800 */
[----:B------:R0:W2:Y:S04]  /*104a0*/  @!P0 LDG.E.U16 R225, desc[UR46][R8.64] ;  /* 0x0000002e08e18981 */ /* 0x0000a8000c1e1500 */
[----:B------:R-:W2:Y:S01]  /*104b0*/  LDL.LU R36, [R1+0x658] ;  /* 0x0006580001247983 */ /* 0x000ea20000300800 */
[----:B------:R-:W-:Y:S01]  /*104c0*/  LOP3.LUT R3, R3, 0x50, RZ, 0x3c, !PT ;  /* 0x0000005003037812 */ /* 0x000fe200078e3cff */
[----:B0-----:R-:W-:-:S02]  /*104d0*/  @!P0 IMAD.MOV.U32 R8, RZ, RZ, R25 ;  /* 0x000000ffff088224 */ /* 0x001fc400078e0019 */
[----:B------:R-:W2:Y:S04]  /*104e0*/  LDL R25, [R1+0x628] ;  /* 0x0006280001197983 */ /* 0x000ea80000100800 */
[----:B------:R-:W2:Y:S01]  /*104f0*/  LDL.LU R48, [R1+0x65c] ;  /* 0x00065c0001307983 */ /* 0x000ea20000300800 */
[----:B------:R-:W-:-:S03]  /*10500*/  PRMT R231, RZ, 0x7610, R231 ;  /* 0x00007610ffe77816 */ /* 0x000fc600000000e7 */
[----:B------:R-:W2:Y:S04]  /*10510*/  LDL.LU R40, [R1+0x648] ;  /* 0x0006480001287983 */ /* 0x000ea80000300800 */
[----:B------:R-:W2:Y:S04]  /*10520*/  LDL.LU R45, [R1+0x64c] ;  /* 0x00064c00012d7983 */ /* 0x000ea80000300800 */
[----:B------:R-:W-:Y:S04]  /*10530*/  STS.U16 [R3+UR44+0x10280], R209 ;  /* 0x010280d103007988 */ /* 0x000fe8000800042c */
[----:B------:R-:W-:Y:S04]  /*10540*/  STS.U16 [R3+UR44+0x10680], R202 ;  /* 0x010680ca03007988 */ /* 0x000fe8000800042c */
[----:B------:R-:W2:Y:S04]  /*10550*/  LDL.LU R42, [R1+0x638] ;  /* 0x00063800012a7983 */ /* 0x000ea80000300800 */
[----:B------:R-:W-:Y:S04]  /*10560*/  STS.U16 [R3+UR44+0x10a80], R199 ;  /* 0x010a80c703007988 */ /* 0x000fe8000800042c */
[----:B------:R-:W2:Y:S04]  /*10570*/  LDL.LU R41, [R1+0x61c] ;  /* 0x00061c0001297983 */ /* 0x000ea80000300800 */
[----:B------:R-:W-:Y:S04]  /*10580*/  STS.U16 [R3+UR44+0x10e80], R197 ;  /* 0x010e80c503007988 */ /* 0x000fe8000800042c */
[----:B------:R-:W2:Y:S04]  /*10590*/  LDL.LU R37, [R1+0x62c] ;  /* 0x00062c0001257983 */ /* 0x000ea80000300800 */
[----:B------:R-:W-:Y:S04]  /*105a0*/  STS.U16 [R3+UR44+0x11280], R180 ;  /* 0x011280b403007988 */ /* 0x000fe8000800042c */
[----:B------:R-:W-:Y:S04]  /*105b0*/  STS.U16 [R3+UR44+0x11680], R166 ;  /* 0x011680a603007988 */ /* 0x000fe8000800042c */
[----:B------:R-:W-:Y:S04]  /*105c0*/  STS.U16 [R3+UR44+0x11a80], R161 ;  /* 0x011a80a103007988 */ /* 0x000fe8000800042c */
[----:B------:R0:W-:Y:S01]  /*105d0*/  STS.U16 [R3+UR44+0x11e80], R157 ;  /* 0x011e809d03007988 */ /* 0x0001e2000800042c */
[----:B----4-:R-:W-:-:S05]  /*105e0*/  @!P0 IMAD.MOV.U32 R9, RZ, RZ, R32 ;  /* 0x000000ffff098224 */ /* 0x010fca00078e0020 */
[----:B------:R1:W4:Y:S02]  /*105f0*/  @!P0 LDG.E.U16 R231, desc[UR46][R8.64] ;  /* 0x0000002e08e78981 */ /* 0x000324000c1e1500 */
[----:B-1----:R-:W-:Y:S02]  /*10600*/  @!P0 IMAD.MOV.U32 R8, RZ, RZ, R6 ;  /* 0x000000ffff088224 */ /* 0x002fe400078e0006 */
[----:B------:R-:W4:Y:S04]  /*10610*/  LDL.LU R6, [R1+0x63c] ;  /* 0x00063c0001067983 */ /* 0x000f280000300800 */
[----:B------:R-:W4:Y:S04]  /*10620*/  LDL.LU R29, [R1+0x60c] ;  /* 0x00060c00011d7983 */ /* 0x000f280000300800 */
[----:B------:R-:W4:Y:S04]  /*10630*/  LDL.LU R242, [R1+0x618] ;  /* 0x0006180001f27983 */ /* 0x000f280000300800 */
[----:B0-----:R-:W4:Y:S01]  /*10640*/  LDL.LU R3, [R1+0x608] ;  /* 0x0006080001037983 */ /* 0x001f220000300800 */
[----:B------:R-:W-:-:S02]  /*10650*/  PRMT R230, RZ, 0x7610, R230 ;  /* 0x00007610ffe67816 */ /* 0x000fc400000000e6 */
[----:B------:R-:W-:Y:S01]  /*10660*/  PRMT R229, RZ, 0x7610, R229 ;  /* 0x00007610ffe57816 */ /* 0x000fe200000000e5 */
[----:B------:R-:W4:Y:S01]  /*10670*/  LDL R50, [R1+0x9b0] ;  /* 0x0009b00001327983 */ /* 0x000f220000100800 */
[----:B------:R-:W-:Y:S02]  /*10680*/  PRMT R228, RZ, 0x7610, R228 ;  /* 0x00007610ffe47816 */ /* 0x000fe400000000e4 */
[----:B------:R-:W-:Y:S01]  /*10690*/  PRMT R227, RZ, 0x7610, R227 ;  /* 0x00007610ffe37816 */ /* 0x000fe200000000e3 */
[----:B------:R-:W4:Y:S01]  /*106a0*/  LDL R49, [R1+0xbbc] ;  /* 0x000bbc0001317983 */ /* 0x000f220000100800 */
[----:B------:R-:W-:Y:S02]  /*106b0*/  PRMT R232, RZ, 0x7610, R232 ;  /* 0x00007610ffe87816 */ /* 0x000fe400000000e8 */
[----:B------:R-:W-:Y:S01]  /*106c0*/  PRMT R233, RZ, 0x7610, R233 ;  /* 0x00007610ffe97816 */ /* 0x000fe200000000e9 */
[----:B------:R-:W4:Y:S01]  /*106d0*/  LDL R39, [R1+0xbac] ;  /* 0x000bac0001277983 */ /* 0x000f220000100800 */
[----:B------:R-:W-:-:S03]  /*106e0*/  PRMT R226, RZ, 0x7610, R226 ;  /* 0x00007610ffe27816 */ /* 0x000fc600000000e2 */
[----:B------:R-:W4:Y:S01]  /*106f0*/  LDL R38, [R1+0xbb0] ;  /* 0x000bb00001267983 */ /* 0x000f220000100800 */
[----:B---3--:R-:W-:-:S05]  /*10700*/  @!P0 IMAD.MOV.U32 R9, RZ, RZ, R27 ;  /* 0x000000ffff098224 */ /* 0x008fca00078e001b */
[----:B------:R2:W3:Y:S02]  /*10710*/  @!P0 LDG.E.U16 R230, desc[UR46][R8.64] ;  /* 0x0000002e08e68981 */ /* 0x0004e4000c1e1500 */
[----:B--2---:R-:W-:Y:S02]  /*10720*/  @!P0 IMAD.MOV.U32 R8, RZ, RZ, R43 ;  /* 0x000000ffff088224 */ /* 0x004fe400078e002b */
[----:B------:R-:W-:-:S05]  /*10730*/  @!P0 IMAD.MOV.U32 R9, RZ, RZ, R47 ;  /* 0x000000ffff098224 */ /* 0x000fca00078e002f */
[----:B------:R0:W2:Y:S02]  /*10740*/  @!P0 LDG.E.U16 R229, desc[UR46][R8.64] ;  /* 0x0000002e08e58981 */ /* 0x0000a4000c1e1500 */
[----:B0-----:R-:W-:Y:S02]  /*10750*/  @!P0 IMAD.MOV.U32 R8, RZ, RZ, R4 ;  /* 0x000000ffff088224 */ /* 0x001fe400078e0004 */
[----:B------:R-:W-:-:S05]  /*10760*/  @!P0 IMAD.MOV.U32 R9, RZ, RZ, R44 ;  /* 0x000000ffff098224 */ /* 0x000fca00078e002c */
[----:B------:R0:W2:Y:S02]  /*10770*/  @!P0 LDG.E.U16 R228, desc[UR46][R8.64] ;  /* 0x0000002e08e48981 */ /* 0x0000a4000c1e1500 */
[----:B0-----:R-:W-:Y:S02]  /*10780*/  @!P0 IMAD.MOV.U32 R8, RZ, RZ, R26 ;  /* 0x000000ffff088224 */ /* 0x001fe400078e001a */
[----:B------:R-:W-:-:S05]  /*10790*/  @!P0 IMAD.MOV.U32 R9, RZ, RZ, R46 ;  /* 0x000000ffff098224 */ /* 0x000fca00078e002e */
[----:B------:R0:W2:Y:S01]  /*107a0*/  @!P0 LDG.E.U16 R227, desc[UR46][R8.64] ;  /* 0x0000002e08e38981 */ /* 0x0000a2000c1e1500 */
[----:B------:R-:W-:Y:S01]  /*107b0*/  LOP3.LUT R4, R148, 0xc0, RZ, 0xc0, !PT ;  /* 0x000000c094047812 */ /* 0x000fe200078ec0ff */
[----:B0-----:R-:W-:Y:S02]  /*107c0*/  @!P0 IMAD.MOV.U32 R8, RZ, RZ, R48 ;  /* 0x000000ffff088224 */ /* 0x001fe400078e0030 */
[----:B------:R-:W-:-:S05]  /*107d0*/  @!P0 IMAD.MOV.U32 R9, RZ, RZ, R36 ;  /* 0x000000ffff098224 */ /* 0x000fca00078e0024 */
[----:B------:R0:W2:Y:S01]  /*107e0*/  @!P0 LDG.E.U16 R232, desc[UR46][R8.64] ;  /* 0x0000002e08e88981 */ /* 0x0000a2000c1e1500 */
[----:B------:R-:W-:Y:S02]  /*107f0*/  IMAD R4, R4, 0x40, R149 ;  /* 0x0000004004047824 */ /* 0x000fe400078e0295 */
[----:B0-----:R-:W-:Y:S02]  /*10800*/  @!P0 IMAD.MOV.U32 R8, RZ, RZ, R45 ;  /* 0x000000ffff088224 */ /* 0x001fe400078e002d */
[----:B------:R-:W-:Y:S02]  /*10810*/  @!P0 IMAD.MOV.U32 R9, RZ, RZ, R40 ;  /* 0x000000ffff098224 */ /* 0x000fe400078e0028 */
[----:B------:R-:W-:-:S03]  /*10820*/  IMAD.SHL.U32 R4, R4, 0x2, RZ ;  /* 0x0000000204047824 */ /* 0x000fc600078e00ff */
[----:B------:R0:W2:Y:S02]  /*10830*/  @!P0 LDG.E.U16 R233, desc[UR46][R8.64] ;  /* 0x0000002e08e98981 */ /* 0x0000a4000c1e1500 */
[----:B------:R-:W-:Y:S01]  /*10840*/  LOP3.LUT R4, R4, 0x60, RZ, 0x3c, !PT ;  /* 0x0000006004047812 */ /* 0x000fe200078e3cff */
[----:B0-----:R-:W-:-:S04]  /*10850*/  @!P0 IMAD.MOV.U32 R9, RZ, RZ, R42 ;  /* 0x000000ffff098224 */ /* 0x001fc800078e002a */
[----:B------:R-:W-:Y:S04]  /*10860*/  STS.U16 [R4+UR44+0x10300], R223 ;  /* 0x010300df04007988 */ /* 0x000fe8000800042c */
[----:B------:R-:W-:Y:S04]  /*10870*/  STS.U16 [R4+UR44+0x10700], R213 ;  /* 0x010700d504007988 */ /* 0x000fe8000800042c */
[----:B------:R-:W-:Y:S04]  /*10880*/  STS.U16 [R4+UR44+0x10b00], R208 ;  /* 0x010b00d004007988 */ /* 0x000fe8000800042c */
[----:B------:R-:W-:Y:S04]  /*10890*/  STS.U16 [R4+UR44+0x10f00], R201 ;  /* 0x010f00c904007988 */ /* 0x000fe8000800042c */
[----:B------:R-:W-:Y:S04]  /*108a0*/  STS.U16 [R4+UR44+0x11300], R193 ;  /* 0x011300c104007988 */ /* 0x000fe8000800042c */
[----:B------:R-:W-:Y:S04]  /*108b0*/  STS.U16 [R4+UR44+0x11700], R173 ;  /* 0x011700ad04007988 */ /* 0x000fe8000800042c */
[----:B------:R-:W-:Y:S04]  /*108c0*/  STS.U16 [R4+UR44+0x11b00], R167 ;  /* 0x011b00a704007988 */ /* 0x000fe8000800042c */
[----:B------:R0:W-:Y:S02]  /*108d0*/  STS.U16 [R4+UR44+0x11f00], R5 ;  /* 0x011f000504007988 */ /* 0x0001e4000800042c */
[----:B0-----:R-:W-:-:S05]  /*108e0*/  LOP3.LUT R4, R150, 0xc0, RZ, 0xc0, !PT ;  /* 0x000000c096047812 */ /* 0x001fca00078ec0ff */
[----:B------:R-:W-:Y:S02]  /*108f0*/  IMAD R4, R4, 0x40, R24 ;  /* 0x0000004004047824 */ /* 0x000fe400078e0218 */
[----:B----4-:R-:W-:-:S05]  /*10900*/  @!P0 IMAD.MOV.U32 R8, RZ, RZ, R6 ;  /* 0x000000ffff088224 */ /* 0x010fca00078e0006 */
[----:B------:R0:W4:Y:S04]  /*10910*/  @!P0 LDG.E.U16 R226, desc[UR46][R8.64] ;  /* 0x0000002e08e28981 */ /* 0x000128000c1e1500 */
[----:B------:R-:W-:Y:S04]  /*10920*/  STL [R1+0xc14], R242 ;  /* 0x000c14f201007387 */ /* 0x000fe80000100800 */
[----:B------:R1:W-:Y:S01]  /*10930*/  STL [R1+0xc18], R3 ;  /* 0x000c180301007387 */ /* 0x0003e20000100800 */
[----:B0-----:R-:W-:-:S03]  /*10940*/  @!P0 IMAD.MOV.U32 R9, RZ, RZ, R25 ;  /* 0x000000ffff098224 */ /* 0x001fc600078e0019 */
[----:B------:R-:W-:Y:S04]  /*10950*/  STL [R1+0xc20], R252 ;  /* 0x000c20fc01007387 */ /* 0x000fe80000100800 */
[----:B------:R-:W-:Y:S04]  /*10960*/  STL [R1+0xc1c], R251 ;  /* 0x000c1cfb01007387 */ /* 0x000fe80000100800 */
[----:B------:R-:W3:Y:S04]  /*10970*/  LDL R30, [R1+0x9a0] ;  /* 0x0009a000011e7983 */ /* 0x000ee80000100800 */
[----:B------:R-:W2:Y:S04]  /*10980*/  LDL R25, [R1+0x9a4] ;  /* 0x0009a40001197983 */ /* 0x000ea80000100800 */
[----:B------:R-:W4:Y:S04]  /*10990*/  LDL R28, [R1+0x994] ;  /* 0x00099400011c7983 */ /* 0x000f280000100800 */
[----:B------:R-:W4:Y:S04]  /*109a0*/  LDL R35, [R1+0x990] ;  /* 0x0009900001237983 */ /* 0x000f280000100800 */
[----:B------:R-:W4:Y:S01]  /*109b0*/  LDL R24, [R1+0x984] ;  /* 0x0009840001187983 */ /* 0x000f220000100800 */
[----:B------:R-:W-:Y:S01]  /*109c0*/  PRMT R223, RZ, 0x7610, R223 ;  /* 0x00007610ffdf7816 */ /* 0x000fe200000000df */
[----:B------:R-:W-:Y:S01]  /*109d0*/  @!P0 IMAD.MOV.U32 R8, RZ, RZ, R37 ;  /* 0x000000ffff088224 */ /* 0x000fe200078e0025 */
[----:B------:R-:W-:Y:S01]  /*109e0*/  PRMT R213, RZ, 0x7610, R213 ;  /* 0x00007610ffd57816 */ /* 0x000fe200000000d5 */
[----:B------:R-:W4:Y:S04]  /*109f0*/  LDL R34, [R1+0x980] ;  /* 0x0009800001227983 */ /* 0x000f280000100800 */
[----:B------:R0:W4:Y:S01]  /*10a00*/  @!P0 LDG.E.U16 R223, desc[UR46][R8.64] ;  /* 0x0000002e08df8981 */ /* 0x000122000c1e1500 */
[----:B------:R-:W-:-:S02]  /*10a10*/  PRMT R209, RZ, 0x7610, R209 ;  /* 0x00007610ffd17816 */ /* 0x000fc400000000d1 */
[----:B------:R-:W-:Y:S01]  /*10a20*/  PRMT R208, RZ, 0x7610, R208 ;  /* 0x00007610ffd07816 */ /* 0x000fe200000000d0 */
[----:B------:R-:W4:Y:S01]  /*10a30*/  LDL R33, [R1+0x970] ;  /* 0x0009700001217983 */ /* 0x000f220000100800 */
[----:B0-----:R-:W-:Y:S02]  /*10a40*/  @!P0 IMAD.MOV.U32 R8, RZ, RZ, R41 ;  /* 0x000000ffff088224 */ /* 0x001fe400078e0029 */
[----:B------:R-:W-:-:S05]  /*10a50*/  @!P0 IMAD.MOV.U32 R9, RZ, RZ, R242 ;  /* 0x000000ffff098224 */ /* 0x000fca00078e00f2 */
[----:B------:R0:W4:Y:S02]  /*10a60*/  @!P0 LDG.E.U16 R213, desc[UR46][R8.64] ;  /* 0x0000002e08d58981 */ /* 0x000124000c1e1500 */
[----:B0-----:R-:W-:Y:S02]  /*10a70*/  @!P0 IMAD.MOV.U32 R8, RZ, RZ, R29 ;  /* 0x000000ffff088224 */ /* 0x001fe400078e001d */
[----:B------:R-:W-:Y:S01]  /*10a80*/  @!P0 IMAD.MOV.U32 R9, RZ, RZ, R3 ;  /* 0x000000ffff098224 */ /* 0x000fe200078e0003 */
[----:B------:R-:W-:Y:S01]  /*10a90*/  PRMT R202, RZ, 0x7610, R202 ;  /* 0x00007610ffca7816 */ /* 0x000fe200000000ca */
[----:B-1----:R-:W4:Y:S04]  /*10aa0*/  LDL R3, [R1+0x974] ;  /* 0x0009740001037983 */ /* 0x002f280000100800 */
[----:B------:R0:W4:Y:S02]  /*10ab0*/  @!P0 LDG.E.U16 R209, desc[UR46][R8.64] ;  /* 0x0000002e08d18981 */ /* 0x000124000c1e1500 */
[----:B0-----:R-:W-:-:S02]  /*10ac0*/  @!P0 IMAD.MOV.U32 R8, RZ, RZ, R252 ;  /* 0x000000ffff088224 */ /* 0x001fc400078e00fc */
[----:B------:R-:W-:-:S05]  /*10ad0*/  @!P0 IMAD.MOV.U32 R9, RZ, RZ, R251 ;  /* 0x000000ffff098224 */ /* 0x000fca00078e00fb */
[----:B------:R0:W4:Y:S01]  /*10ae0*/  @!P0 LDG.E.U16 R208, desc[UR46][R8.64] ;  /* 0x0000002e08d08981 */ /* 0x000122000c1e1500 */
[----:B------:R-:W-:Y:S01]  /*10af0*/  PRMT R201, RZ, 0x7610, R201 ;  /* 0x00007610ffc97816 */ /* 0x000fe200000000c9 */
[----:B0-----:R-:W-:Y:S02]  /*10b00*/  @!P0 IMAD.MOV.U32 R8, RZ, RZ, R248 ;  /* 0x000000ffff088224 */ /* 0x001fe400078e00f8 */
        /* <DEDUP_REMOVED lines=8> */
[----:B------:R-:W-:Y:S01]  /*10b90*/  @!P0 IMAD.MOV.U32 R9, RZ, RZ, R50 ;  /* 0x000000ffff098224 */ /* 0x000fe200078e0032 */
[----:B------:R-:W-:Y:S04]  /*10ba0*/  STL [R1+0xc28], R248 ;  /* 0x000c28f801007387 */ /* 0x000fe80000100800 */
[----:B------:R0:W4:Y:S01]  /*10bb0*/  @!P0 LDG.E.U16 R200, desc[UR46][R8.64] ;  /* 0x0000002e08c88981 */ /* 0x000122000c1e1500 */
[----:B------:R-:W-:-:S03]  /*10bc0*/  PRMT R198, RZ, 0x7610, R198 ;  /* 0x00007610ffc67816 */ /* 0x000fc600000000c6 */
[----:B------:R-:W-:Y:S01]  /*10bd0*/  STL [R1+0xc24], R247 ;  /* 0x000c24f701007387 */ /* 0x000fe20000100800 */
[----:B0-----:R-:W-:Y:S02]  /*10be0*/  @!P0 IMAD.MOV.U32 R8, RZ, RZ, R38 ;  /* 0x000000ffff088224 */ /* 0x001fe400078e0026 */
[----:B------:R-:W-:Y:S01]  /*10bf0*/  @!P0 IMAD.MOV.U32 R9, RZ, RZ, R39 ;  /* 0x000000ffff098224 */ /* 0x000fe200078e0027 */
[----:B------:R-:W-:Y:S04]  /*10c00*/  STL [R1+0xc30], R244 ;  /* 0x000c30f401007387 */ /* 0x000fe80000100800 */
[----:B------:R3:W4:Y:S04]  /*10c10*/  @!P0 LDG.E.U16 R199, desc[UR46][R8.64] ;  /* 0x0000002e08c78981 */ /* 0x000728000c1e1500 */
[----:B------:R0:W-:Y:S01]  /*10c20*/  STL [R1+0xc2c], R243 ;  /* 0x000c2cf301007387 */ /* 0x0001e20000100800 */
[----:B------:R-:W-:-:S03]  /*10c30*/  PRMT R197, RZ, 0x7610, R197 ;  /* 0x00007610ffc57816 */ /* 0x000fc600000000c5 */
[----:B------:R-:W4:Y:S04]  /*10c40*/  LDL R49, [R1+0x950] ;  /* 0x0009500001317983 */ /* 0x000f280000100800 */
[----:B------:R-:W4:Y:S01]  /*10c50*/  LDL R39, [R1+0x940] ;  /* 0x0009400001277983 */ /* 0x000f220000100800 */
[----:B------:R-:W-:Y:S01]  /*10c60*/  IMAD.SHL.U32 R4, R4, 0x2, RZ ;  /* 0x0000000204047824 */ /* 0x000fe200078e00ff */
[----:B------:R-:W-:Y:S02]  /*10c70*/  PRMT R196, RZ, 0x7610, R196 ;  /* 0x00007610ffc47816 */ /* 0x000fe400000000c4 */
[----:B------:R-:W4:Y:S01]  /*10c80*/  LDL R38, [R1+0x930] ;  /* 0x0009300001267983 */ /* 0x000f220000100800 */
[----:B---3--:R-:W-:Y:S01]  /*10c90*/  @!P0 IMAD.MOV.U32 R9, RZ, RZ, R30 ;  /* 0x000000ffff098224 */ /* 0x008fe200078e001e */
[----:B------:R-:W-:-:S02]  /*10ca0*/  PRMT R195, RZ, 0x7610, R195 ;  /* 0x00007610ffc37816 */ /* 0x000fc400000000c3 */
[----:B------:R-:W3:Y:S01]  /*10cb0*/  LDL R30, [R1+0x960] ;  /* 0x00096000011e7983 */ /* 0x000ee20000100800 */
[----:B--2---:R-:W-:-:S03]  /*10cc0*/  @!P0 IMAD.MOV.U32 R8, RZ, RZ, R25 ;  /* 0x000000ffff088224 */ /* 0x004fc600078e0019 */
[----:B------:R-:W2:Y:S04]  /*10cd0*/  LDL R25, [R1+0x964] ;  /* 0x0009640001197983 */ /* 0x000ea80000100800 */
[----:B------:R4:W2:Y:S04]  /*10ce0*/  @!P0 LDG.E.U16 R198, desc[UR46][R8.64] ;  /* 0x0000002e08c68981 */ /* 0x0008a8000c1e1500 */
[----:B------:R-:W2:Y:S04]  /*10cf0*/  LDL R51, [R1+0x910] ;  /* 0x0009100001337983 */ /* 0x000ea80000100800 */
[----:B------:R-:W2:Y:S01]  /*10d00*/  LDL R50, [R1+0x914] ;  /* 0x0009140001327983 */ /* 0x000ea20000100800 */
[----:B----4-:R-:W-:-:S03]  /*10d10*/  @!P0 IMAD.MOV.U32 R8, RZ, RZ, R28 ;  /* 0x000000ffff088224 */ /* 0x010fc600078e001c */
[----:B------:R-:W4:Y:S01]  /*10d20*/  LDL R28, [R1+0x954] ;  /* 0x00095400011c7983 */ /* 0x000f220000100800 */
[----:B------:R-:W-:-:S03]  /*10d30*/  @!P0 IMAD.MOV.U32 R9, RZ, RZ, R35 ;  /* 0x000000ffff098224 */ /* 0x000fc600078e0023 */
[----:B------:R-:W4:Y:S04]  /*10d40*/  LDL R35, [R1+0x934] ;  /* 0x0009340001237983 */ /* 0x000f280000100800 */
[----:B------:R1:W4:Y:S02]  /*10d50*/  @!P0 LDG.E.U16 R197, desc[UR46][R8.64] ;  /* 0x0000002e08c58981 */ /* 0x000324000c1e1500 */
[----:B-1----:R-:W-:Y:S02]  /*10d60*/  @!P0 IMAD.MOV.U32 R8, RZ, RZ, R24 ;  /* 0x000000ffff088224 */ /* 0x002fe400078e0018 */
[----:B------:R-:W4:Y:S01]  /*10d70*/  LDL R24, [R1+0x944] ;  /* 0x0009440001187983 */ /* 0x000f220000100800 */
[----:B------:R-:W-:Y:S01]  /*10d80*/  @!P0 IMAD.MOV.U32 R9, RZ, RZ, R34 ;  /* 0x000000ffff098224 */ /* 0x000fe200078e0022 */
[----:B------:R-:W-:-:S02]  /*10d90*/  LOP3.LUT R4, R4, 0x70, RZ, 0x3c, !PT ;  /* 0x0000007004047812 */ /* 0x000fc400078e3cff */
[----:B------:R-:W4:Y:S04]  /*10da0*/  LDL R34, [R1+0x920] ;  /* 0x0009200001227983 */ /* 0x000f280000100800 */
[----:B------:R1:W4:Y:S04]  /*10db0*/  @!P0 LDG.E.U16 R196, desc[UR46][R8.64] ;  /* 0x0000002e08c48981 */ /* 0x000328000c1e1500 */
[----:B------:R-:W-:Y:S01]  /*10dc0*/  STS.U16 [R4+UR44+0x10380], R239 ;  /* 0x010380ef04007988 */ /* 0x000fe2000800042c */
[----:B-1----:R-:W-:-:S03]  /*10dd0*/  @!P0 IMAD.MOV.U32 R9, RZ, RZ, R33 ;  /* 0x000000ffff098224 */ /* 0x002fc600078e0021 */
[----:B------:R-:W4:Y:S01]  /*10de0*/  LDL R33, [R1+0x924] ;  /* 0x0009240001217983 */ /* 0x000f220000100800 */
[----:B------:R-:W-:-:S03]  /*10df0*/  @!P0 IMAD.MOV.U32 R8, RZ, RZ, R3 ;  /* 0x000000ffff088224 */ /* 0x000fc600078e0003 */
[----:B------:R-:W-:Y:S04]  /*10e00*/  STS.U16 [R4+UR44+0x10780], R238 ;  /* 0x010780ee04007988 */ /* 0x000fe8000800042c */
[----:B------:R-:W-:Y:S04]  /*10e10*/  STS.U16 [R4+UR44+0x10b80], R237 ;  /* 0x010b80ed04007988 */ /* 0x000fe8000800042c */
[----:B------:R-:W-:Y:S04]  /*10e20*/  STS.U16 [R4+UR44+0x10f80], R236 ;  /* 0x010f80ec04007988 */ /* 0x000fe8000800042c */
[----:B------:R-:W4:Y:S04]  /*10e30*/  LDL.LU R242, [R1+0x6a0] ;  /* 0x0006a00001f27983 */ /* 0x000f280000300800 */
[----:B------:R-:W-:Y:S04]  /*10e40*/  STS.U16 [R4+UR44+0x11380], R235 ;  /* 0x011380eb04007988 */ /* 0x000fe8000800042c */
[----:B0-----:R-:W4:Y:S01]  /*10e50*/  LDL.LU R243, [R1+0x640] ;  /* 0x0006400001f37983 */ /* 0x001f220000300800 */
[----:B------:R-:W-:-:S03]  /*10e60*/  PRMT R194, RZ, 0x7610, R194 ;  /* 0x00007610ffc27816 */ /* 0x000fc600000000c2 */
[----:B------:R-:W-:Y:S04]  /*10e70*/  STS.U16 [R4+UR44+0x11780], R234 ;  /* 0x011780ea04007988 */ /* 0x000fe8000800042c */
[----:B------:R-:W4:Y:S04]  /*10e80*/  LDL.LU R248, [R1+0x614] ;  /* 0x0006140001f87983 */ /* 0x000f280000300800 */
[----:B------:R-:W-:Y:S04]  /*10e90*/  STS.U16 [R4+UR44+0x11b80], R189 ;  /* 0x011b80bd04007988 */ /* 0x000fe8000800042c */
[----:B------:R-:W4:Y:S04]  /*10ea0*/  LDL.LU R251, [R1+0x630] ;  /* 0x0006300001fb7983 */ /* 0x000f280000300800 */
[----:B------:R0:W-:Y:S04]  /*10eb0*/  STS.U16 [R4+UR44+0x11f80], R176 ;  /* 0x011f80b004007988 */ /* 0x0001e8000800042c */
[----:B------:R-:W4:Y:S04]  /*10ec0*/  LDL.LU R3, [R1+0x604] ;  /* 0x0006040001037983 */ /* 0x000f280000300800 */
[----:B------:R3:W4:Y:S04]  /*10ed0*/  @!P0 LDG.E.U16 R195, desc[UR46][R8.64] ;  /* 0x0000002e08c38981 */ /* 0x000728000c1e1500 */
[----:B0-----:R-:W4:Y:S04]  /*10ee0*/  LDL.LU R4, [R1+0x620] ;  /* 0x0006200001047983 */ /* 0x001f280000300800 */
[----:B------:R-:W4:Y:S01]  /*10ef0*/  LDL.LU R241, [R1+0x610] ;  /* 0x0006100001f17983 */ /* 0x000f220000300800 */
[----:B------:R-:W-:-:S02]  /*10f00*/  PRMT R193, RZ, 0x7610, R193 ;  /* 0x00007610ffc17816 */ /* 0x000fc400000000c1 */
[----:B------:R-:W-:Y:S02]  /*10f10*/  PRMT R192, RZ, 0x7610, R192 ;  /* 0x00007610ffc07816 */ /* 0x000fe400000000c0 */
[----:B------:R-:W-:Y:S02]  /*10f20*/  PRMT R191, RZ, 0x7610, R191 ;  /* 0x00007610ffbf7816 */ /* 0x000fe400000000bf */
[----:B------:R-:W-:Y:S02]  /*10f30*/  PRMT R190, RZ, 0x7610, R190 ;  /* 0x00007610ffbe7816 */ /* 0x000fe400000000be */
[----:B------:R-:W-:Y:S02]  /*10f40*/  PRMT R189, RZ, 0x7610, R189 ;  /* 0x00007610ffbd7816 */ /* 0x000fe400000000bd */
[----:B------:R-:W-:Y:S01]  /*10f50*/  PRMT R188, RZ, 0x7610, R188 ;  /* 0x00007610ffbc7816 */ /* 0x000fe200000000bc */
[----:B------:R0:W-:Y:S04]  /*10f60*/  STS.U16 [R0+UR44+0x1800], R187 ;  /* 0x001800bb00007988 */ /* 0x0001e8000800042c */
[----:B------:R1:W-:Y:S04]  /*10f70*/  STS.U16 [R0+UR44+0x1c00], R186 ;  /* 0x001c00ba00007988 */ /* 0x0003e8000800042c */
[----:B------:R1:W-:Y:S01]  /*10f80*/  STS.U16 [R0+UR44+0x2000], R185 ;  /* 0x002000b900007988 */ /* 0x0003e2000800042c */
[----:B---3--:R-:W-:-:S03]  /*10f90*/  @!P0 IMAD.MOV.U32 R9, RZ, RZ, R30 ;  /* 0x000000ffff098224 */ /* 0x008fc600078e001e */
[----:B------:R3:W-:Y:S01]  /*10fa0*/  STS.U16 [R0+UR44+0x2400], R184 ;  /* 0x002400b800007988 */ /* 0x0007e2000800042c */
[----:B--2---:R-:W-:-:S03]  /*10fb0*/  @!P0 IMAD.MOV.U32 R8, RZ, RZ, R25 ;  /* 0x000000ffff088224 */ /* 0x004fc600078e0019 */
[----:B------:R-:W2:Y:S04]  /*10fc0*/  LDL R30, [R1+0x900] ;  /* 0x00090000011e7983 */ /* 0x000ea80000100800 */
[----:B------:R-:W3:Y:S04]  /*10fd0*/  LDL R25, [R1+0x904] ;  /* 0x0009040001197983 */ /* 0x000ee80000100800 */
[----:B------:R4:W3:Y:S04]  /*10fe0*/  @!P0 LDG.E.U16 R194, desc[UR46][R8.64] ;  /* 0x0000002e08c28981 */ /* 0x0008e8000c1e1500 */
[----:B------:R1:W-:Y:S01]  /*10ff0*/  STS.U16 [R0+UR44+0x2800], R183 ;  /* 0x002800b700007988 */ /* 0x0003e2000800042c */
[----:B------:R-:W-:-:S03]  /*11000*/  PRMT R182, RZ, 0x7610, R182 ;  /* 0x00007610ffb67816 */ /* 0x000fc600000000b6 */
[----:B------:R1:W-:Y:S01]  /*11010*/  STS.U16 [R0+UR44+0x1400], R181 ;  /* 0x001400b500007988 */ /* 0x0003e2000800042c */
[----:B----4-:R-:W-:-:S03]  /*11020*/  @!P0 IMAD.MOV.U32 R8, RZ, RZ, R28 ;  /* 0x000000ffff088224 */ /* 0x010fc600078e001c */
[----:B------:R-:W4:Y:S01]  /*11030*/  LDL R28, [R1+0x8f4] ;  /* 0x0008f400011c7983 */ /* 0x000f220000100800 */
[----:B------:R-:W-:-:S03]  /*11040*/  @!P0 IMAD.MOV.U32 R9, RZ, RZ, R49 ;  /* 0x000000ffff098224 */ /* 0x000fc600078e0031 */
[----:B------:R-:W4:Y:S04]  /*11050*/  LDL R49, [R1+0x8f0] ;  /* 0x0008f00001317983 */ /* 0x000f280000100800 */
[----:B------:R0:W4:Y:S01]  /*11060*/  @!P0 LDG.E.U16 R193, desc[UR46][R8.64] ;  /* 0x0000002e08c18981 */ /* 0x000122000c1e1500 */
[----:B------:R-:W-:-:S03]  /*11070*/  PRMT R180, RZ, 0x7610, R180 ;  /* 0x00007610ffb47816 */ /* 0x000fc600000000b4 */
[----:B------:R1:W-:Y:S04]  /*11080*/  STS.U16 [R0+UR44+0x1000], R179 ;  /* 0x001000b300007988 */ /* 0x0003e8000800042c */
[----:B------:R1:W-:Y:S01]  /*11090*/  STS.U16 [R0+UR44+0xc00], R178 ;  /* 0x000c00b200007988 */ /* 0x0003e2000800042c */
[----:B0-----:R-:W-:-:S03]  /*110a0*/  @!P0 IMAD.MOV.U32 R8, RZ, RZ, R24 ;  /* 0x000000ffff088224 */ /* 0x001fc600078e0018 */
[----:B------:R-:W4:Y:S01]  /*110b0*/  LDL R24, [R1+0x8e4] ;  /* 0x0008e40001187983 */ /* 0x000f220000100800 */
[----:B------:R-:W-:-:S03]  /*110c0*/  @!P0 IMAD.MOV.U32 R9, RZ, RZ, R39 ;  /* 0x000000ffff098224 */ /* 0x000fc600078e0027 */
[----:B------:R-:W4:Y:S04]  /*110d0*/  LDL R39, [R1+0x8e0] ;  /* 0x0008e00001277983 */ /* 0x000f280000100800 */
[----:B------:R0:W4:Y:S04]  /*110e0*/  @!P0 LDG.E.U16 R192, desc[UR46][R8.64] ;  /* 0x0000002e08c08981 */ /* 0x000128000c1e1500 */
[----:B------:R1:W-:Y:S01]  /*110f0*/  STS.U16 [R0+UR44+0x800], R177 ;  /* 0x000800b100007988 */ /* 0x0003e2000800042c */
[----:B------:R-:W-:-:S03]  /*11100*/  PRMT R176, RZ, 0x7610, R176 ;  /* 0x00007610ffb07816 */ /* 0x000fc600000000b0 */
[----:B------:R1:W-:Y:S01]  /*11110*/  STS.U16 [R0+UR44+0x400], R175 ;  /* 0x000400af00007988 */ /* 0x0003e2000800042c */
[----:B0-----:R-:W-:Y:S02]  /*11120*/  @!P0 IMAD.MOV.U32 R8, RZ, RZ, R35 ;  /* 0x000000ffff088224 */ /* 0x001fe400078e0023 */
[----:B------:R-:W-:Y:S01]  /*11130*/  @!P0 IMAD.MOV.U32 R9, RZ, RZ, R38 ;  /* 0x000000ffff098224 */ /* 0x000fe200078e0026 */
[----:B------:R-:W4:Y:S04]  /*11140*/  LDL R35, [R1+0x8d4] ;  /* 0x0008d40001237983 */ /* 0x000f280000100800 */
[----:B------:R-:W4:Y:S04]  /*11150*/  LDL R38, [R1+0x8d0] ;  /* 0x0008d00001267983 */ /* 0x000f280000100800 */
[----:B------:R0:W4:Y:S01]  /*11160*/  @!P0 LDG.E.U16 R191, desc[UR46][R8.64] ;  /* 0x0000002e08bf8981 */ /* 0x000122000c1e1500 */
[----:B------:R-:W-:-:S02]  /*11170*/  PRMT R174, RZ, 0x7610, R174 ;  /* 0x00007610ffae7816 */ /* 0x000fc400000000ae */
[----:B------:R-:W-:Y:S01]  /*11180*/  PRMT R173, RZ, 0x7610, R173 ;  /* 0x00007610ffad7816 */ /* 0x000fe200000000ad */
[----:B------:R1:W-:Y:S04]  /*11190*/  STS.U16 [R0+UR44], R172 ;  /* 0x000000ac00007988 */ /* 0x0003e8000800042c */
[----:B------:R1:W-:Y:S01]  /*111a0*/  STS.U16 [R0+UR44+0x3c00], R171 ;  /* 0x003c00ab00007988 */ /* 0x0003e2000800042c */
[----:B0-----:R-:W-:Y:S02]  /*111b0*/  @!P0 IMAD.MOV.U32 R8, RZ, RZ, R33 ;  /* 0x000000ffff088224 */ /* 0x001fe400078e0021 */
[----:B------:R-:W-:Y:S01]  /*111c0*/  @!P0 IMAD.MOV.U32 R9, RZ, RZ, R34 ;  /* 0x000000ffff098224 */ /* 0x000fe200078e0022 */
[----:B------:R-:W4:Y:S04]  /*111d0*/  LDL R33, [R1+0x8c4] ;  /* 0x0008c40001217983 */ /* 0x000f280000100800 */
[----:B------:R-:W4:Y:S04]  /*111e0*/  LDL R34, [R1+0x8c0] ;  /* 0x0008c00001227983 */ /* 0x000f280000100800 */
[----:B------:R0:W4:Y:S01]  /*111f0*/  @!P0 LDG.E.U16 R190, desc[UR46][R8.64] ;  /* 0x0000002e08be8981 */ /* 0x000122000c1e1500 */
[----:B------:R-:W-:-:S02]  /*11200*/  PRMT R170, RZ, 0x7610, R170 ;  /* 0x00007610ffaa7816 */ /* 0x000fc400000000aa */
[----:B------:R-:W-:Y:S02]  /*11210*/  PRMT R169, RZ, 0x7610, R169 ;  /* 0x00007610ffa97816 */ /* 0x000fe400000000a9 */
[----:B------:R-:W-:Y:S02]  /*11220*/  PRMT R168, RZ, 0x7610, R168 ;  /* 0x00007610ffa87816 */ /* 0x000fe400000000a8 */
[----:B------:R-:W-:Y:S02]  /*11230*/  PRMT R167, RZ, 0x7610, R167 ;  /* 0x00007610ffa77816 */ /* 0x000fe400000000a7 */
[----:B------:R-:W-:Y:S01]  /*11240*/  PRMT R166, RZ, 0x7610, R166 ;  /* 0x00007610ffa67816 */ /* 0x000fe200000000a6 */
[----:B0-----:R-:W-:Y:S01]  /*11250*/  @!P0 IMAD.MOV.U32 R8, RZ, RZ, R50 ;  /* 0x000000ffff088224 */ /* 0x001fe200078e0032 */
[----:B------:R0:W-:Y:S01]  /*11260*/  STS.U16 [R0+UR44+0x4000], R165 ;  /* 0x004000a500007988 */ /* 0x0001e2000800042c */
[----:B------:R-:W-:-:S03]  /*11270*/  @!P0 IMAD.MOV.U32 R9, RZ, RZ, R51 ;  /* 0x000000ffff098224 */ /* 0x000fc600078e0033 */
[----:B------:R-:W4:Y:S04]  /*11280*/  LDL R51, [R1+0x8b0] ;  /* 0x0008b00001337983 */ /* 0x000f280000100800 */
[----:B------:R-:W4:Y:S04]  /*11290*/  LDL R50, [R1+0x8b4] ;  /* 0x0008b40001327983 */ /* 0x000f280000100800 */
[----:B------:R2:W4:Y:S01]  /*112a0*/  @!P0 LDG.E.U16 R189, desc[UR46][R8.64] ;  /* 0x0000002e08bd8981 */ /* 0x000522000c1e1500 */
[----:B------:R-:W-:-:S03]  /*112b0*/  PRMT R187, RZ, 0x7610, R187 ;  /* 0x00007610ffbb7816 */ /* 0x000fc600000000bb */
[----:B------:R0:W-:Y:S04]  /*112c0*/  STS.U16 [R0+UR44+0x6000], R164 ;  /* 0x006000a400007988 */ /* 0x0001e8000800042c */
[----:B------:R-:W4:Y:S01]  /*112d0*/  LDL R53, [R1+0x720] ;  /* 0x0007200001357983 */ /* 0x000f220000100800 */
[----:B------:R-:W-:-:S03]  /*112e0*/  PRMT R163, RZ, 0x7610, R163 ;  /* 0x00007610ffa37816 */ /* 0x000fc600000000a3 */
[----:B------:R-:W4:Y:S01]  /*112f0*/  LDL R52, [R1+0x710] ;  /* 0x0007100001347983 */ /* 0x000f220000100800 */
[----:B--2---:R-:W-:-:S03]  /*11300*/  @!P0 IMAD.MOV.U32 R9, RZ, RZ, R30 ;  /* 0x000000ffff098224 */ /* 0x004fc600078e001e */
[----:B------:R-:W2:Y:S01]  /*11310*/  LDL R30, [R1+0x8a0] ;  /* 0x0008a000011e7983 */ /* 0x000ea20000100800 */
[----:B---3--:R-:W-:-:S03]  /*11320*/  @!P0 IMAD.MOV.U32 R8, RZ, RZ, R25 ;  /* 0x000000ffff088224 */ /* 0x008fc600078e0019 */
[----:B------:R-:W3:Y:S04]  /*11330*/  LDL R25, [R1+0x8a4] ;  /* 0x0008a40001197983 */ /* 0x000ee80000100800 */
[----:B------:R4:W3:Y:S02]  /*11340*/  @!P0 LDG.E.U16 R188, desc[UR46][R8.64] ;  /* 0x0000002e08bc8981 */ /* 0x0008e4000c1e1500 */
[----:B----4-:R-:W-:Y:S02]  /*11350*/  @!P0 IMAD.MOV.U32 R8, RZ, RZ, R28 ;  /* 0x000000ffff088224 */ /* 0x010fe400078e001c */
[----:B------:R-:W4:Y:S01]  /*11360*/  LDL R28, [R1+0x894] ;  /* 0x00089400011c7983 */ /* 0x000f220000100800 */
[----:B------:R-:W-:-:S03]  /*11370*/  @!P0 IMAD.MOV.U32 R9, RZ, RZ, R49 ;  /* 0x000000ffff098224 */ /* 0x000fc600078e0031 */
[----:B------:R-:W4:Y:S04]  /*11380*/  LDL R49, [R1+0x890] ;  /* 0x0008900001317983 */ /* 0x000f280000100800 */
[----:B------:R1:W4:Y:S02]  /*11390*/  @!P0 LDG.E.U16 R187, desc[UR46][R8.64] ;  /* 0x0000002e08bb8981 */ /* 0x000324000c1e1500 */
[----:B-1----:R-:W-:Y:S02]  /*113a0*/  @!P0 IMAD.MOV.U32 R8, RZ, RZ, R24 ;  /* 0x000000ffff088224 */ /* 0x002fe400078e0018 */
[----:B------:R-:W4:Y:S01]  /*113b0*/  LDL R24, [R1+0x884] ;  /* 0x0008840001187983 */ /* 0x000f220000100800 */
[----:B------:R-:W-:-:S03]  /*113c0*/  @!P0 IMAD.MOV.U32 R9, RZ, RZ, R39 ;  /* 0x000000ffff098224 */ /* 0x000fc600078e0027 */
[----:B------:R-:W4:Y:S01]  /*113d0*/  LDL R39, [R1+0x880] ;  /* 0x0008800001277983 */ /* 0x000f220000100800 */
[----:B------:R-:W-:Y:S02]  /*113e0*/  PRMT R186, RZ, 0x7610, R186 ;  /* 0x00007610ffba7816 */ /* 0x000fe400000000ba */
[----:B------:R-:W-:-:S04]  /*113f0*/  PRMT R185, RZ, 0x7610, R185 ;  /* 0x00007610ffb97816 */ /* 0x000fc800000000b9 */
[----:B------:R1:W4:Y:S01]  /*11400*/  @!P0 LDG.E.U16 R186, desc[UR46][R8.64] ;  /* 0x0000002e08ba8981 */ /* 0x000322000c1e1500 */
[----:B------:R-:W-:Y:S01]  /*11410*/  PRMT R184, RZ, 0x7610, R184 ;  /* 0x00007610ffb87816 */ /* 0x000fe200000000b8 */
[----:B-1----:R-:W-:Y:S02]  /*11420*/  @!P0 IMAD.MOV.U32 R8, RZ, RZ, R35 ;  /* 0x000000ffff088224 */ /* 0x002fe400078e0023 */
[----:B------:R-:W-:Y:S01]  /*11430*/  @!P0 IMAD.MOV.U32 R9, RZ, RZ, R38 ;  /* 0x000000ffff098224 */ /* 0x000fe200078e0026 */
[----:B------:R-:W4:Y:S04]  /*11440*/  LDL R35, [R1+0x874] ;  /* 0x0008740001237983 */ /* 0x000f280000100800 */
[----:B------:R-:W4:Y:S04]  /*11450*/  LDL R38, [R1+0x870] ;  /* 0x0008700001267983 */ /* 0x000f280000100800 */
[----:B------:R1:W4:Y:S01]  /*11460*/  @!P0 LDG.E.U16 R185, desc[UR46][R8.64] ;  /* 0x0000002e08b98981 */ /* 0x000322000c1e1500 */
[----:B------:R-:W-:Y:S01]  /*11470*/  PRMT R183, RZ, 0x7610, R183 ;  /* 0x00007610ffb77816 */ /* 0x000fe200000000b7 */
[----:B-1----:R-:W-:-:S02]  /*11480*/  @!P0 IMAD.MOV.U32 R8, RZ, RZ, R33 ;  /* 0x000000ffff088224 */ /* 0x002fc400078e0021 */
[----:B------:R-:W-:Y:S01]  /*11490*/  @!P0 IMAD.MOV.U32 R9, RZ, RZ, R34 ;  /* 0x000000ffff098224 */ /* 0x000fe200078e0022 */
[----:B------:R-:W4:Y:S04]  /*114a0*/  LDL R33, [R1+0x864] ;  /* 0x0008640001217983 */ /* 0x000f280000100800 */
[----:B------:R-:W4:Y:S04]  /*114b0*/  LDL R34, [R1+0x860] ;  /* 0x0008600001227983 */ /* 0x000f280000100800 */
[----:B------:R1:W4:Y:S02]  /*114c0*/  @!P0 LDG.E.U16 R184, desc[UR46][R8.64] ;  /* 0x0000002e08b88981 */ /* 0x000324000c1e1500 */
[----:B-1----:R-:W-:-:S02]  /*114d0*/  @!P0 IMAD.MOV.U32 R9, RZ, RZ, R51 ;  /* 0x000000ffff098224 */ /* 0x002fc400078e0033 */
[----:B------:R-:W4:Y:S01]  /*114e0*/  LDL R51, [R1+0x850] ;  /* 0x0008500001337983 */ /* 0x000f220000100800 */
[----:B------:R-:W-:-:S03]  /*114f0*/  @!P0 IMAD.MOV.U32 R8, RZ, RZ, R50 ;  /* 0x000000ffff088224 */ /* 0x000fc600078e0032 */
[----:B------:R-:W4:Y:S04]  /*11500*/  LDL R50, [R1+0x854] ;  /* 0x0008540001327983 */ /* 0x000f280000100800 */
[----:B------:R2:W4:Y:S01]  /*11510*/  @!P0 LDG.E.U16 R183, desc[UR46][R8.64] ;  /* 0x0000002e08b78981 */ /* 0x000522000c1e1500 */
[----:B------:R-:W-:Y:S01]  /*11520*/  PRMT R181, RZ, 0x7610, R181 ;  /* 0x00007610ffb57816 */ /* 0x000fe200000000b5 */
[----:B--2---:R-:W-:Y:S02]  /*11530*/  @!P0 IMAD.MOV.U32 R9, RZ, RZ, R30 ;  /* 0x000000ffff098224 */ /* 0x004fe400078e001e */
        /* <DEDUP_REMOVED lines=13> */
[----:B------:R-:W-:-:S03]  /*11610*/  PRMT R179, RZ, 0x7610, R179 ;  /* 0x00007610ffb37816 */ /* 0x000fc600000000b3 */
[----:B------:R1:W4:Y:S01]  /*11620*/  @!P0 LDG.E.U16 R180, desc[UR46][R8.64] ;  /* 0x0000002e08b48981 */ /* 0x000322000c1e1500 */
[----:B------:R-:W-:Y:S02]  /*11630*/  PRMT R178, RZ, 0x7610, R178 ;  /* 0x00007610ffb27816 */ /* 0x000fe400000000b2 */
[----:B------:R-:W-:Y:S01]  /*11640*/  PRMT R177, RZ, 0x7610, R177 ;  /* 0x00007610ffb17816 */ /* 0x000fe200000000b1 */
[----:B-1----:R-:W-:Y:S02]  /*11650*/  @!P0 IMAD.MOV.U32 R8, RZ, RZ, R35 ;  /* 0x000000ffff088224 */ /* 0x002fe400078e0023 */
[----:B------:R-:W4:Y:S01]  /*11660*/  LDL R35, [R1+0x814] ;  /* 0x0008140001237983 */ /* 0x000f220000100800 */
[----:B------:R-:W-:-:S03]  /*11670*/  @!P0 IMAD.MOV.U32 R9, RZ, RZ, R38 ;  /* 0x000000ffff098224 */ /* 0x000fc600078e0026 */
[----:B------:R-:W4:Y:S04]  /*11680*/  LDL R38, [R1+0x810] ;  /* 0x0008100001267983 */ /* 0x000f280000100800 */
[----:B------:R1:W4:Y:S02]  /*11690*/  @!P0 LDG.E.U16 R179, desc[UR46][R8.64] ;  /* 0x0000002e08b38981 */ /* 0x000324000c1e1500 */
        /* <DEDUP_REMOVED lines=58> */
[----:B0-----:R-:W-:Y:S01]  /*11a40*/  PRMT R165, RZ, 0x7610, R165 ;  /* 0x00007610ffa57816 */ /* 0x001fe200000000a5 */
[----:B-1----:R-:W-:Y:S02]  /*11a50*/  @!P0 IMAD.MOV.U32 R8, RZ, RZ, R35 ;  /* 0x000000ffff088224 */ /* 0x002fe400078e0023 */
[----:B------:R-:W4:Y:S01]  /*11a60*/  LDL R35, [R1+0x754] ;  /* 0x0007540001237983 */ /* 0x000f220000100800 */
[----:B------:R-:W-:-:S03]  /*11a70*/  @!P0 IMAD.MOV.U32 R9, RZ, RZ, R38 ;  /* 0x000000ffff098224 */ /* 0x000fc600078e0026 */
[----:B------:R-:W4:Y:S04]  /*11a80*/  LDL R38, [R1+0x750] ;  /* 0x0007500001267983 */ /* 0x000f280000100800 */
[----:B------:R0:W4:Y:S02]  /*11a90*/  @!P0 LDG.E.U16 R167, desc[UR46][R8.64] ;  /* 0x0000002e08a78981 */ /* 0x000124000c1e1500 */
[----:B0-----:R-:W-:Y:S02]  /*11aa0*/  @!P0 IMAD.MOV.U32 R8, RZ, RZ, R33 ;  /* 0x000000ffff088224 */ /* 0x001fe400078e0021 */
[----:B------:R-:W4:Y:S01]  /*11ab0*/  LDL R33, [R1+0x744] ;  /* 0x0007440001217983 */ /* 0x000f220000100800 */
[----:B------:R-:W-:-:S03]  /*11ac0*/  @!P0 IMAD.MOV.U32 R9, RZ, RZ, R34 ;  /* 0x000000ffff098224 */ /* 0x000fc600078e0022 */
[----:B------:R-:W4:Y:S04]  /*11ad0*/  LDL R34, [R1+0x740] ;  /* 0x0007400001227983 */ /* 0x000f280000100800 */
[----:B------:R0:W4:Y:S01]  /*11ae0*/  @!P0 LDG.E.U16 R166, desc[UR46][R8.64] ;  /* 0x0000002e08a68981 */ /* 0x000122000c1e1500 */
[----:B------:R-:W-:Y:S01]  /*11af0*/  PRMT R164, RZ, 0x7610, R164 ;  /* 0x00007610ffa47816 */ /* 0x000fe200000000a4 */
[----:B0-----:R-:W-:Y:S02]  /*11b00*/  @!P0 IMAD.MOV.U32 R9, RZ, RZ, R51 ;  /* 0x000000ffff098224 */ /* 0x001fe400078e0033 */
        /* <DEDUP_REMOVED lines=11> */
[----:B------:R-:W-:Y:S01]  /*11bc0*/  @!P0 IMAD.MOV.U32 R9, RZ, RZ, R49 ;  /* 0x000000ffff098224 */ /* 0x000fe200078e0031 */
[----:B------:R-:W-:-:S02]  /*11bd0*/  PRMT R162, RZ, 0x7610, R162 ;  /* 0x00007610ffa27816 */ /* 0x000fc400000000a2 */
[----:B------:R-:W4:Y:S04]  /*11be0*/  LDL R49, [R1+0x6f0] ;  /* 0x0006f00001317983 */ /* 0x000f280000100800 */
[----:B------:R0:W4:Y:S02]  /*11bf0*/  @!P0 LDG.E.U16 R163, desc[UR46][R8.64] ;  /* 0x0000002e08a38981 */ /* 0x000124000c1e1500 */
[----:B0-----:R-:W-:Y:S02]  /*11c00*/  @!P0 IMAD.MOV.U32 R8, RZ, RZ, R24 ;  /* 0x000000ffff088224 */ /* 0x001fe400078e0018 */
[----:B------:R-:W4:Y:S01]  /*11c10*/  LDL R24, [R1+0x704] ;  /* 0x0007040001187983 */ /* 0x000f220000100800 */
[----:B------:R-:W-:-:S03]  /*11c20*/  @!P0 IMAD.MOV.U32 R9, RZ, RZ, R39 ;  /* 0x000000ffff098224 */ /* 0x000fc600078e0027 */
[----:B------:R-:W4:Y:S01]  /*11c30*/  LDL R39, [R1+0x6f4] ;  /* 0x0006f40001277983 */ /* 0x000f220000100800 */
[----:B------:R-:W-:-:S03]  /*11c40*/  PRMT R161, RZ, 0x7610, R161 ;  /* 0x00007610ffa17816 */ /* 0x000fc600000000a1 */
[----:B------:R0:W4:Y:S01]  /*11c50*/  @!P0 LDG.E.U16 R162, desc[UR46][R8.64] ;  /* 0x0000002e08a28981 */ /* 0x000122000c1e1500 */
[----:B------:R-:W-:-:S03]  /*11c60*/  PRMT R160, RZ, 0x7610, R160 ;  /* 0x00007610ffa07816 */ /* 0x000fc600000000a0 */
[----:B------:R1:W-:Y:S01]  /*11c70*/  STS.U16 [R0+UR44+0x4400], R159 ;  /* 0x0044009f00007988 */ /* 0x0003e2000800042c */
[----:B0-----:R-:W-:Y:S02]  /*11c80*/  @!P0 IMAD.MOV.U32 R8, RZ, RZ, R35 ;  /* 0x000000ffff088224 */ /* 0x001fe400078e0023 */
[----:B------:R-:W-:Y:S01]  /*11c90*/  @!P0 IMAD.MOV.U32 R9, RZ, RZ, R38 ;  /* 0x000000ffff098224 */ /* 0x000fe200078e0026 */
[----:B-1----:R-:W-:Y:S01]  /*11ca0*/  PRMT R159, RZ, 0x7610, R159 ;  /* 0x00007610ff9f7816 */ /* 0x002fe2000000009f */
[----:B------:R-:W4:Y:S04]  /*11cb0*/  LDL R38, [R1+0x6e0] ;  /* 0x0006e00001267983 */ /* 0x000f280000100800 */
[----:B------:R0:W4:Y:S04]  /*11cc0*/  @!P0 LDG.E.U16 R161, desc[UR46][R8.64] ;  /* 0x0000002e08a18981 */ /* 0x000128000c1e1500 */
[----:B------:R-:W4:Y:S01]  /*11cd0*/  LDL R35, [R1+0x6e4] ;  /* 0x0006e40001237983 */ /* 0x000f220000100800 */
[----:B0-----:R-:W-:-:S03]  /*11ce0*/  @!P0 IMAD.MOV.U32 R8, RZ, RZ, R33 ;  /* 0x000000ffff088224 */ /* 0x001fc600078e0021 */
[----:B------:R0:W-:Y:S01]  /*11cf0*/  STS.U16 [R0+UR44+0x6400], R158 ;  /* 0x0064009e00007988 */ /* 0x0001e2000800042c */
[----:B------:R-:W-:-:S03]  /*11d00*/  @!P0 IMAD.MOV.U32 R9, RZ, RZ, R34 ;  /* 0x000000ffff098224 */ /* 0x000fc600078e0022 */
[----:B------:R-:W4:Y:S04]  /*11d10*/  LDL R33, [R1+0x6d4] ;  /* 0x0006d40001217983 */ /* 0x000f280000100800 */
[----:B------:R2:W4:Y:S01]  /*11d20*/  @!P0 LDG.E.U16 R160, desc[UR46][R8.64] ;  /* 0x0000002e08a08981 */ /* 0x000522000c1e1500 */
[----:B0-----:R-:W-:-:S03]  /*11d30*/  PRMT R158, RZ, 0x7610, R158 ;  /* 0x00007610ff9e7816 */ /* 0x001fc6000000009e */
[----:B------:R-:W4:Y:S01]  /*11d40*/  LDL R34, [R1+0x6d0] ;  /* 0x0006d00001227983 */ /* 0x000f220000100800 */
[----:B------:R-:W-:-:S03]  /*11d50*/  PRMT R157, RZ, 0x7610, R157 ;  /* 0x00007610ff9d7816 */ /* 0x000fc6000000009d */
[----:B------:R0:W-:Y:S02]  /*11d60*/  STS.U16 [R0+UR44+0x8c00], R156 ;  /* 0x008c009c00007988 */ /* 0x0001e4000800042c */
[----:B0-----:R-:W-:Y:S01]  /*11d70*/  PRMT R156, RZ, 0x7610, R156 ;  /* 0x00007610ff9c7816 */ /* 0x001fe2000000009c */
[----:B--2---:R-:W-:Y:S02]  /*11d80*/  @!P0 IMAD.MOV.U32 R9, RZ, RZ, R30 ;  /* 0x000000ffff098224 */ /* 0x004fe400078e001e */
[----:B------:R-:W2:Y:S01]  /*11d90*/  LDL R30, [R1+0x6c0] ;  /* 0x0006c000011e7983 */ /* 0x000ea20000100800 */
[----:B---3--:R-:W-:-:S03]  /*11da0*/  @!P0 IMAD.MOV.U32 R8, RZ, RZ, R25 ;  /* 0x000000ffff088224 */ /* 0x008fc600078e0019 */
[----:B------:R-:W3:Y:S04]  /*11db0*/  LDL R25, [R1+0x6c4] ;  /* 0x0006c40001197983 */ /* 0x000ee80000100800 */
[----:B------:R4:W3:Y:S02]  /*11dc0*/  @!P0 LDG.E.U16 R159, desc[UR46][R8.64] ;  /* 0x0000002e089f8981 */ /* 0x0008e4000c1e1500 */
[----:B----4-:R-:W-:Y:S02]  /*11dd0*/  @!P0 IMAD.MOV.U32 R8, RZ, RZ, R28 ;  /* 0x000000ffff088224 */ /* 0x010fe400078e001c */
[----:B------:R-:W-:Y:S01]  /*11de0*/  @!P0 IMAD.MOV.U32 R9, RZ, RZ, R53 ;  /* 0x000000ffff098224 */ /* 0x000fe200078e0035 */
[----:B------:R-:W4:Y:S04]  /*11df0*/  LDL R28, [R1+0x6b4] ;  /* 0x0006b400011c7983 */ /* 0x000f280000100800 */
[----:B------:R0:W4:Y:S02]  /*11e00*/  @!P0 LDG.E.U16 R158, desc[UR46][R8.64] ;  /* 0x0000002e089e8981 */ /* 0x000124000c1e1500 */
[----:B0-----:R-:W-:-:S02]  /*11e10*/  @!P0 IMAD.MOV.U32 R8, RZ, RZ, R51 ;  /* 0x000000ffff088224 */ /* 0x001fc400078e0033 */
[----:B------:R-:W-:-:S05]  /*11e20*/  @!P0 IMAD.MOV.U32 R9, RZ, RZ, R52 ;  /* 0x000000ffff098224 */ /* 0x000fca00078e0034 */
[----:B------:R0:W4:Y:S02]  /*11e30*/  @!P0 LDG.E.U16 R157, desc[UR46][R8.64] ;  /* 0x0000002e089d8981 */ /* 0x000124000c1e1500 */
[----:B0-----:R-:W-:Y:S02]  /*11e40*/  @!P0 IMAD.MOV.U32 R8, RZ, RZ, R24 ;  /* 0x000000ffff088224 */ /* 0x001fe400078e0018 */
[----:B------:R-:W-:Y:S01]  /*11e50*/  @!P0 IMAD.MOV.U32 R9, RZ, RZ, R50 ;  /* 0x000000ffff098224 */ /* 0x000fe200078e0032 */
[----:B------:R-:W4:Y:S04]  /*11e60*/  LDL R24, [R1+0x6a4] ;  /* 0x0006a40001187983 */ /* 0x000f280000100800 */
[----:B------:R0:W4:Y:S02]  /*11e70*/  @!P0 LDG.E.U16 R156, desc[UR46][R8.64] ;  /* 0x0000002e089c8981 */ /* 0x000124000c1e1500 */
[----:B0-----:R-:W-:-:S02]  /*11e80*/  @!P0 IMAD.MOV.U32 R8, RZ, RZ, R39 ;  /* 0x000000ffff088224 */ /* 0x001fc400078e0027 */
[----:B------:R-:W4:Y:S01]  /*11e90*/  LDL.LU R39, [R1+0x6b0] ;  /* 0x0006b00001277983 */ /* 0x000f220000300800 */
[----:B------:R-:W-:Y:S01]  /*11ea0*/  PRMT R155, RZ, 0x7610, R155 ;  /* 0x00007610ff9b7816 */ /* 0x000fe2000000009b */
[----:B------:R-:W-:Y:S02]  /*11eb0*/  @!P0 IMAD.MOV.U32 R9, RZ, RZ, R49 ;  /* 0x000000ffff098224 */ /* 0x000fe400078e0031 */
[----:B------:R0:W-:Y:S04]  /*11ec0*/  STS.U16 [R0+UR44+0x9000], R154 ;  /* 0x0090009a00007988 */ /* 0x0001e8000800042c */
[----:B------:R1:W4:Y:S01]  /*11ed0*/  @!P0 LDG.E.U16 R155, desc[UR46][R8.64] ;  /* 0x0000002e089b8981 */ /* 0x000322000c1e1500 */
[----:B0-----:R-:W-:Y:S01]  /*11ee0*/  PRMT R154, RZ, 0x7610, R154 ;  /* 0x00007610ff9a7816 */ /* 0x001fe2000000009a */
[----:B-1----:R-:W-:-:S02]  /*11ef0*/  @!P0 IMAD.MOV.U32 R8, RZ, RZ, R35 ;  /* 0x000000ffff088224 */ /* 0x002fc400078e0023 */
[----:B------:R-:W-:Y:S01]  /*11f00*/  @!P0 IMAD.MOV.U32 R9, RZ, RZ, R38 ;  /* 0x000000ffff098224 */ /* 0x000fe200078e0026 */
[----:B------:R0:W-:Y:S04]  /*11f10*/  STS.U16 [R0+UR44+0x4800], R153 ;  /* 0x0048009900007988 */ /* 0x0001e8000800042c */
[----:B------:R1:W4:Y:S01]  /*11f20*/  @!P0 LDG.E.U16 R154, desc[UR46][R8.64] ;  /* 0x0000002e089a8981 */ /* 0x000322000c1e1500 */
[----:B0-----:R-:W-:Y:S01]  /*11f30*/  PRMT R153, RZ, 0x7610, R153 ;  /* 0x00007610ff997816 */ /* 0x001fe20000000099 */
[----:B-1----:R-:W-:Y:S02]  /*11f40*/  @!P0 IMAD.MOV.U32 R8, RZ, RZ, R33 ;  /* 0x000000ffff088224 */ /* 0x002fe400078e0021 */
[----:B------:R-:W-:-:S05]  /*11f50*/  @!P0 IMAD.MOV.U32 R9, RZ, RZ, R34 ;  /* 0x000000ffff098224 */ /* 0x000fca00078e0022 */
[----:B------:R2:W4:Y:S04]  /*11f60*/  @!P0 LDG.E.U16 R153, desc[UR46][R8.64] ;  /* 0x0000002e08998981 */ /* 0x000528000c1e1500 */
[----:B------:R0:W-:Y:S01]  /*11f70*/  STS.U16 [R0+UR44+0x6800], R152 ;  /* 0x0068009800007988 */ /* 0x0001e2000800042c */
[----:B------:R-:W-:Y:S02]  /*11f80*/  PRMT R23, RZ, 0x7610, R23 ;  /* 0x00007610ff177816 */ /* 0x000fe40000000017 */
[----:B0-----:R-:W-:Y:S01]  /*11f90*/  PRMT R152, RZ, 0x7610, R152 ;  /* 0x00007610ff987816 */ /* 0x001fe20000000098 */
[----:B------:R0:W-:Y:S01]  /*11fa0*/  STS.U16 [R0+UR44+0xa000], R215 ;  /* 0x00a000d700007988 */ /* 0x0001e2000800042c */
[----:B--2---:R-:W-:-:S03]  /*11fb0*/  @!P0 IMAD.MOV.U32 R9, RZ, RZ, R30 ;  /* 0x000000ffff098224 */ /* 0x004fc600078e001e */
[----:B------:R-:W2:Y:S01]  /*11fc0*/  LDL.LU R30, [R1+0x694] ;  /* 0x00069400011e7983 */ /* 0x000ea20000300800 */
[----:B---3--:R-:W-:-:S03]  /*11fd0*/  @!P0 IMAD.MOV.U32 R8, RZ, RZ, R25 ;  /* 0x000000ffff088224 */ /* 0x008fc600078e0019 */
[----:B------:R-:W3:Y:S04]  /*11fe0*/  LDL.LU R25, [R1+0x690] ;  /* 0x0006900001197983 */ /* 0x000ee80000300800 */
[----:B------:R-:W3:Y:S04]  /*11ff0*/  LDL R50, [R1+0x654] ;  /* 0x0006540001327983 */ /* 0x000ee80000100800 */
[----:B------:R-:W3:Y:S04]  /*12000*/  LDL.LU R49, [R1+0x680] ;  /* 0x0006800001317983 */ /* 0x000ee80000300800 */
[----:B------:R-:W3:Y:S04]  /*12010*/  LDL.LU R33, [R1+0x684] ;  /* 0x0006840001217983 */ /* 0x000ee80000300800 */
[----:B------:R4:W3:Y:S02]  /*12020*/  @!P0 LDG.E.U16 R152, desc[UR46][R8.64] ;  /* 0x0000002e08988981 */ /* 0x0008e4000c1e1500 */
[----:B----4-:R-:W-:-:S02]  /*12030*/  @!P0 IMAD.MOV.U32 R8, RZ, RZ, R28 ;  /* 0x000000ffff088224 */ /* 0x010fc400078e001c */
[----:B------:R-:W4:Y:S04]  /*12040*/  LDL.LU R28, [R1+0x674] ;  /* 0x00067400011c7983 */ /* 0x000f280000300800 */
[----:B------:R-:W4:Y:S04]  /*12050*/  LDL.LU R238, [R1+0x670] ;  /* 0x0006700001ee7983 */ /* 0x000f280000300800 */
[----:B------:R-:W4:Y:S04]  /*12060*/  LDL.LU R38, [R1+0x650] ;  /* 0x0006500001267983 */ /* 0x000f280000300800 */
[----:B------:R-:W4:Y:S04]  /*12070*/  LDL.LU R35, [R1+0x634] ;  /* 0x0006340001237983 */ /* 0x000f280000300800 */
[----:B------:R-:W4:Y:S01]  /*12080*/  LDL.LU R34, [R1+0x660] ;  /* 0x0006600001227983 */ /* 0x000f220000300800 */
[----:B------:R-:W-:-:S05]  /*12090*/  @!P0 IMAD.MOV.U32 R9, RZ, RZ, R39 ;  /* 0x000000ffff098224 */ /* 0x000fca00078e0027 */
[----:B------:R1:W4:Y:S02]  /*120a0*/  @!P0 LDG.E.U16 R23, desc[UR46][R8.64] ;  /* 0x0000002e08178981 */ /* 0x000324000c1e1500 */
[----:B-1----:R-:W-:Y:S02]  /*120b0*/  @!P0 IMAD.MOV.U32 R8, RZ, RZ, R24 ;  /* 0x000000ffff088224 */ /* 0x002fe400078e0018 */
[----:B------:R-:W4:Y:S04]  /*120c0*/  LDL.LU R24, [R1+0x664] ;  /* 0x0006640001187983 */ /* 0x000f280000300800 */
[----:B0-----:R-:W4:Y:S01]  /*120d0*/  LDL.LU R215, [R1+0x644] ;  /* 0x0006440001d77983 */ /* 0x001f220000300800 */
[----:B------:R-:W-:-:S03]  /*120e0*/  @!P0 IMAD.MOV.U32 R9, RZ, RZ, R242 ;  /* 0x000000ffff098224 */ /* 0x000fc600078e00f2 */
[----:B------:R0:W-:Y:S04]  /*120f0*/  STS.U16 [R0+UR44+0x9c00], R22 ;  /* 0x009c001600007988 */ /* 0x0001e8000800042c */
[----:B------:R1:W-:Y:S01]  /*12100*/  STS.U16 [R0+UR44+0x9400], R21 ;  /* 0x0094001500007988 */ /* 0x0003e2000800042c */
[----:B0-----:R-:W-:Y:S02]  /*12110*/  PRMT R22, RZ, 0x7610, R22 ;  /* 0x00007610ff167816 */ /* 0x001fe40000000016 */
[----:B-1----:R-:W-:-:S04]  /*12120*/  PRMT R21, RZ, 0x7610, R21 ;  /* 0x00007610ff157816 */ /* 0x002fc80000000015 */
[----:B------:R2:W4:Y:S04]  /*12130*/  @!P0 LDG.E.U16 R22, desc[UR46][R8.64] ;  /* 0x0000002e08168981 */ /* 0x000528000c1e1500 */
[----:B------:R0:W-:Y:S04]  /*12140*/  STS.U16 [R0+UR44+0x9800], R20 ;  /* 0x0098001400007988 */ /* 0x0001e8000800042c */
[----:B------:R1:W-:Y:S01]  /*12150*/  STS.U16 [R0+UR44+0x4c00], R19 ;  /* 0x004c001300007988 */ /* 0x0003e2000800042c */
[----:B0-----:R-:W-:Y:S02]  /*12160*/  PRMT R20, RZ, 0x7610, R20 ;  /* 0x00007610ff147816 */ /* 0x001fe40000000014 */
[----:B-1----:R-:W-:Y:S01]  /*12170*/  PRMT R19, RZ, 0x7610, R19 ;  /* 0x00007610ff137816 */ /* 0x002fe20000000013 */
[----:B------:R0:W-:Y:S02]  /*12180*/  STS.U16 [R0+UR44+0x6c00], R18 ;  /* 0x006c001200007988 */ /* 0x0001e4000800042c */
[----:B0-----:R-:W-:-:S02]  /*12190*/  PRMT R18, RZ, 0x7610, R18 ;  /* 0x00007610ff127816 */ /* 0x001fc40000000012 */
[----:B------:R-:W-:Y:S04]  /*121a0*/  STL [R1+0xc88], R242 ;  /* 0x000c88f201007387 */ /* 0x000fe80000100800 */
[----:B------:R0:W-:Y:S04]  /*121b0*/  STS.U16 [R0+UR44+0x7000], R17 ;  /* 0x0070001100007988 */ /* 0x0001e8000800042c */
[----:B------:R1:W-:Y:S01]  /*121c0*/  STS.U16 [R0+UR44+0x7c00], R16 ;  /* 0x007c001000007988 */ /* 0x0003e2000800042c */
[----:B0-----:R-:W-:Y:S02]  /*121d0*/  PRMT R17, RZ, 0x7610, R17 ;  /* 0x00007610ff117816 */ /* 0x001fe40000000011 */
[----:B-1----:R-:W-:Y:S01]  /*121e0*/  PRMT R16, RZ, 0x7610, R16 ;  /* 0x00007610ff107816 */ /* 0x002fe20000000010 */
[----:B--2---:R-:W-:-:S02]  /*121f0*/  @!P0 IMAD.MOV.U32 R8, RZ, RZ, R30 ;  /* 0x000000ffff088224 */ /* 0x004fc400078e001e */
[----:B---3--:R-:W-:-:S05]  /*12200*/  @!P0 IMAD.MOV.U32 R9, RZ, RZ, R25 ;  /* 0x000000ffff098224 */ /* 0x008fca00078e0019 */
[----:B------:R0:W2:Y:S02]  /*12210*/  @!P0 LDG.E.U16 R21, desc[UR46][R8.64] ;  /* 0x0000002e08158981 */ /* 0x0000a4000c1e1500 */
[----:B0-----:R-:W-:Y:S02]  /*12220*/  @!P0 IMAD.MOV.U32 R8, RZ, RZ, R33 ;  /* 0x000000ffff088224 */ /* 0x001fe400078e0021 */
[----:B------:R-:W-:-:S05]  /*12230*/  @!P0 IMAD.MOV.U32 R9, RZ, RZ, R49 ;  /* 0x000000ffff098224 */ /* 0x000fca00078e0031 */
[----:B------:R4:W3:Y:S02]  /*12240*/  @!P0 LDG.E.U16 R20, desc[UR46][R8.64] ;  /* 0x0000002e08148981 */ /* 0x0008e4000c1e1500 */
[----:B----4-:R-:W-:Y:S02]  /*12250*/  @!P0 IMAD.MOV.U32 R8, RZ, RZ, R28 ;  /* 0x000000ffff088224 */ /* 0x010fe400078e001c */
[----:B------:R-:W-:-:S05]  /*12260*/  @!P0 IMAD.MOV.U32 R9, RZ, RZ, R238 ;  /* 0x000000ffff098224 */ /* 0x000fca00078e00ee */
[----:B------:R0:W4:Y:S02]  /*12270*/  @!P0 LDG.E.U16 R19, desc[UR46][R8.64] ;  /* 0x0000002e08138981 */ /* 0x000124000c1e1500 */
[----:B0-----:R-:W-:Y:S02]  /*12280*/  @!P0 IMAD.MOV.U32 R9, RZ, RZ, R34 ;  /* 0x000000ffff098224 */ /* 0x001fe400078e0022 */
[----:B------:R-:W-:-:S05]  /*12290*/  @!P0 IMAD.MOV.U32 R8, RZ, RZ, R24 ;  /* 0x000000ffff088224 */ /* 0x000fca00078e0018 */
[----:B------:R0:W4:Y:S02]  /*122a0*/  @!P0 LDG.E.U16 R18, desc[UR46][R8.64] ;  /* 0x0000002e08128981 */ /* 0x000124000c1e1500 */
[----:B0-----:R-:W-:Y:S02]  /*122b0*/  @!P0 IMAD.MOV.U32 R8, RZ, RZ, R50 ;  /* 0x000000ffff088224 */ /* 0x001fe400078e0032 */
[----:B------:R-:W2:Y:S01]  /*122c0*/  LDL R50, [R1+0x600] ;  /* 0x0006000001327983 */ /* 0x000ea20000100800 */
[----:B------:R-:W-:-:S03]  /*122d0*/  @!P0 IMAD.MOV.U32 R9, RZ, RZ, R38 ;  /* 0x000000ffff098224 */ /* 0x000fc600078e0026 */
[----:B------:R-:W-:Y:S04]  /*122e0*/  STL [R1+0xc34], R243 ;  /* 0x000c34f301007387 */ /* 0x000fe80000100800 */
[----:B------:R-:W-:Y:S04]  /*122f0*/  STL [R1+0xf18], R151 ;  /* 0x000f189701007387 */ /* 0x000fe80000100800 */
[----:B------:R-:W-:Y:S04]  /*12300*/  STL.64 [R1+0xf10], R48 ;  /* 0x000f103001007387 */ /* 0x000fe80000100a00 */
[----:B------:R-:W-:Y:S04]  /*12310*/  STL.64 [R1+0xf08], R46 ;  /* 0x000f082e01007387 */ /* 0x000fe80000100a00 */
[----:B------:R-:W-:Y:S04]  /*12320*/  STL.64 [R1+0xf00], R44 ;  /* 0x000f002c01007387 */ /* 0x000fe80000100a00 */
[----:B------:R-:W-:Y:S04]  /*12330*/  STL.64 [R1+0xef8], R42 ;  /* 0x000ef82a01007387 */ /* 0x000fe80000100a00 */
[----:B------:R-:W-:Y:S04]  /*12340*/  STL.64 [R1+0xef0], R40 ;  /* 0x000ef02801007387 */ /* 0x000fe80000100a00 */
[----:B------:R-:W-:Y:S04]  /*12350*/  STL.64 [R1+0xee8], R38 ;  /* 0x000ee82601007387 */ /* 0x000fe80000100a00 */
[----:B------:R0:W4:Y:S04]  /*12360*/  @!P0 LDG.E.U16 R17, desc[UR46][R8.64] ;  /* 0x0000002e08118981 */ /* 0x000128000c1e1500 */
[----:B------:R-:W-:Y:S04]  /*12370*/  STL.64 [R1+0xee0], R36 ;  /* 0x000ee02401007387 */ /* 0x000fe80000100a00 */
[----:B------:R-:W-:Y:S01]  /*12380*/  STL.64 [R1+0xed8], R34 ;  /* 0x000ed82201007387 */ /* 0x000fe20000100a00 */
[----:B0-----:R-:W-:-:S02]  /*12390*/  @!P0 IMAD.MOV.U32 R8, RZ, RZ, R215 ;  /* 0x000000ffff088224 */ /* 0x001fc400078e00d7 */
[----:B------:R-:W-:Y:S01]  /*123a0*/  @!P0 IMAD.MOV.U32 R9, RZ, RZ, R243 ;  /* 0x000000ffff098224 */ /* 0x000fe200078e00f3 */
[----:B------:R-:W-:Y:S04]  /*123b0*/  STL.64 [R1+0xed0], R32 ;  /* 0x000ed02001007387 */ /* 0x000fe80000100a00 */
[----:B------:R-:W-:Y:S04]  /*123c0*/  STL.64 [R1+0xec8], R30 ;  /* 0x000ec81e01007387 */ /* 0x000fe80000100a00 */
[----:B------:R-:W-:Y:S04]  /*123d0*/  STL.64 [R1+0xec0], R28 ;  /* 0x000ec01c01007387 */ /* 0x000fe80000100a00 */
[----:B------:R-:W-:Y:S04]  /*123e0*/  STL.64 [R1+0xeb8], R26 ;  /* 0x000eb81a01007387 */ /* 0x000fe80000100a00 */
[----:B------:R0:W4:Y:S04]  /*123f0*/  @!P0 LDG.E.U16 R16, desc[UR46][R8.64] ;  /* 0x0000002e08108981 */ /* 0x000128000c1e1500 */
[----:B------:R-:W-:Y:S04]  /*12400*/  STL.64 [R1+0xeb0], R24 ;  /* 0x000eb01801007387 */ /* 0x000fe80000100a00 */
[----:B------:R1:W-:Y:S01]  /*12410*/  STL [R1+0xc38], R251 ;  /* 0x000c38fb01007387 */ /* 0x0003e20000100800 */
[----:B0-----:R-:W-:-:S03]  /*12420*/  @!P0 IMAD.MOV.U32 R9, RZ, RZ, R251 ;  /* 0x000000ffff098224 */ /* 0x001fc600078e00fb */
[----:B-1----:R-:W3:Y:S01]  /*12430*/  LDL.LU R251, [R1+0x624] ;  /* 0x0006240001fb7983 */ /* 0x002ee20000300800 */
[----:B------:R-:W-:-:S03]  /*12440*/  @!P0 IMAD.MOV.U32 R8, RZ, RZ, R35 ;  /* 0x000000ffff088224 */ /* 0x000fc600078e0023 */
[----:B------:R0:W-:Y:S04]  /*12450*/  STS.U16 [R0+UR44+0x7400], R15 ;  /* 0x0074000f00007988 */ /* 0x0001e8000800042c */
[----:B------:R1:W-:Y:S01]  /*12460*/  STS.U16 [R0+UR44+0x7800], R14 ;  /* 0x0078000e00007988 */ /* 0x0003e2000800042c */
[----:B0-----:R-:W-:Y:S02]  /*12470*/  PRMT R15, RZ, 0x7610, R15 ;  /* 0x00007610ff0f7816 */ /* 0x001fe4000000000f */
[----:B-1----:R-:W-:-:S04]  /*12480*/  PRMT R14, RZ, 0x7610, R14 ;  /* 0x00007610ff0e7816 */ /* 0x002fc8000000000e */
[----:B------:R0:W4:Y:S04]  /*12490*/  @!P0 LDG.E.U16 R15, desc[UR46][R8.64] ;  /* 0x0000002e080f8981 */ /* 0x000128000c1e1500 */
[----:B------:R1:W-:Y:S01]  /*124a0*/  STS.U16 [R0+UR44+0x5000], R13 ;  /* 0x0050000d00007988 */ /* 0x0003e2000800042c */
[----:B0-----:R-:W-:Y:S01]  /*124b0*/  @!P0 IMAD.MOV.U32 R9, RZ, RZ, R4 ;  /* 0x000000ffff098224 */ /* 0x001fe200078e0004 */
[----:B-1----:R-:W-:Y:S02]  /*124c0*/  PRMT R13, RZ, 0x7610, R13 ;  /* 0x00007610ff0d7816 */ /* 0x002fe4000000000d */
[----:B------:R0:W-:Y:S04]  /*124d0*/  STS.U16 [R0+UR44+0x5400], R12 ;  /* 0x0054000c00007988 */ /* 0x0001e8000800042c */
[----:B------:R1:W-:Y:S01]  /*124e0*/  STS.U16 [R0+UR44+0x5800], R11 ;  /* 0x0058000b00007988 */ /* 0x0003e2000800042c */
[----:B0-----:R-:W-:-:S02]  /*124f0*/  PRMT R12, RZ, 0x7610, R12 ;  /* 0x00007610ff0c7816 */ /* 0x001fc4000000000c */
[----:B-1----:R-:W-:Y:S02]  /*12500*/  PRMT R11, RZ, 0x7610, R11 ;  /* 0x00007610ff0b7816 */ /* 0x002fe4000000000b */
[----:B------:R-:W-:Y:S01]  /*12510*/  PRMT R5, RZ, 0x7610, R5 ;  /* 0x00007610ff057816 */ /* 0x000fe20000000005 */
[----:B---3--:R-:W-:-:S05]  /*12520*/  @!P0 IMAD.MOV.U32 R8, RZ, RZ, R251 ;  /* 0x000000ffff088224 */ /* 0x008fca00078e00fb */
[----:B------:R0:W3:Y:S04]  /*12530*/  @!P0 LDG.E.U16 R14, desc[UR46][R8.64] ;  /* 0x0000002e080e8981 */ /* 0x0000e8000c1e1500 */
[----:B------:R-:W-:Y:S01]  /*12540*/  STL [R1+0xc40], R251 ;  /* 0x000c40fb01007387 */ /* 0x000fe20000100800 */
[----:B0-----:R-:W-:Y:S02]  /*12550*/  @!P0 IMAD.MOV.U32 R8, RZ, RZ, R248 ;  /* 0x000000ffff088224 */ /* 0x001fe400078e00f8 */
[----:B------:R-:W-:Y:S01]  /*12560*/  @!P0 IMAD.MOV.U32 R9, RZ, RZ, R241 ;  /* 0x000000ffff098224 */ /* 0x000fe200078e00f1 */
[----:B------:R0:W-:Y:S04]  /*12570*/  STL [R1+0xc3c], R4 ;  /* 0x000c3c0401007387 */ /* 0x0001e80000100800 */
[----:B------:R1:W3:Y:S04]  /*12580*/  @!P0 LDG.E.U16 R13, desc[UR46][R8.64] ;  /* 0x0000002e080d8981 */ /* 0x0002e8000c1e1500 */
[----:B------:R-:W-:Y:S04]  /*12590*/  STL [R1+0xc48], R248 ;  /* 0x000c48f801007387 */ /* 0x000fe80000100800 */
[----:B------:R-:W-:Y:S01]  /*125a0*/  STL [R1+0xc44], R241 ;  /* 0x000c44f101007387 */ /* 0x000fe20000100800 */
[----:B-1----:R-:W-:-:S02]  /*125b0*/  @!P0 IMAD.MOV.U32 R8, RZ, RZ, R3 ;  /* 0x000000ffff088224 */ /* 0x002fc400078e0003 */
[----:B--2---:R-:W-:Y:S01]  /*125c0*/  @!P0 IMAD.MOV.U32 R9, RZ, RZ, R50 ;  /* 0x000000ffff098224 */ /* 0x004fe200078e0032 */
[----:B------:R-:W2:Y:S04]  /*125d0*/  LDL.LU.64 R24, [R1+0x400] ;  /* 0x0004000001187983 */ /* 0x000ea80000300a00 */
[----:B------:R-:W2:Y:S04]  /*125e0*/  LDL.LU.64 R26, [R1+0x408] ;  /* 0x00040800011a7983 */ /* 0x000ea80000300a00 */
[----:B------:R-:W2:Y:S04]  /*125f0*/  LDL.LU.64 R28, [R1+0x410] ;  /* 0x00041000011c7983 */ /* 0x000ea80000300a00 */
[----:B------:R1:W2:Y:S04]  /*12600*/  @!P0 LDG.E.U16 R12, desc[UR46][R8.64] ;  /* 0x0000002e080c8981 */ /* 0x0002a8000c1e1500 */
[----:B------:R-:W2:Y:S04]  /*12610*/  LDL.LU.64 R30, [R1+0x418] ;  /* 0x00041800011e7983 */ /* 0x000ea80000300a00 */
[----:B------:R-:W2:Y:S01]  /*12620*/  LDL.LU.64 R32, [R1+0x420] ;  /* 0x0004200001207983 */ /* 0x000ea20000300a00 */
[----:B-1----:R-:W-:-:S02]  /*12630*/  @!P0 IMAD.MOV.U32 R8, RZ, RZ, R250 ;  /* 0x000000ffff088224 */ /* 0x002fc400078e00fa */
[----:B------:R-:W-:Y:S01]  /*12640*/  @!P0 IMAD.MOV.U32 R9, RZ, RZ, R249 ;  /* 0x000000ffff098224 */ /* 0x000fe200078e00f9 */
[----:B------:R-:W2:Y:S04]  /*12650*/  LDL.LU.64 R34, [R1+0x428] ;  /* 0x0004280001227983 */ /* 0x000ea80000300a00 */
        /* <DEDUP_REMOVED lines=12> */
[----:B------:R-:W2:Y:S04]  /*12720*/  @!P0 LDG.E.U16 R5, desc[UR46][R8.64] ;  /* 0x0000002e08058981 */ /* 0x000ea8000c1e1500 */
[----:B------:R-:W2:Y:S04]  /*12730*/  LDL.LU.64 R54, [R1+0x478] ;  /* 0x0004780001367983 */ /* 0x000ea80000300a00 */
        /* <DEDUP_REMOVED lines=47> */
[----:B------:R-:W2:Y:S01]  /*12a30*/  LDL.LU.64 R150, [R1+0x5f8] ;  /* 0x0005f80001967983 */ /* 0x000ea20000300a00 */
[----:B0-----:R-:W-:-:S03]  /*12a40*/  LOP3.LUT R4, R0, 0x40, RZ, 0x3c, !PT ;  /* 0x0000004000047812 */ /* 0x001fc600078e3cff */
[----:B------:R-:W-:Y:S04]  /*12a50*/  STS.U16 [R0+UR44+0x2c00], R206 ;  /* 0x002c00ce00007988 */ /* 0x000fe8000800042c */
        /* <DEDUP_REMOVED lines=15> */
[----:B------:R1:W-:Y:S04]  /*12b50*/  STS.U16 [R0+UR44+0xc400], R225 ;  /* 0x00c400e100007988 */ /* 0x0003e8000800042c */
        /* <DEDUP_REMOVED lines=68> */
[----:B----4-:R-:W-:Y:S04]  /*12fa0*/  STS.U16 [R4+UR44+0xd600], R19 ;  /* 0x00d6001304007988 */ /* 0x010fe8000800042c */
[----:B------:R-:W-:Y:S04]  /*12fb0*/  STS.U16 [R4+UR44+0xda00], R18 ;  /* 0x00da001204007988 */ /* 0x000fe8000800042c */
[----:B------:R-:W-:Y:S04]  /*12fc0*/  STS.U16 [R4+UR44+0xde00], R17 ;  /* 0x00de001104007988 */ /* 0x000fe8000800042c */
[----:B------:R-:W-:Y:S04]  /*12fd0*/  STS.U16 [R4+UR44+0xe200], R16 ;  /* 0x00e2001004007988 */ /* 0x000fe8000800042c */
[----:B------:R-:W-:Y:S04]  /*12fe0*/  STS.U16 [R4+UR44+0xe600], R15 ;  /* 0x00e6000f04007988 */ /* 0x000fe8000800042c */
[----:B---3--:R-:W-:Y:S04]  /*12ff0*/  STS.U16 [R4+UR44+0xea00], R14 ;  /* 0x00ea000e04007988 */ /* 0x008fe8000800042c */
[----:B------:R-:W-:Y:S04]  /*13000*/  STS.U16 [R4+UR44+0xee00], R13 ;  /* 0x00ee000d04007988 */ /* 0x000fe8000800042c */
[----:B--2---:R-:W-:Y:S04]  /*13010*/  STS.U16 [R4+UR44+0xf200], R12 ;  /* 0x00f2000c04007988 */ /* 0x004fe8000800042c */
[----:B------:R-:W-:Y:S04]  /*13020*/  STS.U16 [R4+UR44+0xf600], R11 ;  /* 0x00f6000b04007988 */ /* 0x000fe8000800042c */
[----:B------:R-:W-:Y:S01]  /*13030*/  STS.U16 [R4+UR44+0xfa00], R5 ;  /* 0x00fa000504007988 */ /* 0x000fe2000800042c */
[----:B------:R2:W-:Y:S06]  /*13040*/  MEMBAR.ALL.CTA ;  /* 0x0000000000007992 */ /* 0x0005ec0000008000 */
[----:B--2---:R-:W2:Y:S01]  /*13050*/  FENCE.VIEW.ASYNC.S ;  /* 0x00000000000073c6 */ /* 0x004ea20000000000 */
[----:B------:R-:W-:-:S04]  /*13060*/  USHF.L.U32 UR8, UR4, 0x7, URZ ;  /* 0x0000000704087899 */ /* 0x000fc8000800063f */
[----:B------:R-:W-:Y:S01]  /*13070*/  ULOP3.LUT UR8, UR8, 0x200, URZ, 0xc0, !UPT ;  /* 0x0000020008087892 */ /* 0x000fe2000f8ec03f */
[----:B--2---:R-:W-:Y:S03]  /*13080*/  BAR.SYNC.DEFER_BLOCKING 0x0 ;  /* 0x0000000000007b1d */ /* 0x004fe60000010000 */
[----:B------:R-:W-:-:S04]  /*13090*/  ULEA.HI UR8, UR5, UR8, URZ, 0x1c ;  /* 0x0000000805087291 */ /* 0x000fc8000f8fe03f */
[----:B------:R-:W-:Y:S01]  /*130a0*/  ULOP3.LUT UR40, UR8, 0x3fff, URZ, 0xc0, !UPT ;  /* 0x00003fff08287892 */ /* 0x000fe2000f8ec03f */
[----:B------:R-:W-:Y:S01]  /*130b0*/  UMOV UR41, 0x40000040 ;  /* 0x4000004000297882 */ /* 0x000fe20000000000 */
[----:B------:R-:W-:-:S07]  /*130c0*/  WARPGROUP.ARRIVE ;  /* 0x00000000000079c5 */ /* 0x000fce0000000000 */
[----:B------:R-:W-:Y:S01]  /*130d0*/  HGMMA.64x256x16.F32 R24, gdesc[UR40].tnspA, R24, gsb0 ;  /* 0x23e00000281879f0 */ /* 0x000fe20008000818 */
[----:B------:R-:W-:Y:S01]  /*130e0*/  UIADD3 UR24, UP0, UR40, 0x80, URZ ;  /* 0x0000008028187890 */ /* 0x000fe2000ff1e03f */
[----:B------:R-:W-:-:S03]  /*130f0*/  UMOV UR8, URZ ;  /* 0x0000003f00087c82 */ /* 0x000fc60008000000 */
[----:B------:R-:W-:-:S04]  /*13100*/  UIADD3.X UR25, UR8, 0x40000040, URZ, UP0, !UPT ;  /* 0x4000004008197890 */ /* 0x000fc800087fe43f */
[----:B------:R-:W-:Y:S01]  /*13110*/  UIADD3.64 UR32, UR24, 0x80, URZ ;  /* 0x0000008018207897 */ /* 0x000fe2000fffe03f */
[----:B------:R-:W-:Y:S02]  /*13120*/  WARPGROUP.DEPBAR.LE gsb0, 0x0 ;  /* 0x00008000000079c5 */ /* 0x000fe40000010000 */
[----:B------:R-:W-:-:S15]  /*13130*/  WARPGROUP.ARRIVE ;  /* 0x00000000000079c5 */ /* 0x000fde0000000000 */
[----:B------:R-:W-:-:S01]  /*13140*/  NOP ;  /* 0x0000000000007918 */ /* 0x000fc20000000000 */
[----:B------:R-:W-:Y:S01]  /*13150*/  HGMMA.64x256x16.F32 R24, gdesc[UR24].tnspA, R24, gsb0 ;  /* 0x23e00000181879f0 */ /* 0x000fe20008000818 */
[----:B------:R-:W-:Y:S02]  /*13160*/  UIADD3.64 UR36, UR24, 0x100, URZ ;  /* 0x0000010018247897 */ /* 0x000fe4000fffe03f */
[----:B------:R-:W-:Y:S02]  /*13170*/  WARPGROUP.DEPBAR.LE gsb0, 0x0 ;  /* 0x00008000000079c5 */ /* 0x000fe40000010000 */
[----:B------:R-:W-:-:S15]  /*13180*/  WARPGROUP.ARRIVE ;  /* 0x00000000000079c5 */ /* 0x000fde0000000000 */
[----:B------:R-:W-:-:S08]  /*13190*/  NOP ;  /* 0x0000000000007918 */ /* 0x000fd00000000000 */
[----:B------:R-:W-:Y:S01]  /*131a0*/  HGMMA.64x256x16.F32 R24, gdesc[UR32].tnspA, R24, gsb0 ;  /* 0x23e00000201879f0 */ /* 0x000fe20008000818 */
[----:B------:R-:W-:Y:S04]  /*131b0*/  STL [R1+0xc4c], R3 ;  /* 0x000c4c0301007387 */ /* 0x000fe80000100800 */
[----:B------:R-:W-:Y:S04]  /*131c0*/  STL [R1+0xc54], R250 ;  /* 0x000c54fa01007387 */ /* 0x000fe80000100800 */
[----:B------:R-:W-:Y:S04]  /*131d0*/  STL [R1+0xc50], R249 ;  /* 0x000c50f901007387 */ /* 0x000fe80000100800 */
[----:B------:R-:W-:Y:S04]  /*131e0*/  STL [R1+0xc5c], R246 ;  /* 0x000c5cf601007387 */ /* 0x000fe80000100800 */
[----:B------:R-:W-:Y:S04]  /*131f0*/  STL [R1+0xc58], R245 ;  /* 0x000c58f501007387 */ /* 0x000fe80000100800 */
[----:B------:R-:W-:Y:S01]  /*13200*/  STL [R1+0xc60], R0 ;  /* 0x000c600001007387 */ /* 0x000fe20000100800 */
[----:B------:R-:W-:-:S02]  /*13210*/  WARPGROUP.DEPBAR.LE gsb0, 0x0 ;  /* 0x00008000000079c5 */ /* 0x000fc40000010000 */
[----:B------:R-:W-:-:S06]  /*13220*/  WARPGROUP.ARRIVE ;  /* 0x00000000000079c5 */ /* 0x000fcc0000000000 */
[----:B------:R-:W-:Y:S03]  /*13230*/  HGMMA.64x256x16.F32 R24, gdesc[UR36].tnspA, R24, gsb0 ;  /* 0x23e00000241879f0 */ /* 0x000fe60008000818 */
[----:B------:R-:W-:Y:S02]  /*13240*/  WARPGROUP.DEPBAR.LE gsb0, 0x0 ;  /* 0x00008000000079c5 */ /* 0x000fe40000010000 */
[----:B------:R2:W-:Y:S04]  /*13250*/  STL.64 [R1+0x400], R24 ;  /* 0x0004001801007387 */ /* 0x0005e80000100a00 */
        /* <DEDUP_REMOVED lines=58> */
[----:B------:R4:W-:Y:S01]  /*13600*/  STL.64 [R1+0x5d8], R142 ;  /* 0x0005d88e01007387 */ /* 0x0009e20000100a00 */
[----:B------:R-:W-:-:S03]  /*13610*/  IMAD.MOV.U32 R236, RZ, RZ, R24 ;  /* 0x000000ffffec7224 */ /* 0x000fc600078e0018 */
[----:B------:R4:W-:Y:S01]  /*13620*/  STL.64 [R1+0x5e0], R144 ;  /* 0x0005e09001007387 */ /* 0x0009e20000100a00 */
[----:B------:R-:W-:-:S03]  /*13630*/  IMAD.MOV.U32 R237, RZ, RZ, R26 ;  /* 0x000000ffffed7224 */ /* 0x000fc600078e001a */
[----:B------:R4:W-:Y:S01]  /*13640*/  STL.64 [R1+0x5e8], R146 ;  /* 0x0005e89201007387 */ /* 0x0009e20000100a00 */
[----:B0-----:R-:W-:-:S03]  /*13650*/  IMAD.MOV.U32 R224, RZ, RZ, R28 ;  /* 0x000000ffffe07224 */ /* 0x001fc600078e001c */
[----:B------:R0:W-:Y:S01]  /*13660*/  STL.64 [R1+0x5f0], R148 ;  /* 0x0005f09401007387 */ /* 0x0001e20000100a00 */
[----:B-1----:R-:W-:-:S03]  /*13670*/  IMAD.MOV.U32 R225, RZ, RZ, R30 ;  /* 0x000000ffffe17224 */ /* 0x002fc600078e001e */
[----:B------:R1:W-:Y:S01]  /*13680*/  STL.64 [R1+0x5f8], R150 ;  /* 0x0005f89601007387 */ /* 0x0003e20000100a00 */
[----:B------:R-:W-:-:S03]  /*13690*/  IMAD.MOV.U32 R212, RZ, RZ, R32 ;  /* 0x000000ffffd47224 */ /* 0x000fc600078e0020 */
[----:B--2---:R-:W2:Y:S01]  /*136a0*/  LDL.LU.64 R24, [R1+0x200] ;  /* 0x0002000001187983 */ /* 0x004ea20000300a00 */
[----:B------:R-:W-:-:S03]  /*136b0*/  IMAD.MOV.U32 R213, RZ, RZ, R34 ;  /* 0x000000ffffd57224 */ /* 0x000fc600078e0022 */
[----:B---3--:R-:W2:Y:S04]  /*136c0*/  LDL.LU.64 R26, [R1+0x208] ;  /* 0x00020800011a7983 */ /* 0x008ea80000300a00 */
[----:B----4-:R-:W2:Y:S04]  /*136d0*/  LDL.LU.64 R28, [R1+0x210] ;  /* 0x00021000011c7983 */ /* 0x010ea80000300a00 */
        /* <DEDUP_REMOVED lines=41> */
[----:B------:R-:W-:-:S03]  /*13970*/  IMAD.MOV.U32 R20, RZ, RZ, R120 ;  /* 0x000000ffff147224 */ /* 0x000fc600078e0078 */
        /* <DEDUP_REMOVED lines=14> */
[----:B------:R-:W2:Y:S04]  /*13a60*/  LDL.LU.64 R126, [R1+0x398] ;  /* 0x00039800017e7983 */ /* 0x000ea80000300a00 */
[----:B------:R-:W2:Y:S01]  /*13a70*/  LDL.LU.64 R128, [R1+0x3a0] ;  /* 0x0003a00001807983 */ /* 0x000ea20000300a00 */
[----:B------:R-:W-:-:S03]  /*13a80*/  IMAD.MOV.U32 R5, RZ, RZ, R138 ;  /* 0x000000ffff057224 */ /* 0x000fc600078e008a */
        /* <DEDUP_REMOVED lines=9> */
[----:B0-----:R-:W2:Y:S04]  /*13b20*/  LDL.LU.64 R148, [R1+0x3f0] ;  /* 0x0003f00001947983 */ /* 0x001ea80000300a00 */
[----:B-1----:R-:W2:Y:S01]  /*13b30*/  LDL.LU.64 R150, [R1+0x3f8] ;  /* 0x0003f80001967983 */ /* 0x002ea20000300a00 */
[----:B------:R-:W-:Y:S01]  /*13b40*/  UMOV UR8, UR40 ;  /* 0x0000002800087c82 */ /* 0x000fe20008000000 */
[----:B------:R-:W-:Y:S01]  /*13b50*/  UMOV UR9, UR41 ;  /* 0x0000002900097c82 */ /* 0x000fe20008000000 */
[----:B------:R-:W-:Y:S01]  /*13b60*/  UMOV UR12, UR24 ;  /* 0x00000018000c7c82 */ /* 0x000fe20008000000 */
[----:B------:R-:W-:Y:S01]  /*13b70*/  UMOV UR13, UR25 ;  /* 0x00000019000d7c82 */ /* 0x000fe20008000000 */
[----:B--2---:R-:W-:-:S06]  /*13b80*/  WARPGROUP.ARRIVE ;  /* 0x00000000000079c5 */ /* 0x004fcc0000000000 */
[----:B------:R-:W-:Y:S01]  /*13b90*/  HGMMA.64x256x16.F32 R24, gdesc[UR8].tnspA, R24, gsb0 ;  /* 0x23e00000081879f0 */ /* 0x000fe20008000818 */
[----:B------:R-:W-:Y:S01]  /*13ba0*/  UMOV UR16, UR32 ;  /* 0x0000002000107c82 */ /* 0x000fe20008000000 */
[----:B------:R-:W-:Y:S01]  /*13bb0*/  UMOV UR17, UR33 ;  /* 0x0000002100117c82 */ /* 0x000fe20008000000 */
[----:B------:R-:W-:Y:S02]  /*13bc0*/  WARPGROUP.DEPBAR.LE gsb0, 0x0 ;  /* 0x00008000000079c5 */ /* 0x000fe40000010000 */
[----:B------:R-:W-:-:S15]  /*13bd0*/  WARPGROUP.ARRIVE ;  /* 0x00000000000079c5 */ /* 0x000fde0000000000 */
[----:B------:R-:W-:-:S08]  /*13be0*/  NOP ;  /* 0x0000000000007918 */ /* 0x000fd00000000000 */
[----:B------:R-:W-:Y:S01]  /*13bf0*/  HGMMA.64x256x16.F32 R24, gdesc[UR12].tnspA, R24, gsb0 ;  /* 0x23e000000c1879f0 */ /* 0x000fe20008000818 */
[----:B------:R-:W-:Y:S01]  /*13c00*/  UMOV UR20, UR36 ;  /* 0x0000002400147c82 */ /* 0x000fe20008000000 */
[----:B------:R-:W-:Y:S01]  /*13c10*/  UMOV UR21, UR37 ;  /* 0x0000002500157c82 */ /* 0x000fe20008000000 */
        /* <DEDUP_REMOVED lines=86> */
[----:B------:R0:W-:Y:S04]  /*14180*/  STL.64 [R1+0x3f8], R150 ;  /* 0x0003f89601007387 */ /* 0x0001e80000100a00 */
[----:B0-----:R-:W2:Y:S04]  /*14190*/  LDL.LU R151, [R1+0xf18] ;  /* 0x000f180001977983 */ /* 0x001ea80000300800 */
[----:B------:R-:W3:Y:S04]  /*141a0*/  LDL.LU.64 R48, [R1+0xf10] ;  /* 0x000f100001307983 */ /* 0x000ee80000300a00 */
[----:B------:R-:W4:Y:S04]  /*141b0*/  LDL.LU.64 R46, [R1+0xf08] ;  /* 0x000f0800012e7983 */ /* 0x000f280000300a00 */
        /* <DEDUP_REMOVED lines=11> */
[----:B------:R-:W-:-:S02]  /*14270*/  IMAD.MOV.U32 R152, RZ, RZ, R56 ;  /* 0x000000ffff987224 */ /* 0x000fc400078e0038 */
[----:B------:R-:W-:Y:S02]  /*14280*/  IMAD.MOV.U32 R153, RZ, RZ, R58 ;  /* 0x000000ffff997224 */ /* 0x000fe400078e003a */
[----:B------:R-:W-:Y:S02]  /*14290*/  IMAD.MOV.U32 R155, RZ, RZ, R61 ;  /* 0x000000ffff9b7224 */ /* 0x000fe400078e003d */
[----:B------:R-:W-:Y:S02]  /*142a0*/  IMAD.MOV.U32 R154, RZ, RZ, R60 ;  /* 0x000000ffff9a7224 */ /* 0x000fe400078e003c */
[----:B------:R-:W-:Y:S02]  /*142b0*/  IMAD.MOV.U32 R157, RZ, RZ, R63 ;  /* 0x000000ffff9d7224 */ /* 0x000fe400078e003f */
[----:B------:R-:W-:Y:S02]  /*142c0*/  IMAD.MOV.U32 R156, RZ, RZ, R62 ;  /* 0x000000ffff9c7224 */ /* 0x000fe400078e003e */
        /* <DEDUP_REMOVED lines=72> */
[----:B---3--:R-:W-:-:S02]  /*14750*/  IMAD.MOV.U32 R9, RZ, RZ, R49 ;  /* 0x000000ffff097224 */ /* 0x008fc400078e0031 */
[----:B------:R-:W-:Y:S02]  /*14760*/  IMAD.MOV.U32 R8, RZ, RZ, R48 ;  /* 0x000000ffff087224 */ /* 0x000fe400078e0030 */
[----:B----4-:R-:W-:Y:S02]  /*14770*/  IMAD.MOV.U32 R13, RZ, RZ, R47 ;  /* 0x000000ffff0d7224 */ /* 0x010fe400078e002f */
[----:B------:R-:W-:Y:S02]  /*14780*/  IMAD.MOV.U32 R239, RZ, RZ, R46 ;  /* 0x000000ffffef7224 */ /* 0x000fe400078e002e */
[----:B--2---:R-:W-:Y:S02]  /*14790*/  IMAD.MOV.U32 R227, RZ, RZ, R45 ;  /* 0x000000ffffe37224 */ /* 0x004fe400078e002d */
        /* <DEDUP_REMOVED lines=21> */
[----:B------:R-:W2:Y:S04]  /*148f0*/  LDL.LU.64 R24, [R1] ;  /* 0x0000000001187983 */ /* 0x000ea80000300a00 */
        /* <DEDUP_REMOVED lines=59> */
[----:B------:R-:W2:Y:S04]  /*14cb0*/  LDL.LU.64 R142, [R1+0x1d8] ;  /* 0x0001d800018e7983 */ /* 0x000ea80000300a00 */
[----:B------:R-:W2:Y:S04]  /*14cc0*/  LDL.LU.64 R144, [R1+0x1e0] ;  /* 0x0001e00001907983 */ /* 0x000ea80000300a00 */
[----:B------:R-:W2:Y:S04]  /*14cd0*/  LDL.LU.64 R146, [R1+0x1e8] ;  /* 0x0001e80001927983 */ /* 0x000ea80000300a00 */
[----:B------:R-:W2:Y:S04]  /*14ce0*/  LDL.LU.64 R148, [R1+0x1f0] ;  /* 0x0001f00001947983 */ /* 0x000ea80000300a00 */
[----:B------:R-:W2:Y:S01]  /*14cf0*/  LDL.LU.64 R150, [R1+0x1f8] ;  /* 0x0001f80001967983 */ /* 0x000ea20000300a00 */
[----:B------:R-:W-:-:S02]  /*14d00*/  UIADD3.64 UR40, UR24, 0x380, URZ ;  /* 0x0000038018287897 */ /* 0x000fc4000fffe03f */
[----:B------:R-:W-:Y:S01]  /*14d10*/  UIADD3.64 UR28, UR24, 0x400, URZ ;  /* 0x00000400181c7897 */ /* 0x000fe2000fffe03f */
[----:B------:R-:W-:Y:S01]  /*14d20*/  UMOV UR30, UR26 ;  /* 0x0000001a001e7c82 */ /* 0x000fe20008000000 */
[----:B------:R-:W-:Y:S01]  /*14d30*/  UMOV UR31, UR27 ;  /* 0x0000001b001f7c82 */ /* 0x000fe20008000000 */
[----:B--2---:R-:W-:-:S06]  /*14d40*/  WARPGROUP.ARRIVE ;  /* 0x00000000000079c5 */ /* 0x004fcc0000000000 */
[----:B------:R-:W-:Y:S01]  /*14d50*/  HGMMA.64x256x16.F32 R24, gdesc[UR40].tnspA, R24, gsb0 ;  /* 0x23e00000281879f0 */ /* 0x000fe20008000818 */
[----:B------:R-:W-:Y:S02]  /*14d60*/  UIADD3.64 UR32, UR24, 0x480, URZ ;  /* 0x0000048018207897 */ /* 0x000fe4000fffe03f */
[----:B------:R-:W-:Y:S02]  /*14d70*/  WARPGROUP.DEPBAR.LE gsb0, 0x0 ;  /* 0x00008000000079c5 */ /* 0x000fe40000010000 */
[----:B------:R-:W-:-:S15]  /*14d80*/  WARPGROUP.ARRIVE ;  /* 0x00000000000079c5 */ /* 0x000fde0000000000 */
[----:B------:R-:W-:-:S08]  /*14d90*/  NOP ;  /* 0x0000000000007918 */ /* 0x000fd00000000000 */
[----:B------:R-:W-:Y:S01]  /*14da0*/  HGMMA.64x256x16.F32 R24, gdesc[UR28].tnspA, R24, gsb0 ;  /* 0x23e000001c1879f0 */ /* 0x000fe20008000818 */
[----:B------:R-:W-:Y:S02]  /*14db0*/  UIADD3.64 UR36, UR24, 0x500, URZ ;  /* 0x0000050018247897 */ /* 0x000fe4000fffe03f */
[----:B------:R-:W-:Y:S02]  /*14dc0*/  WARPGROUP.DEPBAR.LE gsb0, 0x0 ;  /* 0x00008000000079c5 */ /* 0x000fe40000010000 */
[----:B------:R-:W-:-:S15]  /*14dd0*/  WARPGROUP.ARRIVE ;  /* 0x00000000000079c5 */ /* 0x000fde0000000000 */
[----:B------:R-:W-:-:S08]  /*14de0*/  NOP ;  /* 0x0000000000007918 */ /* 0x000fd00000000000 */
[----:B------:R-:W-:Y:S01]  /*14df0*/  HGMMA.64x256x16.F32 R24, gdesc[UR32].tnspA, R24, gsb0 ;  /* 0x23e00000201879f0 */ /* 0x000fe20008000818 */
[----:B------:R-:W-:Y:S02]  /*14e00*/  IMAD.MOV.U32 R17, RZ, RZ, R15 ;  /* 0x000000ffff117224 */ /* 0x000fe400078e000f */
[----:B------:R-:W-:Y:S02]  /*14e10*/  IMAD.MOV.U32 R12, RZ, RZ, R14 ;  /* 0x000000ffff0c7224 */ /* 0x000fe400078e000e */
[----:B------:R-:W-:Y:S02]  /*14e20*/  IMAD.MOV.U32 R21, RZ, RZ, R19 ;  /* 0x000000ffff157224 */ /* 0x000fe400078e0013 */
[----:B------:R-:W-:Y:S01]  /*14e30*/  IMAD.MOV.U32 R16, RZ, RZ, R18 ;  /* 0x000000ffff107224 */ /* 0x000fe200078e0012 */
[----:B------:R-:W-:Y:S02]  /*14e40*/  WARPGROUP.DEPBAR.LE gsb0, 0x0 ;  /* 0x00008000000079c5 */ /* 0x000fe40000010000 */
[----:B------:R-:W-:-:S15]  /*14e50*/  WARPGROUP.ARRIVE ;  /* 0x00000000000079c5 */ /* 0x000fde0000000000 */
[----:B------:R-:W-:-:S03]  /*14e60*/  NOP ;  /* 0x0000000000007918 */ /* 0x000fc60000000000 */
[----:B------:R-:W-:Y:S01]  /*14e70*/  HGMMA.64x256x16.F32 R24, gdesc[UR36].tnspA, R24, gsb0 ;  /* 0x23e00000241879f0 */ /* 0x000fe20008000818 */
        /* <DEDUP_REMOVED lines=10> */
[----:B------:R-:W-:Y:S01]  /*14f20*/  IMAD.MOV.U32 R246, RZ, RZ, R238 ;  /* 0x000000fffff67224 */ /* 0x000fe200078e00ee */
[----:B------:R-:W-:Y:S02]  /*14f30*/  WARPGROUP.DEPBAR.LE gsb0, 0x0 ;  /* 0x00008000000079c5 */ /* 0x000fe40000010000 */
[----:B------:R-:W-:Y:S04]  /*14f40*/  STL.64 [R1], R24 ;  /* 0x0000001801007387 */ /* 0x000fe80000100a00 */
        /* <DEDUP_REMOVED lines=62> */
[----:B------:R0:W-:Y:S01]  /*15330*/  STL.64 [R1+0x1f8], R150 ;  /* 0x0001f89601007387 */ /* 0x0001e20000100a00 */
[----:B------:R-:W-:-:S02]  /*15340*/  IMAD.MOV.U32 R11, RZ, RZ, R134 ;  /* 0x000000ffff0b7224 */ /* 0x000fc400078e0086 */
[----:B------:R-:W-:Y:S01]  /*15350*/  IMAD.MOV.U32 R15, RZ, RZ, R130 ;  /* 0x000000ffff0f7224 */ /* 0x000fe200078e0082 */
[----:B0-----:R-:W2:Y:S04]  /*15360*/  LDL.LU.64 R150, [R1+0xea8] ;  /* 0x000ea80001967983 */ /* 0x001ea80000300a00 */
        /* <DEDUP_REMOVED lines=73> */
[----:B------:R-:W3:Y:S01]  /*15800*/  LDL R5, [R1+0xbcc] ;  /* 0x000bcc0001057983 */ /* 0x000ee20000100800 */
[----:B------:R-:W-:-:S05]  /*15810*/  VIADD R214, R214, 0x1 ;  /* 0x00000001d6d67836 */ /* 0x000fca0000000000 */
[----:B---3--:R-:W-:Y:S02]  /*15820*/  ISETP.NE.U32.AND P0, PT, R214, R5, PT ;  /* 0x00000005d600720c */ /* 0x008fe40003f05070 */
[----:B------:R-:W3:Y:S01]  /*15830*/  LDL.LU R5, [R1+0xba8] ;  /* 0x000ba80001057983 */ /* 0x000ee20000300800 */
[-C--:B------:R-:W-:Y:S02]  /*15840*/  IADD3 R6, P6, R6, R10.reuse, RZ ;  /* 0x0000000a06067210 */ /* 0x080fe40007fde0ff */
[----:B---3--:R-:W-:-:S05]  /*15850*/  IADD3 R5, P5, R5, R10, RZ ;  /* 0x0000000a05057210 */ /* 0x008fca0007fbe0ff */
[----:B------:R0:W-:Y:S04]  /*15860*/  STL [R1+0xba8], R5 ;  /* 0x000ba80501007387 */ /* 0x0001e80000100800 */
[----:B0-----:R-:W3:Y:S04]  /*15870*/  LDL.LU R5, [R1+0xb98] ;  /* 0x000b980001057983 */ /* 0x001ee80000300800 */
[----:B------:R0:W-:Y:S04]  /*15880*/  STL [R1+0xba0], R6 ;  /* 0x000ba00601007387 */ /* 0x0001e80000100800 */
[----:B0-----:R-:W4:Y:S01]  /*15890*/  LDL.LU R6, [R1+0xcac] ;  /* 0x000cac0001067983 */ /* 0x001f220000300800 */
[----:B------:R-:W-:-:S02]  /*158a0*/  IADD3 R2, P3, R2, R10, RZ ;  /* 0x0000000a02027210 */ /* 0x000fc40007f7e0ff */
[-C--:B---3--:R-:W-:Y:S02]  /*158b0*/  IADD3 R5, P1, R5, R10.reuse, RZ ;  /* 0x0000000a05057210 */ /* 0x088fe40007f3e0ff */
[----:B----4-:R-:W-:-:S05]  /*158c0*/  IADD3 R6, P2, R6, R10, RZ ;  /* 0x0000000a06067210 */ /* 0x010fca0007f5e0ff */
[----:B------:R0:W-:Y:S04]  /*158d0*/  STL [R1+0xb90], R6 ;  /* 0x000b900601007387 */ /* 0x0001e80000100800 */
[----:B0-----:R-:W3:Y:S04]  /*158e0*/  LDL.LU R6, [R1+0xca8] ;  /* 0x000ca80001067983 */ /* 0x001ee80000300800 */
[----:B------:R-:W-:Y:S04]  /*158f0*/  STL [R1+0xb98], R5 ;  /* 0x000b980501007387 */ /* 0x000fe80000100800 */
[----:B------:R0:W-:Y:S04]  /*15900*/  STL [R1+0xb88], R2 ;  /* 0x000b880201007387 */ /* 0x0001e80000100800 */
[----:B0-----:R-:W3:Y:S04]  /*15910*/  LDL.LU R2, [R1+0xca4] ;  /* 0x000ca40001027983 */ /* 0x001ee80000300800 */
[----:B------:R-:W4:Y:S01]  /*15920*/  LDL.LU R5, [R1+0xb80] ;  /* 0x000b800001057983 */ /* 0x000f220000300800 */
[----:B------:R-:W-:-:S05]  /*15930*/  IADD3 R7, P4, R7, R10, RZ ;  /* 0x0000000a07077210 */ /* 0x000fca0007f9e0ff */
[--C-:B---3--:R-:W-:Y:S01]  /*15940*/  IMAD.X R6, R6, 0x1, R2.reuse, P4 ;  /* 0x0000000106067824 */ /* 0x108fe200020e0602 */
[----:B----4-:R-:W-:Y:S02]  /*15950*/  IADD3 R5, P4, R5, R10, RZ ;  /* 0x0000000a05057210 */ /* 0x010fe40007f9e0ff */
[----:B------:R-:W3:Y:S04]  /*15960*/  LDL.LU R10, [R1+0xba4] ;  /* 0x000ba400010a7983 */ /* 0x000ee80000300800 */
[----:B------:R0:W-:Y:S04]  /*15970*/  STL [R1+0xb80], R5 ;  /* 0x000b800501007387 */ /* 0x0001e80000100800 */
[----:B0-----:R-:W4:Y:S01]  /*15980*/  LDL.LU R5, [R1+0xb78] ;  /* 0x000b780001057983 */ /* 0x001f220000300800 */
[----:B---3--:R-:W-:-:S05]  /*15990*/  IMAD.X R10, R10, 0x1, R2, P5 ;  /* 0x000000010a0a7824 */ /* 0x008fca00028e0602 */
[----:B------:R0:W-:Y:S02]  /*159a0*/  STL [R1+0xba4], R10 ;  /* 0x000ba40a01007387 */ /* 0x0001e40000100800 */
[----:B0-----:R-:W0:Y:S02]  /*159b0*/  LDC R10, c[0x0][0x238] ;  /* 0x00008e00ff0a7b82 */ /* 0x001e240000000800 */
[----:B0-----:R-:W-:-:S04]  /*159c0*/  IMAD.SHL.U32 R10, R10, 0x40, RZ ;  /* 0x000000400a0a7824 */ /* 0x001fc800078e00ff */
[----:B------:R-:W-:-:S05]  /*159d0*/  IMAD.SHL.U32 R10, R10, 0x2, RZ ;  /* 0x000000020a0a7824 */ /* 0x000fca00078e00ff */
        /* <DEDUP_REMOVED lines=171> */
[----:B----4-:R-:W-:-:S05]  /*16490*/  IADD3 R5, P6, R5, R10, RZ ;  /* 0x0000000a05057210 */ /* 0x010fca0007fde0ff */
[----:B------:R0:W-:Y:S04]  /*164a0*/  STL [R1+0xae0], R5 ;  /* 0x000ae00501007387 */ /* 0x0001e80000100800 */
[----:B0-----:R-:W3:Y:S02]  /*164b0*/  LDL.LU R5, [R1+0xb04] ;  /* 0x000b040001057983 */ /* 0x001ee40000300800 */
[----:B---3--:R-:W-:-:S05]  /*164c0*/  IMAD.X R5, R5, 0x1, R2, P1 ;  /* 0x0000000105057824 */ /* 0x008fca00008e0602 */
[----:B------:R0:W-:Y:S04]  /*164d0*/  STL [R1+0xb04], R5 ;  /* 0x000b040501007387 */ /* 0x0001e80000100800 */
[----:B0-----:R-:W3:Y:S02]  /*164e0*/  LDL.LU R5, [R1+0xad8] ;  /* 0x000ad80001057983 */ /* 0x001ee40000300800 */
[----:B---3--:R-:W-:Y:S02]  /*164f0*/  IADD3 R5, P1, R5, R10, RZ ;  /* 0x0000000a05057210 */ /* 0x008fe40007f3e0ff */
        /* <DEDUP_REMOVED lines=307> */
[----:B------:R0:W-:Y:S02]  /*17830*/  STL [R1+0x9c8], R5 ;  /* 0x0009c80501007387 */ /* 0x0001e40000100800 */
[----:B0-----:R-:W-:Y:S02]  /*17840*/  IMAD.MOV.U32 R5, RZ, RZ, R236 ;  /* 0x000000ffff057224 */ /* 0x001fe400078e00ec */
[----:B------:R-:W4:Y:S02]  /*17850*/  LDL.LU R236, [R1+0x9c0] ;  /* 0x0009c00001ec7983 */ /* 0x000f240000300800 */
[----:B------:R-:W-:-:S02]  /*17860*/  IMAD.X R5, R5, 0x1, R2, P1 ;  /* 0x0000000105057824 */ /* 0x000fc400008e0602 */
[----:B---3--:R-:W-:-:S05]  /*17870*/  IMAD.X R10, R10, 0x1, R2, P6 ;  /* 0x000000010a0a7824 */ /* 0x008fca00030e0602 */
[----:B------:R0:W-:Y:S02]  /*17880*/  STL [R1+0x9ec], R10 ;  /* 0x0009ec0a01007387 */ /* 0x0001e40000100800 */
[----:B0-----:R-:W0:Y:S02]  /*17890*/  LDC R10, c[0x0][0x238] ;  /* 0x00008e00ff0a7b82 */ /* 0x001e240000000800 */
[----:B0-----:R-:W-:-:S04]  /*178a0*/  IMAD.SHL.U32 R10, R10, 0x40, RZ ;  /* 0x000000400a0a7824 */ /* 0x001fc800078e00ff */
[----:B------:R-:W-:-:S05]  /*178b0*/  IMAD.SHL.U32 R10, R10, 0x2, RZ ;  /* 0x000000020a0a7824 */ /* 0x000fca00078e00ff */
[----:B----4-:R-:W-:-:S05]  /*178c0*/  IADD3 R236, P6, R236, R10, RZ ;  /* 0x0000000aecec7210 */ /* 0x010fca0007fde0ff */
[----:B------:R0:W-:Y:S04]  /*178d0*/  STL [R1+0x9c0], R236 ;  /* 0x0009c0ec01007387 */ /* 0x0001e80000100800 */
[----:B0-----:R-:W3:Y:S04]  /*178e0*/  LDL.LU R236, [R1+0x9b8] ;  /* 0x0009b80001ec7983 */ /* 0x001ee80000300800 */
[----:B------:R0:W-:Y:S04]  /*178f0*/  STL [R1+0x9e4], R5 ;  /* 0x0009e40501007387 */ /* 0x0001e80000100800 */
[----:B0-----:R-:W4:Y:S01]  /*17900*/  LDL.LU R5, [R1+0x9dc] ;  /* 0x0009dc0001057983 */ /* 0x001f220000300800 */
[----:B---3--:R-:W-:-:S05]  /*17910*/  IADD3 R236, P1, R236, R10, RZ ;  /* 0x0000000aecec7210 */ /* 0x008fca0007f3e0ff */
[----:B------:R0:W-:Y:S04]  /*17920*/  STL [R1+0x9b8], R236 ;  /* 0x0009b8ec01007387 */ /* 0x0001e80000100800 */
[----:B0-----:R0:W5:Y:S01]  /*17930*/  LDL.LU R236, [R1+0xca0] ;  /* 0x000ca00001ec7983 */ /* 0x0011620000300800 */
[----:B----4-:R-:W-:-:S03]  /*17940*/  IMAD.X R5, R5, 0x1, R2, P2 ;  /* 0x0000000105057824 */ /* 0x010fc600010e0602 */
[----:B------:R-:W3:Y:S04]  /*17950*/  LDL.LU R10, [R1+0xbc4] ;  /* 0x000bc400010a7983 */ /* 0x000ee80000300800 */
[----:B------:R1:W-:Y:S04]  /*17960*/  STL [R1+0x9dc], R5 ;  /* 0x0009dc0501007387 */ /* 0x0003e80000100800 */
[----:B-1----:R-:W4:Y:S01]  /*17970*/  LDL.LU R5, [R1+0x9d4] ;  /* 0x0009d40001057983 */ /* 0x002f220000300800 */
[----:B---3--:R-:W-:-:S05]  /*17980*/  IADD3 R10, P2, R10, UR6, RZ ;  /* 0x000000060a0a7c10 */ /* 0x008fca000ff5e0ff */
[----:B------:R1:W-:Y:S04]  /*17990*/  STL [R1+0xbc4], R10 ;  /* 0x000bc40a01007387 */ /* 0x0003e80000100800 */
[----:B-1----:R-:W3:Y:S01]  /*179a0*/  LDL.LU R10, [R1+0xbbc] ;  /* 0x000bbc00010a7983 */ /* 0x002ee20000300800 */
[----:B----4-:R-:W-:-:S05]  /*179b0*/  IMAD.X R5, R5, 0x1, R2, P3 ;  /* 0x0000000105057824 */ /* 0x010fca00018e0602 */
        /* <DEDUP_REMOVED lines=29> */
[----:B----4-:R-:W-:-:S05]  /*17b90*/  IADD3.X R5, R5, UR7, RZ, P2, !PT ;  /* 0x0000000705057c10 */ /* 0x010fca00097fe4ff */
        /* <DEDUP_REMOVED lines=582> */
[----:B------:R1:W-:Y:S02]  /*1a000*/  STL [R1+0x6c0], R5 ;  /* 0x0006c00501007387 */ /* 0x0003e40000100800 */
[----:B-1----:R-:W-:Y:S02]  /*1a010*/  IMAD.MOV.U32 R5, RZ, RZ, R213 ;  /* 0x000000ffff057224 */ /* 0x002fe400078e00d5 */
[----:B------:R-:W-:Y:S02]  /*1a020*/  IMAD.MOV.U32 R213, RZ, RZ, R242 ;  /* 0x000000ffffd57224 */ /* 0x000fe400078e00f2 */
[----:B------:R-:W4:Y:S01]  /*1a030*/  LDL.LU R242, [R1+0x67c] ;  /* 0x00067c0001f27983 */ /* 0x000f220000300800 */
[----:B------:R-:W-:Y:S02]  /*1a040*/  IADD3 R237, P3, R237, UR6, RZ ;  /* 0x00000006eded7c10 */ /* 0x000fe4000ff7e0ff */
[----:B------:R-:W-:-:S03]  /*1a050*/  IADD3.X R225, R225, UR7, RZ, P5, !PT ;  /* 0x00000007e1e17c10 */ /* 0x000fc6000affe4ff */
[----:B------:R1:W-:Y:S01]  /*1a060*/  STL [R1+0x694], R237 ;  /* 0x000694ed01007387 */ /* 0x0003e20000100800 */
[----:B------:R-:W-:Y:S02]  /*1a070*/  IADD3 R212, P5, R212, UR6, RZ ;  /* 0x00000006d4d47c10 */ /* 0x000fe4000ffbe0ff */
[----:B------:R-:W-:Y:S01]  /*1a080*/  IADD3.X R213, R213, UR7, RZ, P6, !PT ;  /* 0x00000007d5d57c10 */ /* 0x000fe2000b7fe4ff */
[----:B-1----:R0:W5:Y:S01]  /*1a090*/  LDL.LU R237, [R1+0xc9c] ;  /* 0x000c9c0001ed7983 */ /* 0x0021620000300800 */
[----:B---3--:R-:W-:Y:S02]  /*1a0a0*/  IADD3.X R10, R10, UR7, RZ, P4, !PT ;  /* 0x000000070a0a7c10 */ /* 0x008fe4000a7fe4ff */
[----:B------:R-:W-:-:S03]  /*1a0b0*/  IADD3 R224, P4, R224, UR6, RZ ;  /* 0x00000006e0e07c10 */ /* 0x000fc6000ff9e0ff */
[----:B------:R1:W-:Y:S04]  /*1a0c0*/  STL [R1+0x6b8], R10 ;  /* 0x0006b80a01007387 */ /* 0x0003e80000100800 */
[----:B-1----:R-:W3:Y:S04]  /*1a0d0*/  LDL.LU R10, [R1+0x654] ;  /* 0x00065400010a7983 */ /* 0x002ee80000300800 */
[----:B------:R1:W-:Y:S01]  /*1a0e0*/  STL [R1+0x68c], R224 ;  /* 0x00068ce001007387 */ /* 0x0003e20000100800 */
[----:B----4-:R-:W-:-:S03]  /*1a0f0*/  IADD3 R242, P6, R242, UR6, RZ ;  /* 0x00000006f2f27c10 */ /* 0x010fc6000ffde0ff */
[----:B-1----:R0:W5:Y:S04]  /*1a100*/  LDL.LU R224, [R1+0xc98] ;  /* 0x000c980001e07983 */ /* 0x0021680000300800 */
[----:B------:R1:W-:Y:S04]  /*1a110*/  STL [R1+0x6b0], R225 ;  /* 0x0006b0e101007387 */ /* 0x0003e80000100800 */
[----:B-1----:R0:W5:Y:S04]  /*1a120*/  LDL.LU R225, [R1+0xc94] ;  /* 0x000c940001e17983 */ /* 0x0021680000300800 */
[----:B------:R1:W-:Y:S04]  /*1a130*/  STL [R1+0x684], R212 ;  /* 0x000684d401007387 */ /* 0x0003e80000100800 */
[----:B-1----:R0:W5:Y:S04]  /*1a140*/  LDL.LU R212, [R1+0xc90] ;  /* 0x000c900001d47983 */ /* 0x0021680000300800 */
[----:B------:R1:W-:Y:S04]  /*1a150*/  STL [R1+0x6a8], R213 ;  /* 0x0006a8d501007387 */ /* 0x0003e80000100800 */
[----:B-1----:R0:W5:Y:S04]  /*1a160*/  LDL.LU R213, [R1+0xc8c] ;  /* 0x000c8c0001d57983 */ /* 0x0021680000300800 */
[----:B------:R1:W-:Y:S04]  /*1a170*/  STL [R1+0x67c], R242 ;  /* 0x00067cf201007387 */ /* 0x0003e80000100800 */
[----:B-1----:R-:W4:Y:S01]  /*1a180*/  LDL.LU R242, [R1+0xc88] ;  /* 0x000c880001f27983 */ /* 0x002f220000300800 */
[----:B------:R-:W-:-:S02]  /*1a190*/  IADD3.X R21, R21, UR7, RZ, P2, !PT ;  /* 0x0000000715157c10 */ /* 0x000fc400097fe4ff */
[----:B------:R-:W-:Y:S02]  /*1a1a0*/  IADD3 R16, P2, R16, UR6, RZ ;  /* 0x0000000610107c10 */ /* 0x000fe4000ff5e0ff */
[----:B------:R-:W-:Y:S02]  /*1a1b0*/  IADD3.X R17, R17, UR7, RZ, P3, !PT ;  /* 0x0000000711117c10 */ /* 0x000fe40009ffe4ff */
[----:B------:R-:W-:Y:S02]  /*1a1c0*/  IADD3 R12, P3, R12, UR6, RZ ;  /* 0x000000060c0c7c10 */ /* 0x000fe4000ff7e0ff */
[----:B------:R-:W-:Y:S02]  /*1a1d0*/  IADD3.X R13, R13, UR7, RZ, P4, !PT ;  /* 0x000000070d0d7c10 */ /* 0x000fe4000a7fe4ff */
[----:B------:R-:W-:Y:S02]  /*1a1e0*/  IADD3 R8, P4, R8, UR6, RZ ;  /* 0x0000000608087c10 */ /* 0x000fe4000ff9e0ff */
[----:B------:R-:W-:-:S02]  /*1a1f0*/  IADD3.X R9, R9, UR7, RZ, P5, !PT ;  /* 0x0000000709097c10 */ /* 0x000fc4000affe4ff */
[----:B------:R-:W-:Y:S02]  /*1a200*/  IADD3.X R5, R5, UR7, RZ, P6, !PT ;  /* 0x0000000705057c10 */ /* 0x000fe4000b7fe4ff */
[----:B------:R-:W-:Y:S02]  /*1a210*/  IADD3 R0, P6, R0, UR6, RZ ;  /* 0x0000000600007c10 */ /* 0x000fe4000ffde0ff */
[----:B------:R-:W-:Y:S02]  /*1a220*/  IADD3.X R250, R250, UR7, RZ, P2, !PT ;  /* 0x00000007fafa7c10 */ /* 0x000fe400097fe4ff */
[----:B------:R-:W-:Y:S02]  /*1a230*/  IADD3 R249, P2, R249, UR6, RZ ;  /* 0x00000006f9f97c10 */ /* 0x000fe4000ff5e0ff */
[----:B------:R-:W-:Y:S02]  /*1a240*/  IADD3.X R3, R3, UR7, RZ, P3, !PT ;  /* 0x0000000703037c10 */ /* 0x000fe40009ffe4ff */
[----:B------:R-:W-:-:S02]  /*1a250*/  IADD3 R248, P3, R248, UR6, RZ ;  /* 0x00000006f8f87c10 */ /* 0x000fc4000ff7e0ff */
[----:B------:R-:W-:Y:S02]  /*1a260*/  IADD3.X R241, R241, UR7, RZ, P4, !PT ;  /* 0x00000007f1f17c10 */ /* 0x000fe4000a7fe4ff */
[----:B------:R-:W-:Y:S02]  /*1a270*/  IADD3 R251, P4, R251, UR6, RZ ;  /* 0x00000006fbfb7c10 */ /* 0x000fe4000ff9e0ff */
[----:B---3--:R-:W-:Y:S02]  /*1a280*/  IADD3 R10, P5, R10, UR6, RZ ;  /* 0x000000060a0a7c10 */ /* 0x008fe4000ffbe0ff */
[----:B----4-:R-:W-:Y:S02]  /*1a290*/  IADD3.X R242, R242, UR7, RZ, P1, !PT ;  /* 0x00000007f2f27c10 */ /* 0x010fe40008ffe4ff */
[----:B------:R-:W-:-:S03]  /*1a2a0*/  IADD3 R20, P1, R20, UR6, RZ ;  /* 0x0000000614147c10 */ /* 0x000fc6000ff3e0ff */
[----:B------:R1:W-:Y:S04]  /*1a2b0*/  STL [R1+0x6a0], R242 ;  /* 0x0006a0f201007387 */ /* 0x0003e80000100800 */
[----:B-1----:R-:W3:Y:S04]  /*1a2c0*/  LDL.LU R242, [R1+0x628] ;  /* 0x0006280001f27983 */ /* 0x002ee80000300800 */
[----:B------:R1:W-:Y:S04]  /*1a2d0*/  STL [R1+0x674], R20 ;  /* 0x0006741401007387 */ /* 0x0003e80000100800 */
[----:B-1----:R0:W5:Y:S04]  /*1a2e0*/  LDL.LU R20, [R1+0xc84] ;  /* 0x000c840001147983 */ /* 0x0021680000300800 */
[----:B------:R1:W-:Y:S04]  /*1a2f0*/  STL [R1+0x698], R21 ;  /* 0x0006981501007387 */ /* 0x0003e80000100800 */
[----:B-1----:R0:W5:Y:S04]  /*1a300*/  LDL.LU R21, [R1+0xc80] ;  /* 0x000c800001157983 */ /* 0x0021680000300800 */
[----:B------:R1:W-:Y:S04]  /*1a310*/  STL [R1+0x66c], R16 ;  /* 0x00066c1001007387 */ /* 0x0003e80000100800 */
[----:B-1----:R0:W5:Y:S04]  /*1a320*/  LDL.LU R16, [R1+0xc7c] ;  /* 0x000c7c0001107983 */ /* 0x0021680000300800 */
[----:B------:R1:W-:Y:S04]  /*1a330*/  STL [R1+0x690], R17 ;  /* 0x0006901101007387 */ /* 0x0003e80000100800 */
[----:B-1----:R0:W5:Y:S04]  /*1a340*/  LDL.LU R17, [R1+0xc78] ;  /* 0x000c780001117983 */ /* 0x0021680000300800 */
[----:B------:R1:W-:Y:S01]  /*1a350*/  STL [R1+0x664], R12 ;  /* 0x0006640c01007387 */ /* 0x0003e20000100800 */
[----:B------:R-:W-:-:S03]  /*1a360*/  IADD3.X R246, R246, UR7, RZ, P1, !PT ;  /* 0x00000007f6f67c10 */ /* 0x000fc60008ffe4ff */
[----:B-1----:R0:W5:Y:S04]  /*1a370*/  LDL.LU R12, [R1+0xc74] ;  /* 0x000c7400010c7983 */ /* 0x0021680000300800 */
[----:B------:R1:W-:Y:S01]  /*1a380*/  STL [R1+0x688], R13 ;  /* 0x0006880d01007387 */ /* 0x0003e20000100800 */
[----:B------:R-:W-:-:S03]  /*1a390*/  IADD3 R245, P1, R245, UR6, RZ ;  /* 0x00000006f5f57c10 */ /* 0x000fc6000ff3e0ff */
[----:B-1----:R0:W5:Y:S04]  /*1a3a0*/  LDL.LU R13, [R1+0xc70] ;  /* 0x000c7000010d7983 */ /* 0x0021680000300800 */
[----:B------:R1:W-:Y:S04]  /*1a3b0*/  STL [R1+0x65c], R8 ;  /* 0x00065c0801007387 */ /* 0x0003e80000100800 */
[----:B-1----:R0:W5:Y:S04]  /*1a3c0*/  LDL.LU R8, [R1+0xc6c] ;  /* 0x000c6c0001087983 */ /* 0x0021680000300800 */
[----:B------:R1:W-:Y:S04]  /*1a3d0*/  STL [R1+0x680], R9 ;  /* 0x0006800901007387 */ /* 0x0003e80000100800 */
[----:B-1----:R0:W5:Y:S04]  /*1a3e0*/  LDL.LU R9, [R1+0xc68] ;  /* 0x000c680001097983 */ /* 0x0021680000300800 */
[----:B------:R1:W-:Y:S04]  /*1a3f0*/  STL [R1+0x654], R10 ;  /* 0x0006540a01007387 */ /* 0x0003e80000100800 */
[----:B-1----:R-:W4:Y:S04]  /*1a400*/  LDL.LU R10, [R1+0x600] ;  /* 0x00060000010a7983 */ /* 0x002f280000300800 */
[----:B------:R1:W-:Y:S04]  /*1a410*/  STL [R1+0x678], R5 ;  /* 0x0006780501007387 */ /* 0x0003e80000100800 */
[----:B-1----:R0:W5:Y:S04]  /*1a420*/  LDL.LU R5, [R1+0xc64] ;  /* 0x000c640001057983 */ /* 0x0021680000300800 */
[----:B------:R1:W-:Y:S04]  /*1a430*/  STL [R1+0x64c], R0 ;  /* 0x00064c0001007387 */ /* 0x0003e80000100800 */
[----:B-1----:R0:W5:Y:S04]  /*1a440*/  LDL.LU R0, [R1+0xc60] ;  /* 0x000c600001007983 */ /* 0x0021680000300800 */
[----:B------:R1:W-:Y:S04]  /*1a450*/  STL [R1+0x670], R246 ;  /* 0x000670f601007387 */ /* 0x0003e80000100800 */
[----:B-1----:R-:W4:Y:S04]  /*1a460*/  LDL.LU R246, [R1+0xc5c] ;  /* 0x000c5c0001f67983 */ /* 0x002f280000300800 */
        /* <DEDUP_REMOVED lines=13> */
[----:B-1----:R-:W3:Y:S01]  /*1a540*/  LDL.LU R251, [R1+0xc40] ;  /* 0x000c400001fb7983 */ /* 0x002ee20000300800 */
[----:B------:R-:W-:-:S02]  /*1a550*/  IADD3.X R4, R4, UR7, RZ, P5, !PT ;  /* 0x0000000704047c10 */ /* 0x000fc4000affe4ff */
[----:B------:R-:W-:-:S03]  /*1a560*/  IADD3.X R243, R243, UR7, RZ, P6, !PT ;  /* 0x00000007f3f37c10 */ /* 0x000fc6000b7fe4ff */
[----:B------:R1:W-:Y:S04]  /*1a570*/  STL [R1+0x650], R4 ;  /* 0x0006500401007387 */ /* 0x0003e80000100800 */
[----:B-1----:R-:W4:Y:S01]  /*1a580*/  LDL.LU R4, [R1+0xc3c] ;  /* 0x000c3c0001047983 */ /* 0x002f220000300800 */
[----:B--2---:R-:W-:Y:S01]  /*1a590*/  WARPGROUP.ARRIVE ;  /* 0x00000000000079c5 */ /* 0x004fe20000000000 */
[----:B------:R-:W-:Y:S01]  /*1a5a0*/  UMOV UR8, UR40 ;  /* 0x0000002800087c82 */ /* 0x000fe20008000000 */
[----:B------:R-:W-:-:S04]  /*1a5b0*/  UMOV UR9, UR41 ;  /* 0x0000002900097c82 */ /* 0x000fc80008000000 */
[----:B------:R-:W-:Y:S01]  /*1a5c0*/  HGMMA.64x256x16.F32 R24, gdesc[UR8].tnspA, R24, gsb0 ;  /* 0x23e00000081879f0 */ /* 0x000fe20008000818 */
[----:B---3--:R-:W-:-:S05]  /*1a5d0*/  IADD3 R251, P5, R251, UR6, RZ ;  /* 0x00000006fbfb7c10 */ /* 0x008fca000ffbe0ff */
[----:B------:R1:W-:Y:S04]  /*1a5e0*/  STL [R1+0x624], R251 ;  /* 0x000624fb01007387 */ /* 0x0003e80000100800 */
[----:B-1----:R-:W2:Y:S04]  /*1a5f0*/  LDL.LU R251, [R1+0xc38] ;  /* 0x000c380001fb7983 */ /* 0x002ea80000300800 */
[----:B------:R1:W-:Y:S04]  /*1a600*/  STL [R1+0x648], R243 ;  /* 0x000648f301007387 */ /* 0x0003e80000100800 */
[----:B-1----:R-:W3:Y:S01]  /*1a610*/  LDL.LU R243, [R1+0xc34] ;  /* 0x000c340001f37983 */ /* 0x002ee20000300800 */
[----:B------:R-:W-:-:S02]  /*1a620*/  IADD3 R244, P6, R244, UR6, RZ ;  /* 0x00000006f4f47c10 */ /* 0x000fc4000ffde0ff */
[----:B------:R-:W-:-:S03]  /*1a630*/  IADD3.X R247, R247, UR7, RZ, P2, !PT ;  /* 0x00000007f7f77c10 */ /* 0x000fc600097fe4ff */
[----:B------:R1:W-:Y:S01]  /*1a640*/  STL [R1+0x61c], R244 ;  /* 0x00061cf401007387 */ /* 0x0003e20000100800 */
[----:B------:R-:W-:-:S03]  /*1a650*/  IADD3 R252, P2, R252, UR6, RZ ;  /* 0x00000006fcfc7c10 */ /* 0x000fc6000ff5e0ff */
[----:B-1----:R-:W3:Y:S01]  /*1a660*/  LDL.LU R244, [R1+0xc30] ;  /* 0x000c300001f47983 */ /* 0x002ee20000300800 */
[----:B------:R-:W-:Y:S01]  /*1a670*/  IADD3.X R242, R242, UR7, RZ, P4, !PT ;  /* 0x00000007f2f27c10 */ /* 0x000fe2000a7fe4ff */
[----:B------:R-:W-:Y:S02]  /*1a680*/  WARPGROUP.DEPBAR.LE gsb0, 0x0 ;  /* 0x00008000000079c5 */ /* 0x000fe40000010000 */
[----:B------:R-:W-:Y:S01]  /*1a690*/  WARPGROUP.ARRIVE ;  /* 0x00000000000079c5 */ /* 0x000fe20000000000 */
[----:B------:R-:W-:Y:S01]  /*1a6a0*/  UMOV UR30, UR14 ;  /* 0x0000000e001e7c82 */ /* 0x000fe20008000000 */
[----:B------:R-:W-:-:S04]  /*1a6b0*/  UMOV UR31, UR15 ;  /* 0x0000000f001f7c82 */ /* 0x000fc80008000000 */
[----:B------:R-:W-:Y:S01]  /*1a6c0*/  HGMMA.64x256x16.F32 R24, gdesc[UR28].tnspA, R24, gsb0 ;  /* 0x23e000001c1879f0 */ /* 0x000fe20008000818 */
[----:B--2---:R-:W-:Y:S02]  /*1a6d0*/  IADD3.X R251, R251, UR7, RZ, P3, !PT ;  /* 0x00000007fbfb7c10 */ /* 0x004fe40009ffe4ff */
[----:B----4-:R-:W-:Y:S02]  /*1a6e0*/  IADD3 R3, P3, R3, UR6, RZ ;  /* 0x0000000603037c10 */ /* 0x010fe4000ff7e0ff */
[----:B---3--:R-:W-:Y:S02]  /*1a6f0*/  IADD3.X R243, R243, UR7, RZ, P1, !PT ;  /* 0x00000007f3f37c10 */ /* 0x008fe40008ffe4ff */
[----:B------:R-:W-:-:S03]  /*1a700*/  IADD3 R248, P1, R248, UR6, RZ ;  /* 0x00000006f8f87c10 */ /* 0x000fc6000ff3e0ff */
[----:B------:R1:W-:Y:S04]  /*1a710*/  STL [R1+0x640], R243 ;  /* 0x000640f301007387 */ /* 0x0003e80000100800 */
[----:B-1----:R-:W2:Y:S04]  /*1a720*/  LDL.LU R243, [R1+0xc2c] ;  /* 0x000c2c0001f37983 */ /* 0x002ea80000300800 */
[----:B------:R1:W-:Y:S04]  /*1a730*/  STL [R1+0x614], R248 ;  /* 0x000614f801007387 */ /* 0x0003e80000100800 */
[----:B-1----:R-:W3:Y:S04]  /*1a740*/  LDL.LU R248, [R1+0xc28] ;  /* 0x000c280001f87983 */ /* 0x002ee80000300800 */
[----:B------:R1:W-:Y:S04]  /*1a750*/  STL [R1+0x638], R247 ;  /* 0x000638f701007387 */ /* 0x0003e80000100800 */
[----:B-1----:R-:W4:Y:S04]  /*1a760*/  LDL.LU R247, [R1+0xc24] ;  /* 0x000c240001f77983 */ /* 0x002f280000300800 */
[----:B------:R1:W-:Y:S04]  /*1a770*/  STL [R1+0x60c], R252 ;  /* 0x00060cfc01007387 */ /* 0x0003e80000100800 */
[----:B-1----:R-:W2:Y:S04]  /*1a780*/  LDL.LU R252, [R1+0xc20] ;  /* 0x000c200001fc7983 */ /* 0x002ea80000300800 */
[----:B------:R1:W-:Y:S04]  /*1a790*/  STL [R1+0x630], R251 ;  /* 0x000630fb01007387 */ /* 0x0003e80000100800 */
[----:B-1----:R-:W4:Y:S04]  /*1a7a0*/  LDL.LU R251, [R1+0xc1c] ;  /* 0x000c1c0001fb7983 */ /* 0x002f280000300800 */
[----:B------:R1:W-:Y:S04]  /*1a7b0*/  STL [R1+0x604], R3 ;  /* 0x0006040301007387 */ /* 0x0003e80000100800 */
[----:B-1----:R-:W3:Y:S04]  /*1a7c0*/  LDL.LU R3, [R1+0xc18] ;  /* 0x000c180001037983 */ /* 0x002ee80000300800 */
[----:B------:R1:W-:Y:S04]  /*1a7d0*/  STL [R1+0x628], R242 ;  /* 0x000628f201007387 */ /* 0x0003e80000100800 */
[----:B-1----:R-:W2:Y:S01]  /*1a7e0*/  LDL.LU R242, [R1+0xc14] ;  /* 0x000c140001f27983 */ /* 0x002ea20000300800 */
[----:B------:R-:W-:-:S02]  /*1a7f0*/  WARPGROUP.DEPBAR.LE gsb0, 0x0 ;  /* 0x00008000000079c5 */ /* 0x000fc40000010000 */
[----:B------:R-:W-:Y:S01]  /*1a800*/  WARPGROUP.ARRIVE ;  /* 0x00000000000079c5 */ /* 0x000fe20000000000 */
[----:B------:R-:W-:Y:S01]  /*1a810*/  UMOV UR16, UR32 ;  /* 0x0000002000107c82 */ /* 0x000fe20008000000 */
[----:B------:R-:W-:-:S04]  /*1a820*/  UMOV UR17, UR33 ;  /* 0x0000002100117c82 */ /* 0x000fc80008000000 */
[----:B------:R-:W-:Y:S01]  /*1a830*/  HGMMA.64x256x16.F32 R24, gdesc[UR16].tnspA, R24, gsb0 ;  /* 0x23e00000101879f0 */ /* 0x000fe20008000818 */
[----:B------:R-:W-:Y:S02]  /*1a840*/  IADD3.X R4, R4, UR7, RZ, P5, !PT ;  /* 0x0000000704047c10 */ /* 0x000fe4000affe4ff */
[----:B------:R-:W-:-:S03]  /*1a850*/  IADD3.X R241, R241, UR7, RZ, P1, !PT ;  /* 0x00000007f1f17c10 */ /* 0x000fc60008ffe4ff */
[----:B------:R1:W-:Y:S04]  /*1a860*/  STL [R1+0x620], R4 ;  /* 0x0006200401007387 */ /* 0x0003e80000100800 */
[----:B-1----:R0:W5:Y:S01]  /*1a870*/  LDL.LU R4, [R1+0xc10] ;  /* 0x000c100001047983 */ /* 0x0021620000300800 */
[----:B------:R-:W-:Y:S01]  /*1a880*/  UMOV UR20, UR36 ;  /* 0x0000002400147c82 */ /* 0x000fe20008000000 */
[----:B------:R-:W-:Y:S01]  /*1a890*/  UMOV UR21, UR37 ;  /* 0x0000002500157c82 */ /* 0x000fe20008000000 */
[----:B--2---:R-:W-:-:S05]  /*1a8a0*/  IADD3.X R242, R242, UR7, RZ, P6, !PT ;  /* 0x00000007f2f27c10 */ /* 0x004fca000b7fe4ff */
[----:B------:R1:W-:Y:S04]  /*1a8b0*/  STL [R1+0x618], R242 ;  /* 0x000618f201007387 */ /* 0x0003e80000100800 */
[----:B-1----:R-:W2:Y:S04]  /*1a8c0*/  LDL.LU R242, [R1+0xc0c] ;  /* 0x000c0c0001f27983 */ /* 0x002ea80000300800 */
[----:B------:R1:W-:Y:S04]  /*1a8d0*/  STL [R1+0x610], R241 ;  /* 0x000610f101007387 */ /* 0x0003e80000100800 */
[----:B-1----:R-:W2:Y:S01]  /*1a8e0*/  LDL.LU R241, [R1+0xc08] ;  /* 0x000c080001f17983 */ /* 0x002ea20000300800 */
[----:B------:R-:W-:-:S02]  /*1a8f0*/  WARPGROUP.DEPBAR.LE gsb0, 0x0 ;  /* 0x00008000000079c5 */ /* 0x000fc40000010000 */
[----:B------:R-:W-:-:S06]  /*1a900*/  WARPGROUP.ARRIVE ;  /* 0x00000000000079c5 */ /* 0x000fcc0000000000 */
[----:B------:R-:W-:Y:S01]  /*1a910*/  HGMMA.64x256x16.F32 R24, gdesc[UR20].tnspA, R24, gsb0 ;  /* 0x23e00000141879f0 */ /* 0x000fe20008000818 */
[----:B---3--:R-:W-:Y:S02]  /*1a920*/  IADD3.X R3, R3, UR7, RZ, P2, !PT ;  /* 0x0000000703037c10 */ /* 0x008fe400097fe4ff */
[----:B------:R-:W-:-:S03]  /*1a930*/  IADD3.X R10, R10, UR7, RZ, P3, !PT ;  /* 0x000000070a0a7c10 */ /* 0x000fc60009ffe4ff */
[----:B------:R1:W-:Y:S04]  /*1a940*/  STL [R1+0x608], R3 ;  /* 0x0006080301007387 */ /* 0x0003e80000100800 */
[----:B-1----:R0:W5:Y:S04]  /*1a950*/  LDL.LU R3, [R1+0xc04] ;  /* 0x000c040001037983 */ /* 0x0021680000300800 */
[----:B------:R1:W-:Y:S02]  /*1a960*/  STL [R1+0x600], R10 ;  /* 0x0006000a01007387 */ /* 0x0003e40000100800 */
[----:B-1----:R-:W1:Y:S01]  /*1a970*/  LDC R10, c[0x0][0x238] ;  /* 0x00008e00ff0a7b82 */ /* 0x002e620000000800 */
[----:B------:R-:W-:-:S02]  /*1a980*/  IADD3 R252, P4, R252, UR6, RZ ;  /* 0x00000006fcfc7c10 */ /* 0x000fc4000ff9e0ff */
[----:B------:R-:W-:Y:S02]  /*1a990*/  IADD3 R250, P5, R250, UR6, RZ ;  /* 0x00000006fafa7c10 */ /* 0x000fe4000ffbe0ff */
[----:B------:R-:W-:Y:S02]  /*1a9a0*/  IADD3 R248, P6, R248, UR6, RZ ;  /* 0x00000006f8f87c10 */ /* 0x000fe4000ffde0ff */
[----:B------:R-:W-:Y:S02]  /*1a9b0*/  IADD3 R246, P1, R246, UR6, RZ ;  /* 0x00000006f6f67c10 */ /* 0x000fe4000ff3e0ff */
[----:B------:R-:W-:Y:S02]  /*1a9c0*/  IADD3 R244, P2, R244, UR6, RZ ;  /* 0x00000006f4f47c10 */ /* 0x000fe4000ff5e0ff */
[----:B----4-:R-:W-:Y:S02]  /*1a9d0*/  IADD3.X R251, R251, UR7, RZ, P4, !PT ;  /* 0x00000007fbfb7c10 */ /* 0x010fe4000a7fe4ff */
[----:B------:R-:W-:-:S02]  /*1a9e0*/  IADD3.X R249, R249, UR7, RZ, P5, !PT ;  /* 0x00000007f9f97c10 */ /* 0x000fc4000affe4ff */
[----:B------:R-:W-:Y:S02]  /*1a9f0*/  IADD3.X R247, R247, UR7, RZ, P6, !PT ;  /* 0x00000007f7f77c10 */ /* 0x000fe4000b7fe4ff */
[----:B------:R-:W-:Y:S02]  /*1aa00*/  IADD3.X R245, R245, UR7, RZ, P1, !PT ;  /* 0x00000007f5f57c10 */ /* 0x000fe40008ffe4ff */
[----:B------:R-:W-:Y:S01]  /*1aa10*/  IADD3.X R243, R243, UR7, RZ, P2, !PT ;  /* 0x00000007f3f37c10 */ /* 0x000fe200097fe4ff */
[----:B-1----:R-:W-:-:S04]  /*1aa20*/  IMAD.SHL.U32 R10, R10, 0x40, RZ ;  /* 0x000000400a0a7824 */ /* 0x002fc800078e00ff */
[----:B------:R-:W-:Y:S01]  /*1aa30*/  IMAD.SHL.U32 R10, R10, 0x2, RZ ;  /* 0x000000020a0a7824 */ /* 0x000fe200078e00ff */
[----:B------:R-:W-:Y:S02]  /*1aa40*/  WARPGROUP.DEPBAR.LE gsb0, 0x0 ;  /* 0x00008000000079c5 */ /* 0x000fe40000010000 */
[----:B--2---:R-:W-:-:S04]  /*1aa50*/  IADD3 R242, P3, R242, UR6, RZ ;  /* 0x00000006f2f27c10 */ /* 0x004fc8000ff7e0ff */
[----:B------:R-:W-:Y:S01]  /*1aa60*/  IADD3.X R241, R241, UR7, RZ, P3, !PT ;  /* 0x00000007f1f17c10 */ /* 0x000fe20009ffe4ff */
[----:B0-----:R-:W-:Y:S08]  /*1aa70*/  @P0 BRA `(.L_x_1) ;  /* 0xffffff2000840947 */ /* 0x001ff0000383ffff */
[----:B-----5:R-:W2:Y:S04]  /*1aa80*/  LDL.LU R4, [R1+0x3c4] ;  /* 0x0003c40001047983 */ /* 0x020ea80000300800 */
[----:B------:R-:W2:Y:S04]  /*1aa90*/  LDL.LU R2, [R1+0x3c0] ;  /* 0x0003c00001027983 */ /* 0x000ea80000300800 */
[----:B------:R-:W3:Y:S04]  /*1aaa0*/  LDL.LU R10, [R1+0x3bc] ;  /* 0x0003bc00010a7983 */ /* 0x000ee80000300800 */
[----:B------:R-:W4:Y:S04]  /*1aab0*/  LDL.LU R248, [R1+0x3f4] ;  /* 0x0003f40001f87983 */ /* 0x000f280000300800 */
[----:B------:R-:W4:Y:S04]  /*1aac0*/  LDL.LU R250, [R1+0x3f0] ;  /* 0x0003f00001fa7983 */ /* 0x000f280000300800 */
[----:B------:R-:W2:Y:S04]  /*1aad0*/  LDL.LU R252, [R1+0x3ec] ;  /* 0x0003ec0001fc7983 */ /* 0x000ea80000300800 */
[----:B------:R-:W2:Y:S04]  /*1aae0*/  LDL.LU R241, [R1+0x3e8] ;  /* 0x0003e80001f17983 */ /* 0x000ea80000300800 */
[----:B------:R-:W3:Y:S04]  /*1aaf0*/  LDL.LU R243, [R1+0x3e4] ;  /* 0x0003e40001f37983 */ /* 0x000ee80000300800 */
[----:B------:R-:W3:Y:S04]  /*1ab00*/  LDL.LU R245, [R1+0x3e0] ;  /* 0x0003e00001f57983 */ /* 0x000ee80000300800 */
[----:B------:R-:W3:Y:S04]  /*1ab10*/  LDL.LU R247, [R1+0x3dc] ;  /* 0x0003dc0001f77983 */ /* 0x000ee80000300800 */
[----:B------:R-:W3:Y:S04]  /*1ab20*/  LDL.LU R249, [R1+0x3d8] ;  /* 0x0003d80001f97983 */ /* 0x000ee80000300800 */
[----:B------:R-:W3:Y:S04]  /*1ab30*/  LDL.LU R251, [R1+0x3d4] ;  /* 0x0003d40001fb7983 */ /* 0x000ee80000300800 */
[----:B------:R-:W3:Y:S04]  /*1ab40*/  LDL.LU R7, [R1+0x3d0] ;  /* 0x0003d00001077983 */ /* 0x000ee80000300800 */
[----:B------:R-:W3:Y:S04]  /*1ab50*/  LDL.LU R6, [R1+0x3cc] ;  /* 0x0003cc0001067983 */ /* 0x000ee80000300800 */
[----:B------:R-:W3:Y:S04]  /*1ab60*/  LDL.LU R214, [R1+0x3c8] ;  /* 0x0003c80001d67983 */ /* 0x000ee80000300800 */
[----:B------:R-:W2:Y:S04]  /*1ab70*/  LDL.LU R244, [R1+0x3fc] ;  /* 0x0003fc0001f47983 */ /* 0x000ea80000300800 */
[----:B------:R-:W2:Y:S01]  /*1ab80*/  LDL.LU R246, [R1+0x3f8] ;  /* 0x0003f80001f67983 */ /* 0x000ea20000300800 */
[----:B------:R-:W-:-:S03]  /*1ab90*/  F2FP.F16.F32.PACK_AB R0, R151, R150 ;  /* 0x000000969700723e */ /* 0x000fc600000000ff */
[----:B------:R0:W-:Y:S04]  /*1aba0*/  STL [R1+0xda0], R5 ;  /* 0x000da00501007387 */ /* 0x0001e80000100800 */
[----:B------:R-:W-:Y:S04]  /*1abb0*/  STL [R1+0xd98], R11 ;  /* 0x000d980b01007387 */ /* 0x000fe80000100800 */
[----:B------:R-:W-:Y:S01]  /*1abc0*/  STL [R1+0xd90], R9 ;  /* 0x000d900901007387 */ /* 0x000fe20000100800 */
[----:B0-----:R-:W-:-:S03]  /*1abd0*/  F2FP.F16.F32.PACK_AB R5, R149, R148 ;  /* 0x000000949505723e */ /* 0x001fc600000000ff */
        /* <DEDUP_REMOVED lines=26> */
[----:B------:R0:W-:Y:S02]  /*1ad80*/  STL [R1+0x608], R5 ;  /* 0x0006080501007387 */ /* 0x0001e40000100800 */
[----:B0-----:R-:W-:-:S02]  /*1ad90*/  F2FP.F16.F32.PACK_AB R5, R147, R146 ;  /* 0x000000929305723e */ /* 0x001fc400000000ff */
[----:B----4-:R-:W-:Y:S02]  /*1ada0*/  F2FP.F16.F32.PACK_AB R0, R248, R250 ;  /* 0x000000faf800723e */ /* 0x010fe400000000ff */
[----:B--2---:R-:W-:-:S05]  /*1adb0*/  F2FP.F16.F32.PACK_AB R3, R244, R246 ;  /* 0x000000f6f403723e */ /* 0x004fca00000000ff */
[----:B------:R0:W-:Y:S04]  /*1adc0*/  STL [R1+0x604], R3 ;  /* 0x0006040301007387 */ /* 0x0001e80000100800 */
[----:B------:R1:W-:Y:S04]  /*1add0*/  STL [R1+0x600], R0 ;  /* 0x0006000001007387 */ /* 0x0003e80000100800 */
[----:B------:R2:W-:Y:S01]  /*1ade0*/  STL [R1+0x3fc], R5 ;  /* 0x0003fc0501007387 */ /* 0x0005e20000100800 */
[----:B0-----:R-:W-:Y:S02]  /*1adf0*/  F2FP.F16.F32.PACK_AB R3, R145, R144 ;  /* 0x000000909103723e */ /* 0x001fe400000000ff */
[----:B-1----:R-:W-:-:S03]  /*1ae00*/  F2FP.F16.F32.PACK_AB R0, R252, R241 ;  /* 0x000000f1fc00723e */ /* 0x002fc600000000ff */
[----:B------:R0:W-:Y:S01]  /*1ae10*/  STL [R1+0x3f8], R3 ;  /* 0x0003f80301007387 */ /* 0x0001e20000100800 */
[----:B---3--:R-:W-:Y:S01]  /*1ae20*/  IMAD.MOV.U32 R241, RZ, RZ, R10 ;  /* 0x000000fffff17224 */ /* 0x008fe200078e000a */
[----:B--2---:R-:W-:Y:S02]  /*1ae30*/  F2FP.F16.F32.PACK_AB R5, R243, R245 ;  /* 0x000000f5f305723e */ /* 0x004fe400000000ff */
[----:B------:R1:W-:Y:S04]  /*1ae40*/  STL [R1+0x3f4], R0 ;  /* 0x0003f40001007387 */ /* 0x0003e80000100800 */
[----:B------:R2:W-:Y:S01]  /*1ae50*/  STL [R1+0x3f0], R5 ;  /* 0x0003f00501007387 */ /* 0x0005e20000100800 */
[----:B0-----:R-:W-:Y:S02]  /*1ae60*/  F2FP.F16.F32.PACK_AB R3, R143, R142 ;  /* 0x0000008e8f03723e */ /* 0x001fe400000000ff */
[----:B-1----:R-:W-:-:S03]  /*1ae70*/  F2FP.F16.F32.PACK_AB R0, R141, R140 ;  /* 0x0000008c8d00723e */ /* 0x002fc600000000ff */
[----:B------:R0:W-:Y:S01]  /*1ae80*/  STL [R1+0x3ec], R3 ;  /* 0x0003ec0301007387 */ /* 0x0001e20000100800 */
[----:B--2---:R-:W-:-:S03]  /*1ae90*/  F2FP.F16.F32.PACK_AB R5, R247, R249 ;  /* 0x000000f9f705723e */ /* 0x004fc600000000ff */
        /* <DEDUP_REMOVED lines=10> */
[----:B------:R-:W-:Y:S04]  /*1af40*/  STL [R1+0x3d4], R3 ;  /* 0x0003d40301007387 */ /* 0x000fe80000100800 */
[----:B------:R-:W3:Y:S04]  /*1af50*/  LDL.LU R213, [R1+0x28c] ;  /* 0x00028c0001d57983 */ /* 0x000ee80000300800 */
[----:B------:R0:W-:Y:S04]  /*1af60*/  STL [R1+0x3d0], R0 ;  /* 0x0003d00001007387 */ /* 0x0001e80000100800 */
[----:B------:R-:W4:Y:S04]  /*1af70*/  LDL.LU R215, [R1+0x284] ;  /* 0x0002840001d77983 */ /* 0x000f280000300800 */
        /* <DEDUP_REMOVED lines=15> */
[----:B--2---:R-:W2:Y:S04]  /*1b070*/  LDL.LU R5, [R1+0x240] ;  /* 0x0002400001057983 */ /* 0x004ea80000300800 */
[----:B0-----:R-:W2:Y:S04]  /*1b080*/  LDL.LU R0, [R1+0x23c] ;  /* 0x00023c0001007983 */ /* 0x001ea80000300800 */
[----:B------:R-:W2:Y:S04]  /*1b090*/  LDL.LU R244, [R1+0x238] ;  /* 0x0002380001f47983 */ /* 0x000ea80000300800 */
        /* <DEDUP_REMOVED lines=13> */
[----:B------:R-:W2:Y:S01]  /*1b170*/  LDL.LU R10, [R1+0x200] ;  /* 0x00020000010a7983 */ /* 0x000ea20000300800 */
[----:B------:R-:W-:-:S02]  /*1b180*/  F2FP.F16.F32.PACK_AB R243, R135, R134 ;  /* 0x0000008687f3723e */ /* 0x000fc400000000ff */
[----:B------:R-:W-:Y:S02]  /*1b190*/  F2FP.F16.F32.PACK_AB R242, R133, R132 ;  /* 0x0000008485f2723e */ /* 0x000fe400000000ff */
[----:B------:R-:W-:Y:S01]  /*1b1a0*/  F2FP.F16.F32.PACK_AB R241, R241, R240 ;  /* 0x000000f0f1f1723e */ /* 0x000fe200000000ff */
[----:B------:R-:W-:Y:S01]  /*1b1b0*/  STL [R1+0xc34], R243 ;  /* 0x000c34f301007387 */ /* 0x000fe20000100800 */
[----:B------:R-:W-:Y:S02]  /*1b1c0*/  F2FP.F16.F32.PACK_AB R240, R235, R234 ;  /* 0x000000eaebf0723e */ /* 0x000fe400000000ff */
[----:B------:R-:W-:Y:S01]  /*1b1d0*/  F2FP.F16.F32.PACK_AB R235, R131, R130 ;  /* 0x0000008283eb723e */ /* 0x000fe200000000ff */
[----:B------:R-:W-:Y:S01]  /*1b1e0*/  STL [R1+0xc38], R242 ;  /* 0x000c38f201007387 */ /* 0x000fe20000100800 */
[----:B------:R-:W-:Y:S02]  /*1b1f0*/  F2FP.F16.F32.PACK_AB R234, R129, R128 ;  /* 0x0000008081ea723e */ /* 0x000fe400000000ff */
[----:B------:R-:W-:Y:S01]  /*1b200*/  F2FP.F16.F32.PACK_AB R233, R233, R232 ;  /* 0x000000e8e9e9723e */ /* 0x000fe200000000ff */
[----:B------:R-:W-:Y:S01]  /*1b210*/  STL [R1+0xc3c], R241 ;  /* 0x000c3cf101007387 */ /* 0x000fe20000100800 */
[----:B------:R-:W-:-:S02]  /*1b220*/  F2FP.F16.F32.PACK_AB R232, R231, R230 ;  /* 0x000000e6e7e8723e */ /* 0x000fc400000000ff */
        /* <DEDUP_REMOVED lines=111> */
[----:B---3--:R-:W-:Y:S01]  /*1b920*/  F2FP.F16.F32.PACK_AB R153, R213, R153 ;  /* 0x00000099d599723e */ /* 0x008fe200000000ff */
[----:B------:R-:W-:Y:S01]  /*1b930*/  STL [R1+0xcd4], R191 ;  /* 0x000cd4bf01007387 */ /* 0x000fe20000100800 */
[----:B------:R-:W-:Y:S02]  /*1b940*/  F2FP.F16.F32.PACK_AB R143, R47, R46 ;  /* 0x0000002e2f8f723e */ /* 0x000fe400000000ff */
[----:B------:R-:W-:Y:S01]  /*1b950*/  F2FP.F16.F32.PACK_AB R123, R27, R26 ;  /* 0x0000001a1b7b723e */ /* 0x000fe200000000ff */
[----:B------:R-:W-:Y:S01]  /*1b960*/  STL [R1+0xcd8], R190 ;  /* 0x000cd8be01007387 */ /* 0x000fe20000100800 */
[----:B------:R-:W-:-:S02]  /*1b970*/  F2FP.F16.F32.PACK_AB R122, R25, R24 ;  /* 0x00000018197a723e */ /* 0x000fc400000000ff */
[----:B----4-:R-:W-:Y:S01]  /*1b980*/  F2FP.F16.F32.PACK_AB R152, R215, R152 ;  /* 0x00000098d798723e */ /* 0x010fe200000000ff */
        /* <DEDUP_REMOVED lines=18> */
[----:B------:R-:W-:Y:S04]  /*1bab0*/  STL [R1+0xcf4], R183 ;  /* 0x000cf4b701007387 */ /* 0x000fe80000100800 */
[----:B------:R-:W-:Y:S01]  /*1bac0*/  STL [R1+0xcf8], R182 ;  /* 0x000cf8b601007387 */ /* 0x000fe20000100800 */
[----:B------:R-:W-:-:S03]  /*1bad0*/  F2FP.F16.F32.PACK_AB R144, R18, R19 ;  /* 0x000000131290723e */ /* 0x000fc600000000ff */
        /* <DEDUP_REMOVED lines=11> */
[----:B--2---:R-:W-:-:S03]  /*1bb90*/  F2FP.F16.F32.PACK_AB R136, R11, R5 ;  /* 0x000000050b88723e */ /* 0x004fc600000000ff */
        /* <DEDUP_REMOVED lines=38> */
[----:B------:R0:W-:Y:S04]  /*1be00*/  STL [R1+0xdd4], R143 ;  /* 0x000dd48f01007387 */ /* 0x0001e80000100800 */
[----:B0-----:R-:W2:Y:S04]  /*1be10*/  LDL.LU R143, [R1+0x1fc] ;  /* 0x0001fc00018f7983 */ /* 0x001ea80000300800 */
[----:B------:R-:W2:Y:S04]  /*1be20*/  LDL.LU R119, [R1+0x1f8] ;  /* 0x0001f80001777983 */ /* 0x000ea80000300800 */
[----:B------:R-:W3:Y:S04]  /*1be30*/  LDL.LU R144, [R1+0x1f4] ;  /* 0x0001f40001907983 */ /* 0x000ee80000300800 */
[----:B------:R-:W3:Y:S04]  /*1be40*/  LDL.LU R118, [R1+0x1f0] ;  /* 0x0001f00001767983 */ /* 0x000ee80000300800 */
        /* <DEDUP_REMOVED lines=220> */
[----:B------:R-:W4:Y:S01]  /*1cc10*/  LDL.LU R245, [R1+0x414] ;  /* 0x0004140001f57983 */ /* 0x000f220000300800 */
[----:B--2---:R-:W-:-:S03]  /*1cc20*/  F2FP.F16.F32.PACK_AB R119, R143, R119 ;  /* 0x000000778f77723e */ /* 0x004fc600000000ff */
[----:B------:R-:W2:Y:S01]  /*1cc30*/  LDL.LU R247, [R1+0xc] ;  /* 0x00000c0001f77983 */ /* 0x000ea20000300800 */
[----:B---3--:R-:W-:-:S03]  /*1cc40*/  F2FP.F16.F32.PACK_AB R118, R144, R118 ;  /* 0x000000769076723e */ /* 0x008fc600000000ff */
[----:B------:R-:W3:Y:S01]  /*1cc50*/  LDL.LU R249, [R1+0x4] ;  /* 0x0000040001f97983 */ /* 0x000ee20000300800 */
[----:B----4-:R-:W-:-:S03]  /*1cc60*/  F2FP.F16.F32.PACK_AB R117, R145, R117 ;  /* 0x000000759175723e */ /* 0x010fc600000000ff */
[----:B------:R-:W4:Y:S01]  /*1cc70*/  LDL.LU R251, [R1+0x40c] ;  /* 0x00040c0001fb7983 */ /* 0x000f220000300800 */
[----:B------:R-:W-:-:S03]  /*1cc80*/  F2FP.F16.F32.PACK_AB R116, R146, R116 ;  /* 0x000000749274723e */ /* 0x000fc600000000ff */
[----:B------:R-:W4:Y:S01]  /*1cc90*/  LDL.LU R2, [R1+0x404] ;  /* 0x0004040001027983 */ /* 0x000f220000300800 */
[----:B------:R-:W-:-:S03]  /*1cca0*/  F2FP.F16.F32.PACK_AB R115, R147, R115 ;  /* 0x000000739373723e */ /* 0x000fc600000000ff */
[----:B------:R0:W5:Y:S01]  /*1ccb0*/  LDL.LU R143, [R1+0xdd4] ;  /* 0x000dd400018f7983 */ /* 0x0001620000300800 */
        /* <DEDUP_REMOVED lines=17> */
[----:B------:R0:W5:Y:S04]  /*1cdd0*/  LDL.LU R152, [R1+0xdb0] ;  /* 0x000db00001987983 */ /* 0x0001680000300800 */
[----:B------:R0:W5:Y:S04]  /*1cde0*/  LDL.LU R153, [R1+0xdac] ;  /* 0x000dac0001997983 */ /* 0x0001680000300800 */
[----:B------:R0:W5:Y:S04]  /*1cdf0*/  LDL.LU R154, [R1+0xda8] ;  /* 0x000da800019a7983 */ /* 0x0001680000300800 */
[----:B------:R0:W5:Y:S04]  /*1ce00*/  LDL.LU R155, [R1+0xda4] ;  /* 0x000da400019b7983 */ /* 0x0001680000300800 */
[----:B------:R-:W2:Y:S01]  /*1ce10*/  LDL.LU R5, [R1+0xda0] ;  /* 0x000da00001057983 */ /* 0x000ea20000300800 */
[----:B------:R-:W-:-:S02]  /*1ce20*/  F2FP.F16.F32.PACK_AB R4, R11, R4 ;  /* 0x000000040b04723e */ /* 0x000fc400000000ff */
[----:B--2---:R-:W-:Y:S02]  /*1ce30*/  F2FP.F16.F32.PACK_AB R5, R156, R5 ;  /* 0x000000059c05723e */ /* 0x004fe400000000ff */
[----:B------:R0:W5:Y:S04]  /*1ce40*/  LDL.LU R156, [R1+0xd9c] ;  /* 0x000d9c00019c7983 */ /* 0x0001680000300800 */
[----:B------:R-:W2:Y:S01]  /*1ce50*/  LDL.LU R11, [R1+0xd98] ;  /* 0x000d9800010b7983 */ /* 0x000ea20000300800 */
[----:B------:R-:W-:Y:S02]  /*1ce60*/  F2FP.F16.F32.PACK_AB R10, R9, R10 ;  /* 0x0000000a090a723e */ /* 0x000fe400000000ff */
[----:B--2---:R-:W-:Y:S02]  /*1ce70*/  F2FP.F16.F32.PACK_AB R11, R157, R11 ;  /* 0x0000000b9d0b723e */ /* 0x004fe400000000ff */
[----:B------:R0:W5:Y:S04]  /*1ce80*/  LDL.LU R157, [R1+0xd94] ;  /* 0x000d9400019d7983 */ /* 0x0001680000300800 */
[----:B------:R-:W2:Y:S02]  /*1ce90*/  LDL.LU R9, [R1+0xd90] ;  /* 0x000d900001097983 */ /* 0x000ea40000300800 */
[----:B--2---:R-:W-:-:S02]  /*1cea0*/  F2FP.F16.F32.PACK_AB R9, R8, R9 ;  /* 0x000000090809723e */ /* 0x004fc400000000ff */
[----:B------:R-:W2:Y:S02]  /*1ceb0*/  LDL.LU R8, [R1+0xd8c] ;  /* 0x000d8c0001087983 */ /* 0x000ea40000300800 */
[----:B--2---:R-:W-:Y:S02]  /*1cec0*/  F2FP.F16.F32.PACK_AB R8, R15, R8 ;  /* 0x000000080f08723e */ /* 0x004fe400000000ff */
[----:B------:R-:W2:Y:S02]  /*1ced0*/  LDL.LU R15, [R1+0xd88] ;  /* 0x000d8800010f7983 */ /* 0x000ea40000300800 */
[----:B--2---:R-:W-:Y:S02]  /*1cee0*/  F2FP.F16.F32.PACK_AB R15, R14, R15 ;  /* 0x0000000f0e0f723e */ /* 0x004fe400000000ff */
        /* <DEDUP_REMOVED lines=20> */
[----:B------:R-:W2:Y:S01]  /*1d030*/  LDL.LU R20, [R1+0xd5c] ;  /* 0x000d5c0001147983 */ /* 0x000ea20000300800 */
[----:B------:R-:W-:Y:S02]  /*1d040*/  F2FP.F16.F32.PACK_AB R27, R159, R27 ;  /* 0x0000001b9f1b723e */ /* 0x000fe400000000ff */
[----:B------:R-:W-:Y:S02]  /*1d050*/  F2FP.F16.F32.PACK_AB R26, R160, R26 ;  /* 0x0000001aa01a723e */ /* 0x000fe400000000ff */
[----:B------:R-:W-:Y:S02]  /*1d060*/  F2FP.F16.F32.PACK_AB R25, R161, R25 ;  /* 0x00000019a119723e */ /* 0x000fe400000000ff */
[----:B------:R-:W-:Y:S02]  /*1d070*/  F2FP.F16.F32.PACK_AB R24, R162, R24 ;  /* 0x00000018a218723e */ /* 0x000fe400000000ff */
[----:B------:R-:W-:Y:S02]  /*1d080*/  F2FP.F16.F32.PACK_AB R31, R163, R31 ;  /* 0x0000001fa31f723e */ /* 0x000fe400000000ff */
[----:B------:R-:W-:-:S02]  /*1d090*/  F2FP.F16.F32.PACK_AB R30, R164, R30 ;  /* 0x0000001ea41e723e */ /* 0x000fc400000000ff */
        /* <DEDUP_REMOVED lines=68> */
[----:B--2---:R-:W-:Y:S02]  /*1d4e0*/  F2FP.F16.F32.PACK_AB R20, R158, R20 ;  /* 0x000000149e14723e */ /* 0x004fe400000000ff */
[----:B------:R0:W5:Y:S04]  /*1d4f0*/  LDL.LU R158, [R1+0xd58] ;  /* 0x000d5800019e7983 */ /* 0x0001680000300800 */
        /* <DEDUP_REMOVED lines=73> */
[----:B------:R-:W2:Y:S01]  /*1d990*/  LDL.LU R215, [R1+0xc30] ;  /* 0x000c300001d77983 */ /* 0x000ea20000300800 */
[----:B------:R-:W-:-:S02]  /*1d9a0*/  F2FP.F16.F32.PACK_AB R73, R213, R73 ;  /* 0x00000049d549723e */ /* 0x000fc400000000ff */
[----:B------:R-:W-:Y:S01]  /*1d9b0*/  F2FP.F16.F32.PACK_AB R72, R212, R72 ;  /* 0x00000048d448723e */ /* 0x000fe200000000ff */
[----:B------:R-:W3:Y:S01]  /*1d9c0*/  LDL.LU R213, [R1+0xc2c] ;  /* 0x000c2c0001d57983 */ /* 0x000ee20000300800 */
[----:B------:R-:W-:Y:S02]  /*1d9d0*/  F2FP.F16.F32.PACK_AB R103, R227, R103 ;  /* 0x00000067e367723e */ /* 0x000fe400000000ff */
[----:B------:R-:W-:Y:S01]  /*1d9e0*/  F2FP.F16.F32.PACK_AB R102, R226, R102 ;  /* 0x00000066e266723e */ /* 0x000fe200000000ff */
[----:B------:R-:W4:Y:S01]  /*1d9f0*/  LDL.LU R212, [R1+0xc28] ;  /* 0x000c280001d47983 */ /* 0x000f220000300800 */
[----:B------:R-:W-:-:S03]  /*1da00*/  F2FP.F16.F32.PACK_AB R101, R225, R101 ;  /* 0x00000065e165723e */ /* 0x000fc600000000ff */
        /* <DEDUP_REMOVED lines=10> */
[----:B------:R-:W4:Y:S04]  /*1dab0*/  LDL.LU R238, [R1+0xc10] ;  /* 0x000c100001ee7983 */ /* 0x000f280000300800 */
[----:B------:R-:W4:Y:S04]  /*1dac0*/  LDL.LU R237, [R1+0xc0c] ;  /* 0x000c0c0001ed7983 */ /* 0x000f280000300800 */
[----:B------:R-:W4:Y:S01]  /*1dad0*/  LDL.LU R236, [R1+0xc08] ;  /* 0x000c080001ec7983 */ /* 0x000f220000300800 */
[----:B--2---:R-:W-:-:S03]  /*1dae0*/  F2FP.F16.F32.PACK_AB R215, R3, R215 ;  /* 0x000000d703d7723e */ /* 0x004fc600000000ff */
[----:B------:R0:W5:Y:S01]  /*1daf0*/  LDL.LU R3, [R1+0xc04] ;  /* 0x000c040001037983 */ /* 0x0001620000300800 */
[----:B------:R-:W-:Y:S02]  /*1db00*/  F2FP.F16.F32.PACK_AB R214, R0, R214 ;  /* 0x000000d600d6723e */ /* 0x000fe400000000ff */
[----:B---3--:R-:W-:Y:S02]  /*1db10*/  F2FP.F16.F32.PACK_AB R213, R244, R213 ;  /* 0x000000d5f4d5723e */ /* 0x008fe400000000ff */
[----:B----4-:R-:W-:Y:S02]  /*1db20*/  F2FP.F16.F32.PACK_AB R212, R246, R212 ;  /* 0x000000d4f6d4723e */ /* 0x010fe400000000ff */
[----:B------:R-:W-:Y:S02]  /*1db30*/  F2FP.F16.F32.PACK_AB R227, R248, R227 ;  /* 0x000000e3f8e3723e */ /* 0x000fe400000000ff */
[----:B------:R-:W-:Y:S02]  /*1db40*/  F2FP.F16.F32.PACK_AB R226, R250, R226 ;  /* 0x000000e2fae2723e */ /* 0x000fe400000000ff */
[----:B------:R-:W-:-:S02]  /*1db50*/  F2FP.F16.F32.PACK_AB R225, R252, R225 ;  /* 0x000000e1fce1723e */ /* 0x000fc400000000ff */
[----:B------:R-:W-:Y:S02]  /*1db60*/  F2FP.F16.F32.PACK_AB R224, R245, R224 ;  /* 0x000000e0f5e0723e */ /* 0x000fe400000000ff */
[----:B------:R-:W-:Y:S02]  /*1db70*/  F2FP.F16.F32.PACK_AB R239, R247, R239 ;  /* 0x000000eff7ef723e */ /* 0x000fe400000000ff */
[----:B------:R-:W-:Y:S02]  /*1db80*/  F2FP.F16.F32.PACK_AB R238, R249, R238 ;  /* 0x000000eef9ee723e */ /* 0x000fe400000000ff */
[----:B------:R-:W-:Y:S02]  /*1db90*/  F2FP.F16.F32.PACK_AB R237, R251, R237 ;  /* 0x000000edfbed723e */ /* 0x000fe400000000ff */
[----:B0-----:R-:W-:-:S07]  /*1dba0*/  F2FP.F16.F32.PACK_AB R236, R2, R236 ;  /* 0x000000ec02ec723e */ /* 0x001fce00000000ff */
.L_x_0:
[----:B------:R-:W2:Y:S01]  /*1dbb0*/  LDL.LU R252, [R1+0xbec] ;  /* 0x000bec0001fc7983 */ /* 0x000ea20000300800 */
[----:B------:R-:W-:Y:S01]  /*1dbc0*/  ULDC.64 UR4, c[0x0][0x228] ;  /* 0x00008a0000047ab9 */ /* 0x000fe20000000a00 */
[----:B------:R-:W0:Y:S01]  /*1dbd0*/  S2R R246, SR_TID.X ;  /* 0x0000000000f67919 */ /* 0x000e220000002100 */
[C---:B-----5:R-:W-:Y:S01]  /*1dbe0*/  VIADD R0, R3.reuse, 0x1 ;  /* 0x0000000103007836 */ /* 0x060fe20000000000 */
[----:B------:R-:W-:Y:S01]  /*1dbf0*/  ULDC.64 UR6, c[0x0][0x220] ;  /* 0x0000880000067ab9 */ /* 0x000fe20000000a00 */
[----:B------:R-:W-:Y:S01]  /*1dc00*/  ULDC UR8, c[0x0][0x248] ;  /* 0x0000920000087ab9 */ /* 0x000fe20000000800 */
        /* <DEDUP_REMOVED lines=28> */
[C---:B0-----:R-:W-:Y:S01]  /*1ddd0*/  IMAD.SHL.U32 R2, R246.reuse, 0x10, RZ ;  /* 0x00000010f6027824 */ /* 0x041fe200078e00ff */
[----:B------:R-:W-:Y:S01]  /*1dde0*/  ULDC UR28, c[0x0][0x248] ;  /* 0x00009200001c7ab9 */ /* 0x000fe20000000800 */
[----:B------:R-:W-:Y:S01]  /*1ddf0*/  IMAD.SHL.U32 R244, R246, 0x80, RZ ;  /* 0x00000080f6f47824 */ /* 0x000fe200078e00ff */
[----:B------:R-:W-:Y:S01]  /*1de00*/  ULDC UR30, c[0x0][0x248] ;  /* 0x00009200001e7ab9 */ /* 0x000fe20000000800 */
[----:B------:R-:W-:Y:S01]  /*1de10*/  ULDC UR31, c[0x0][0x248] ;  /* 0x00009200001f7ab9 */ /* 0x000fe20000000800 */
[----:B------:R-:W-:Y:S01]  /*1de20*/  LOP3.LUT R2, R2, 0xf0, RZ, 0xc0, !PT ;  /* 0x000000f002027812 */ /* 0x000fe200078ec0ff */
[----:B------:R-:W-:Y:S01]  /*1de30*/  ULDC UR33, c[0x0][0x248] ;  /* 0x0000920000217ab9 */ /* 0x000fe20000000800 */
[----:B------:R-:W-:Y:S01]  /*1de40*/  LOP3.LUT R244, R244, 0x800, RZ, 0xc0, !PT ;  /* 0x00000800f4f47812 */ /* 0x000fe200078ec0ff */
[----:B------:R-:W-:Y:S01]  /*1de50*/  IMAD.SHL.U32 R245, R246, 0x8, RZ ;  /* 0x00000008f6f57824 */ /* 0x000fe200078e00ff */
[----:B------:R-:W-:Y:S01]  /*1de60*/  ULDC UR34, c[0x0][0x248] ;  /* 0x0000920000227ab9 */ /* 0x000fe20000000800 */
[----:B------:R-:W-:Y:S01]  /*1de70*/  ULDC UR36, c[0x0][0x248] ;  /* 0x0000920000247ab9 */ /* 0x000fe20000000800 */
[----:B------:R-:W-:Y:S01]  /*1de80*/  IADD3 R244, R244, UR44, R2 ;  /* 0x0000002cf4f47c10 */ /* 0x000fe2000fffe002 */
[----:B------:R-:W-:Y:S01]  /*1de90*/  VIADD R2, R3, 0x2 ;  /* 0x0000000203027836 */ /* 0x000fe20000000000 */
[----:B------:R-:W-:Y:S01]  /*1dea0*/  LOP3.LUT R245, R245, 0x700, RZ, 0xc0, !PT ;  /* 0x00000700f5f57812 */ /* 0x000fe200078ec0ff */
[----:B------:R-:W-:Y:S01]  /*1deb0*/  ULDC UR37, c[0x0][0x248] ;  /* 0x0000920000257ab9 */ /* 0x000fe20000000800 */
[----:B------:R-:W-:Y:S01]  /*1dec0*/  LOP3.LUT R246, R246, 0xff, RZ, 0xc0, !PT ;  /* 0x000000fff6f67812 */ /* 0x000fe200078ec0ff */
[----:B------:R-:W-:Y:S01]  /*1ded0*/  ULDC UR39, c[0x0][0x248] ;  /* 0x0000920000277ab9 */ /* 0x000fe20000000800 */
[----:B------:R-:W-:Y:S01]  /*1dee0*/  ULDC UR40, c[0x0][0x248] ;  /* 0x0000920000287ab9 */ /* 0x000fe20000000800 */
[----:B------:R-:W-:Y:S01]  /*1def0*/  ULDC UR42, c[0x0][0x248] ;  /* 0x00009200002a7ab9 */ /* 0x000fe20000000800 */
[----:B-1----:R-:W-:Y:S01]  /*1df00*/  LEA R247, R246, UR44, 0x4 ;  /* 0x0000002cf6f77c11 */ /* 0x002fe2000f8e20ff */
[----:B------:R-:W-:Y:S01]  /*1df10*/  ULDC UR44, c[0x0][0x248] ;  /* 0x00009200002c7ab9 */ /* 0x000fe20000000800 */
[----:B------:R-:W-:Y:S01]  /*1df20*/  ULDC UR43, c[0x0][0x248] ;  /* 0x00009200002b7ab9 */ /* 0x000fe20000000800 */
[----:B------:R-:W-:Y:S01]  /*1df30*/  ULDC UR45, c[0x0][0x248] ;  /* 0x00009200002d7ab9 */ /* 0x000fe20000000800 */
[----:B------:R-:W-:Y:S01]  /*1df40*/  ULDC UR48, c[0x0][0x248] ;  /* 0x0000920000307ab9 */ /* 0x000fe20000000800 */
[----:B------:R-:W-:Y:S01]  /*1df50*/  STL [R1+0xc00], R247 ;  /* 0x000c00f701007387 */ /* 0x000fe20000100800 */
        /* <DEDUP_REMOVED lines=9> */
[----:B------:R-:W-:Y:S01]  /*1dff0*/  BAR.SYNC.DEFER_BLOCKING 0x0 ;  /* 0x0000000000007b1d */ /* 0x000fe20000010000 */
[----:B--2---:R-:W-:-:S05]  /*1e000*/  ISETP.GE.AND P0, PT, R252, UR4, PT ;  /* 0x00000004fc007c0c */ /* 0x004fca000bf06270 */
[----:B------:R-:W-:Y:S02]  /*1e010*/  ULDC UR4, c[0x0][0x22c] ;  /* 0x00008b0000047ab9 */ /* 0x000fe40000000800 */
[----:B------:R-:W-:Y:S01]  /*1e020*/  ISETP.LT.AND P2, PT, R0, UR4, !P0 ;  /* 0x0000000400007c0c */ /* 0x000fe2000c741270 */
[----:B------:R-:W-:Y:S01]  /*1e030*/  ULDC UR4, c[0x0][0x22c] ;  /* 0x00008b0000047ab9 */ /* 0x000fe20000000800 */
[----:B------:R-:W-:Y:S01]  /*1e040*/  VIADD R0, R3, 0x3 ;  /* 0x0000000303007836 */ /* 0x000fe20000000000 */
[----:B------:R-:W-:Y:S01]  /*1e050*/  ISETP.LT.AND P1, PT, R2, UR4, !P0 ;  /* 0x0000000402007c0c */ /* 0x000fe2000c721270 */
[----:B------:R-:W-:-:S03]  /*1e060*/  ULDC UR4, c[0x0][0x22c] ;  /* 0x00008b0000047ab9 */ /* 0x000fc60000000800 */
[----:B------:R-:W-:Y:S01]  /*1e070*/  ISETP.LT.AND P3, PT, R0, UR4, !P0 ;  /* 0x0000000400007c0c */ /* 0x000fe2000c761270 */
[----:B------:R-:W-:Y:S01]  /*1e080*/  IMAD.IADD R0, R244, 0x1, R245 ;  /* 0x00000001f4007824 */ /* 0x000fe200078e02f5 */
[----:B------:R-:W-:-:S04]  /*1e090*/  ULDC UR4, c[0x0][0x22c] ;  /* 0x00008b0000047ab9 */ /* 0x000fc80000000800 */
[----:B------:R-:W-:Y:S01]  /*1e0a0*/  STSM.16.M88.4 [R0], R236 ;  /* 0x000000ec00007844 */ /* 0x000fe20000000200 */
[----:B------:R-:W-:Y:S01]  /*1e0b0*/  VIADD R2, R3, 0x4 ;  /* 0x0000000403027836 */ /* 0x000fe20000000000 */
[----:B------:R-:W-:Y:S04]  /*1e0c0*/  BAR.SYNC.DEFER_BLOCKING 0x0 ;  /* 0x0000000000007b1d */ /* 0x000fe80000010000 */
[----:B------:R-:W-:Y:S01]  /*1e0d0*/  ISETP.LT.AND P4, PT, R2, UR4, !P0 ;  /* 0x0000000402007c0c */ /* 0x000fe2000c781270 */
[----:B------:R-:W-:Y:S01]  /*1e0e0*/  IMAD.MOV.U32 R2, RZ, RZ, R247 ;  /* 0x000000ffff027224 */ /* 0x000fe200078e00f7 */
[----:B------:R-:W-:-:S04]  /*1e0f0*/  ULDC UR4, c[0x0][0x244] ;  /* 0x0000910000047ab9 */ /* 0x000fc80000000800 */
[----:B------:R-:W0:Y:S01]  /*1e100*/  LDS.128 R236, [R2] ;  /* 0x0000000002ec7984 */ /* 0x000e220000000c00 */
[----:B------:R-:W-:Y:S06]  /*1e110*/  BAR.SYNC.DEFER_BLOCKING 0x0 ;  /* 0x0000000000007b1d */ /* 0x000fec0000010000 */
[----:B------:R-:W-:Y:S02]  /*1e120*/  STSM.16.M88.4 [R0], R224 ;  /* 0x000000e000007844 */ /* 0x000fe40000000200 */
[----:B------:R-:W-:Y:S06]  /*1e130*/  BAR.SYNC.DEFER_BLOCKING 0x0 ;  /* 0x0000000000007b1d */ /* 0x000fec0000010000 */
[----:B------:R-:W-:Y:S02]  /*1e140*/  LDS.128 R248, [R2] ;  /* 0x0000000002f87984 */ /* 0x000fe40000000c00 */
        /* <DEDUP_REMOVED lines=55> */
[----:B------:R-:W1:Y:S04]  /*1e4c0*/  LDS.128 R52, [R2] ;  /* 0x0000000002347984 */ /* 0x000e680000000c00 */
[----:B0-----:R0:W-:Y:S04]  /*1e4d0*/  STL.64 [R1], R236 ;  /* 0x000000ec01007387 */ /* 0x0011e80000100a00 */
[----:B------:R2:W-:Y:S01]  /*1e4e0*/  STL.64 [R1+0x8], R238 ;  /* 0x000008ee01007387 */ /* 0x0005e20000100a00 */
[----:B------:R-:W-:Y:S06]  /*1e4f0*/  BAR.SYNC.DEFER_BLOCKING 0x0 ;  /* 0x0000000000007b1d */ /* 0x000fec0000010000 */
[----:B0-----:R-:W3:Y:S04]  /*1e500*/  LDL.LU R236, [R1+0x3e0] ;  /* 0x0003e00001ec7983 */ /* 0x001ee80000300800 */
[----:B------:R-:W3:Y:S04]  /*1e510*/  LDL.LU R237, [R1+0x3e4] ;  /* 0x0003e40001ed7983 */ /* 0x000ee80000300800 */
[----:B--2---:R-:W3:Y:S04]  /*1e520*/  LDL.LU R238, [R1+0x3e8] ;  /* 0x0003e80001ee7983 */ /* 0x004ee80000300800 */
[----:B------:R-:W3:Y:S04]  /*1e530*/  LDL.LU R239, [R1+0x3ec] ;  /* 0x0003ec0001ef7983 */ /* 0x000ee80000300800 */
[----:B-1----:R-:W-:Y:S04]  /*1e540*/  STL.64 [R1+0xf20], R52 ;  /* 0x000f203401007387 */ /* 0x002fe80000100a00 */
[----:B------:R0:W-:Y:S04]  /*1e550*/  STL.64 [R1+0xf10], R54 ;  /* 0x000f103601007387 */ /* 0x0001e80000100a00 */
[----:B0-----:R-:W2:Y:S04]  /*1e560*/  LDL R55, [R1+0xc00] ;  /* 0x000c000001377983 */ /* 0x001ea80000100800 */
[----:B------:R-:W-:Y:S01]  /*1e570*/  STSM.16.M88.4 [R0], R56 ;  /* 0x0000003800007844 */ /* 0x000fe20000000200 */
[----:B------:R-:W-:Y:S06]  /*1e580*/  BAR.SYNC.DEFER_BLOCKING 0x0 ;  /* 0x0000000000007b1d */ /* 0x000fec0000010000 */
[----:B--2---:R-:W0:Y:S02]  /*1e590*/  LDS.128 R56, [R55] ;  /* 0x0000000037387984 */ /* 0x004e240000000c00 */
[----:B------:R-:W-:Y:S06]  /*1e5a0*/  BAR.SYNC.DEFER_BLOCKING 0x0 ;  /* 0x0000000000007b1d */ /* 0x000fec0000010000 */
[----:B------:R-:W-:Y:S02]  /*1e5b0*/  STSM.16.M88.4 [R0], R48 ;  /* 0x0000003000007844 */ /* 0x000fe40000000200 */
[----:B------:R-:W-:Y:S06]  /*1e5c0*/  BAR.SYNC.DEFER_BLOCKING 0x0 ;  /* 0x0000000000007b1d */ /* 0x000fec0000010000 */
[----:B------:R-:W1:Y:S02]  /*1e5d0*/  LDS.128 R48, [R55] ;  /* 0x0000000037307984 */ /* 0x000e640000000c00 */
[----:B------:R-:W-:Y:S06]  /*1e5e0*/  BAR.SYNC.DEFER_BLOCKING 0x0 ;  /* 0x0000000000007b1d */ /* 0x000fec0000010000 */
[----:B------:R-:W-:Y:S02]  /*1e5f0*/  STSM.16.M88.4 [R0], R44 ;  /* 0x0000002c00007844 */ /* 0x000fe40000000200 */
[----:B------:R-:W-:Y:S06]  /*1e600*/  BAR.SYNC.DEFER_BLOCKING 0x0 ;  /* 0x0000000000007b1d */ /* 0x000fec0000010000 */
[----:B------:R-:W2:Y:S02]  /*1e610*/  LDS.128 R44, [R55] ;  /* 0x00000000372c7984 */ /* 0x000ea40000000c00 */
[----:B------:R-:W-:Y:S06]  /*1e620*/  BAR.SYNC.DEFER_BLOCKING 0x0 ;  /* 0x0000000000007b1d */ /* 0x000fec0000010000 */
[----:B------:R-:W-:Y:S02]  /*1e630*/  STSM.16.M88.4 [R0], R40 ;  /* 0x0000002800007844 */ /* 0x000fe40000000200 */
[----:B------:R-:W-:Y:S06]  /*1e640*/  BAR.SYNC.DEFER_BLOCKING 0x0 ;  /* 0x0000000000007b1d */ /* 0x000fec0000010000 */
[----:B------:R-:W4:Y:S02]  /*1e650*/  LDS.128 R40, [R55] ;  /* 0x0000000037287984 */ /* 0x000f240000000c00 */
[----:B------:R-:W-:Y:S06]  /*1e660*/  BAR.SYNC.DEFER_BLOCKING 0x0 ;  /* 0x0000000000007b1d */ /* 0x000fec0000010000 */
[----:B------:R-:W-:Y:S02]  /*1e670*/  STSM.16.M88.4 [R0], R36 ;  /* 0x0000002400007844 */ /* 0x000fe40000000200 */
[----:B------:R-:W-:Y:S06]  /*1e680*/  BAR.SYNC.DEFER_BLOCKING 0x0 ;  /* 0x0000000000007b1d */ /* 0x000fec0000010000 */
[----:B------:R-:W3:Y:S02]  /*1e690*/  LDS.128 R36, [R55] ;  /* 0x0000000037247984 */ /* 0x000ee40000000c00 */
        /* <DEDUP_REMOVED lines=133> */
[----:B0-----:R-:W-:Y:S04]  /*1eef0*/  STL.64 [R1+0xf08], R56 ;  /* 0x000f083801007387 */ /* 0x001fe80000100a00 */
[----:B------:R-:W-:Y:S04]  /*1ef00*/  STL.64 [R1+0xef8], R58 ;  /* 0x000ef83a01007387 */ /* 0x000fe80000100a00 */
[----:B-1----:R-:W-:Y:S04]  /*1ef10*/  STL.64 [R1+0xef0], R48 ;  /* 0x000ef03001007387 */ /* 0x002fe80000100a00 */
[----:B------:R-:W-:Y:S04]  /*1ef20*/  STL.64 [R1+0xee8], R50 ;  /* 0x000ee83201007387 */ /* 0x000fe80000100a00 */
[----:B--2---:R-:W-:Y:S04]  /*1ef30*/  STL.64 [R1+0xee0], R44 ;  /* 0x000ee02c01007387 */ /* 0x004fe80000100a00 */
[----:B------:R-:W-:Y:S04]  /*1ef40*/  STL.64 [R1+0xed8], R46 ;  /* 0x000ed82e01007387 */ /* 0x000fe80000100a00 */
[----:B----4-:R-:W-:Y:S04]  /*1ef50*/  STL.64 [R1+0xed0], R40 ;  /* 0x000ed02801007387 */ /* 0x010fe80000100a00 */
[----:B------:R-:W-:Y:S04]  /*1ef60*/  STL.64 [R1+0xec8], R42 ;  /* 0x000ec82a01007387 */ /* 0x000fe80000100a00 */
[----:B---3--:R-:W-:Y:S04]  /*1ef70*/  STL.64 [R1+0xec0], R36 ;  /* 0x000ec02401007387 */ /* 0x008fe80000100a00 */
[----:B------:R-:W-:Y:S04]  /*1ef80*/  STSM.16.M88.4 [R0], R208 ;  /* 0x000000d000007844 */ /* 0x000fe80000000200 */
[----:B------:R-:W-:Y:S01]  /*1ef90*/  STL.64 [R1+0xeb8], R38 ;  /* 0x000eb82601007387 */ /* 0x000fe20000100a00 */
[----:B------:R-:W-:Y:S06]  /*1efa0*/  BAR.SYNC.DEFER_BLOCKING 0x0 ;  /* 0x0000000000007b1d */ /* 0x000fec0000010000 */
[----:B------:R-:W-:Y:S04]  /*1efb0*/  STL.64 [R1+0xea8], R32 ;  /* 0x000ea82001007387 */ /* 0x000fe80000100a00 */
[----:B------:R-:W-:Y:S04]  /*1efc0*/  STL.64 [R1+0xea0], R34 ;  /* 0x000ea02201007387 */ /* 0x000fe80000100a00 */
[----:B------:R0:W-:Y:S04]  /*1efd0*/  STL.64 [R1+0xe98], R28 ;  /* 0x000e981c01007387 */ /* 0x0001e80000100a00 */
[----:B------:R1:W-:Y:S04]  /*1efe0*/  STL.64 [R1+0xe88], R30 ;  /* 0x000e881e01007387 */ /* 0x0003e80000100a00 */
[----:B------:R-:W2:Y:S04]  /*1eff0*/  LDS.128 R208, [R55] ;  /* 0x0000000037d07984 */ /* 0x000ea80000000c00 */
[----:B0-----:R-:W3:Y:S04]  /*1f000*/  LDL.LU R28, [R1+0x3d0] ;  /* 0x0003d000011c7983 */ /* 0x001ee80000300800 */
[----:B------:R-:W3:Y:S04]  /*1f010*/  LDL.LU R29, [R1+0x3d4] ;  /* 0x0003d400011d7983 */ /* 0x000ee80000300800 */
[----:B-1----:R-:W3:Y:S04]  /*1f020*/  LDL.LU R30, [R1+0x3d8] ;  /* 0x0003d800011e7983 */ /* 0x002ee80000300800 */
[----:B------:R-:W3:Y:S01]  /*1f030*/  LDL.LU R31, [R1+0x3dc] ;  /* 0x0003dc00011f7983 */ /* 0x000ee20000300800 */
[----:B------:R-:W-:Y:S06]  /*1f040*/  BAR.SYNC.DEFER_BLOCKING 0x0 ;  /* 0x0000000000007b1d */ /* 0x000fec0000010000 */
[----:B------:R-:W-:Y:S02]  /*1f050*/  STSM.16.M88.4 [R0], R216 ;  /* 0x000000d800007844 */ /* 0x000fe40000000200 */
[----:B------:R-:W-:Y:S06]  /*1f060*/  BAR.SYNC.DEFER_BLOCKING 0x0 ;  /* 0x0000000000007b1d */ /* 0x000fec0000010000 */
[----:B------:R-:W0:Y:S02]  /*1f070*/  LDS.128 R212, [R55] ;  /* 0x0000000037d47984 */ /* 0x000e240000000c00 */
[----:B------:R-:W-:Y:S06]  /*1f080*/  BAR.SYNC.DEFER_BLOCKING 0x0 ;  /* 0x0000000000007b1d */ /* 0x000fec0000010000 */
[----:B------:R-:W-:Y:S02]  /*1f090*/  STSM.16.M88.4 [R0], R220 ;  /* 0x000000dc00007844 */ /* 0x000fe40000000200 */
[----:B------:R-:W-:Y:S06]  /*1f0a0*/  BAR.SYNC.DEFER_BLOCKING 0x0 ;  /* 0x0000000000007b1d */ /* 0x000fec0000010000 */
[----:B------:R-:W1:Y:S02]  /*1f0b0*/  LDS.128 R216, [R55] ;  /* 0x0000000037d87984 */ /* 0x000e640000000c00 */
[----:B------:R-:W-:Y:S06]  /*1f0c0*/  BAR.SYNC.DEFER_BLOCKING 0x0 ;  /* 0x0000000000007b1d */ /* 0x000fec0000010000 */
[----:B------:R-:W-:Y:S02]  /*1f0d0*/  STSM.16.M88.4 [R0], R228 ;  /* 0x000000e400007844 */ /* 0x000fe40000000200 */
[----:B------:R-:W-:Y:S06]  /*1f0e0*/  BAR.SYNC.DEFER_BLOCKING 0x0 ;  /* 0x0000000000007b1d */ /* 0x000fec0000010000 */
[----:B------:R-:W4:Y:S02]  /*1f0f0*/  LDS.128 R220, [R55] ;  /* 0x0000000037dc7984 */ /* 0x000f240000000c00 */
[----:B------:R-:W-:Y:S06]  /*1f100*/  BAR.SYNC.DEFER_BLOCKING 0x0 ;  /* 0x0000000000007b1d */ /* 0x000fec0000010000 */
[----:B------:R-:W-:Y:S04]  /*1f110*/  STL.64 [R1+0xe80], R24 ;  /* 0x000e801801007387 */ /* 0x000fe80000100a00 */
[----:B------:R-:W-:Y:S04]  /*1f120*/  STL.64 [R1+0xe78], R26 ;  /* 0x000e781a01007387 */ /* 0x000fe80000100a00 */
[----:B------:R-:W-:Y:S04]  /*1f130*/  STL.64 [R1+0xe70], R20 ;  /* 0x000e701401007387 */ /* 0x000fe80000100a00 */
[----:B------:R-:W-:Y:S04]  /*1f140*/  STL.64 [R1+0xe68], R22 ;  /* 0x000e681601007387 */ /* 0x000fe80000100a00 */
[----:B------:R-:W-:Y:S04]  /*1f150*/  STL.64 [R1+0xe60], R16 ;  /* 0x000e601001007387 */ /* 0x000fe80000100a00 */
[----:B------:R-:W-:Y:S04]  /*1f160*/  STL.64 [R1+0xe58], R18 ;  /* 0x000e581201007387 */ /* 0x000fe80000100a00 */
[----:B------:R-:W-:Y:S04]  /*1f170*/  STSM.16.M88.4 [R0], R232 ;  /* 0x000000e800007844 */ /* 0x000fe80000000200 */
[----:B------:R-:W-:Y:S01]  /*1f180*/  STL.64 [R1+0xe50], R12 ;  /* 0x000e500c01007387 */ /* 0x000fe20000100a00 */
[----:B------:R-:W-:Y:S06]  /*1f190*/  BAR.SYNC.DEFER_BLOCKING 0x0 ;  /* 0x0000000000007b1d */ /* 0x000fec0000010000 */
        /* <DEDUP_REMOVED lines=24> */
[----:B------:R-:W4:Y:S04]  /*1f320*/  LDS.128 R224, [R55] ;  /* 0x0000000037e07984 */ /* 0x000f280000000c00 */
        /* <DEDUP_REMOVED lines=32> */
[----:B--2---:R-:W-:Y:S04]  /*1f530*/  STL.64 [R1+0xc90], R208 ;  /* 0x000c90d001007387 */ /* 0x004fe80000100a00 */
[----:B------:R-:W-:Y:S04]  /*1f540*/  STL.64 [R1+0xc88], R210 ;  /* 0x000c88d201007387 */ /* 0x000fe80000100a00 */
[----:B0-----:R-:W-:Y:S04]  /*1f550*/  STL.64 [R1+0xc80], R212 ;  /* 0x000c80d401007387 */ /* 0x001fe80000100a00 */
[----:B------:R-:W-:Y:S04]  /*1f560*/  STSM.16.M88.4 [R0], R240 ;  /* 0x000000f000007844 */ /* 0x000fe80000000200 */
[----:B------:R-:W-:Y:S01]  /*1f570*/  STL.64 [R1+0xc78], R214 ;  /* 0x000c78d601007387 */ /* 0x000fe20000100a00 */
[----:B------:R-:W-:Y:S06]  /*1f580*/  BAR.SYNC.DEFER_BLOCKING 0x0 ;  /* 0x0000000000007b1d */ /* 0x000fec0000010000 */
[----:B-1----:R-:W-:Y:S04]  /*1f590*/  STL.64 [R1+0xc70], R216 ;  /* 0x000c70d801007387 */ /* 0x002fe80000100a00 */
[----:B------:R-:W-:Y:S04]  /*1f5a0*/  STL.64 [R1+0xc68], R218 ;  /* 0x000c68da01007387 */ /* 0x000fe80000100a00 */
[----:B----4-:R-:W-:Y:S04]  /*1f5b0*/  STL.64 [R1+0xc60], R220 ;  /* 0x000c60dc01007387 */ /* 0x010fe80000100a00 */
[----:B------:R-:W-:Y:S04]  /*1f5c0*/  STL.64 [R1+0xc58], R222 ;  /* 0x000c58de01007387 */ /* 0x000fe80000100a00 */
[----:B------:R-:W-:Y:S04]  /*1f5d0*/  STL.64 [R1+0xc50], R224 ;  /* 0x000c50e001007387 */ /* 0x000fe80000100a00 */
[----:B------:R-:W-:Y:S04]  /*1f5e0*/  STL.64 [R1+0xc48], R226 ;  /* 0x000c48e201007387 */ /* 0x000fe80000100a00 */
[----:B------:R-:W2:Y:S04]  /*1f5f0*/  LDL.LU R48, [R1+0x3f0] ;  /* 0x0003f00001307983 */ /* 0x000ea80000300800 */
[----:B------:R-:W2:Y:S04]  /*1f600*/  LDL.LU R49, [R1+0x3f4] ;  /* 0x0003f40001317983 */ /* 0x000ea80000300800 */
[----:B------:R-:W2:Y:S04]  /*1f610*/  LDL.LU R50, [R1+0x3f8] ;  /* 0x0003f80001327983 */ /* 0x000ea80000300800 */
[----:B------:R-:W2:Y:S04]  /*1f620*/  LDL.LU R51, [R1+0x3fc] ;  /* 0x0003fc0001337983 */ /* 0x000ea80000300800 */
[----:B------:R-:W0:Y:S01]  /*1f630*/  LDS.128 R228, [R55] ;  /* 0x0000000037e47984 */ /* 0x000e220000000c00 */
[----:B------:R-:W-:Y:S06]  /*1f640*/  BAR.SYNC.DEFER_BLOCKING 0x0 ;  /* 0x0000000000007b1d */ /* 0x000fec0000010000 */
[----:B------:R-:W4:Y:S04]  /*1f650*/  LDL.LU R56, [R1+0x600] ;  /* 0x0006000001387983 */ /* 0x000f280000300800 */
[----:B------:R-:W4:Y:S04]  /*1f660*/  LDL.LU R57, [R1+0x604] ;  /* 0x0006040001397983 */ /* 0x000f280000300800 */
[----:B------:R-:W4:Y:S04]  /*1f670*/  LDL.LU R58, [R1+0x608] ;  /* 0x00060800013a7983 */ /* 0x000f280000300800 */
[----:B------:R-:W4:Y:S04]  /*1f680*/  LDL.LU R59, [R1+0x60c] ;  /* 0x00060c00013b7983 */ /* 0x000f280000300800 */
[----:B---3--:R-:W-:Y:S01]  /*1f690*/  STSM.16.M88.4 [R0], R28 ;  /* 0x0000001c00007844 */ /* 0x008fe20000000200 */
[----:B------:R-:W-:Y:S06]  /*1f6a0*/  BAR.SYNC.DEFER_BLOCKING 0x0 ;  /* 0x0000000000007b1d */ /* 0x000fec0000010000 */
[----:B0-----:R-:W-:Y:S04]  /*1f6b0*/  STL.64 [R1+0xc40], R228 ;  /* 0x000c40e401007387 */ /* 0x001fe80000100a00 */
[----:B------:R-:W-:Y:S04]  /*1f6c0*/  STL.64 [R1+0xc38], R230 ;  /* 0x000c38e601007387 */ /* 0x000fe80000100a00 */
[----:B------:R-:W3:Y:S04]  /*1f6d0*/  LDL.LU R52, [R1] ;  /* 0x0000000001347983 */ /* 0x000ee80000300800 */
[----:B------:R-:W0:Y:S01]  /*1f6e0*/  LDS.128 R232, [R55] ;  /* 0x0000000037e87984 */ /* 0x000e220000000c00 */
[----:B------:R-:W-:Y:S06]  /*1f6f0*/  BAR.SYNC.DEFER_BLOCKING 0x0 ;  /* 0x0000000000007b1d */ /* 0x000fec0000010000 */
[----:B0-----:R-:W-:Y:S04]  /*1f700*/  STL.64 [R1+0xc30], R232 ;  /* 0x000c30e801007387 */ /* 0x001fe80000100a00 */
[----:B------:R-:W-:Y:S04]  /*1f710*/  STL.64 [R1+0xc20], R234 ;  /* 0x000c20ea01007387 */ /* 0x000fe80000100a00 */
[----:B------:R-:W3:Y:S04]  /*1f720*/  LDL.LU R53, [R1+0x4] ;  /* 0x0000040001357983 */ /* 0x000ee80000300800 */
[----:B------:R-:W-:Y:S01]  /*1f730*/  STSM.16.M88.4 [R0], R236 ;  /* 0x000000ec00007844 */ /* 0x000fe20000000200 */
[----:B------:R-:W-:Y:S06]  /*1f740*/  BAR.SYNC.DEFER_BLOCKING 0x0 ;  /* 0x0000000000007b1d */ /* 0x000fec0000010000 */
[----:B------:R-:W0:Y:S02]  /*1f750*/  LDS.128 R236, [R55] ;  /* 0x0000000037ec7984 */ /* 0x000e240000000c00 */
[----:B------:R-:W-:Y:S01]  /*1f760*/  BAR.SYNC.DEFER_BLOCKING 0x0 ;  /* 0x0000000000007b1d */ /* 0x000fe20000010000 */
[----:B------:R-:W-:-:S05]  /*1f770*/  IMAD R252, R252, UR4, RZ ;  /* 0x00000004fcfc7c24 */ /* 0x000fca000f8e02ff */
[----:B------:R-:W-:Y:S01]  /*1f780*/  ULDC UR4, c[0x0][0x248] ;  /* 0x0000920000047ab9 */ /* 0x000fe20000000800 */
[C---:B------:R-:W-:Y:S01]  /*1f790*/  LEA R2, P5, R252.reuse, UR6, 0x1 ;  /* 0x00000006fc027c11 */ /* 0x040fe2000f8a08ff */
[C---:B------:R-:W-:Y:S01]  /*1f7a0*/  IMAD R7, R3.reuse, UR4, RZ ;  /* 0x0000000403077c24 */ /* 0x040fe2000f8e02ff */
[----:B------:R-:W-:Y:S01]  /*1f7b0*/  ULDC UR4, c[0x0][0x22c] ;  /* 0x00008b0000047ab9 */ /* 0x000fe20000000800 */
[----:B------:R-:W-:Y:S01]  /*1f7c0*/  ULDC UR6, c[0x0][0x22c] ;  /* 0x00008b0000067ab9 */ /* 0x000fe20000000800 */
[----:B------:R-:W-:Y:S01]  /*1f7d0*/  LEA.HI.X.SX32 R252, R252, UR7, 0x1, P5 ;  /* 0x00000007fcfc7c11 */ /* 0x000fe2000a8f0eff */
[----:B------:R-:W-:Y:S01]  /*1f7e0*/  ULDC UR7, c[0x0][0x248] ;  /* 0x0000920000077ab9 */ /* 0x000fe20000000800 */
[----:B------:R-:W-:Y:S01]  /*1f7f0*/  ISETP.LT.AND P5, PT, R3, UR4, !P0 ;  /* 0x0000000403007c0c */ /* 0x000fe2000c7a1270 */
[----:B------:R-:W-:Y:S01]  /*1f800*/  ULDC UR4, c[0x0][0x248] ;  /* 0x0000920000047ab9 */ /* 0x000fe20000000800 */
[----:B------:R-:W-:-:S04]  /*1f810*/  LEA R18, P6, R7, R2, 0x1 ;  /* 0x0000000207127211 */ /* 0x000fc800078c08ff */
[C---:B------:R-:W-:Y:S01]  /*1f820*/  LEA.HI.X.SX32 R19, R7.reuse, R252, 0x1, P6 ;  /* 0x000000fc07137211 */ /* 0x040fe200030f0eff */
[----:B------:R-:W-:Y:S01]  /*1f830*/  VIADD R8, R7, UR4 ;  /* 0x0000000407087c36 */ /* 0x000fe20008000000 */
[----:B------:R-:W-:Y:S01]  /*1f840*/  ULDC UR4, c[0x0][0x248] ;  /* 0x0000920000047ab9 */ /* 0x000fe20000000800 */
[----:B0-----:R-:W-:Y:S04]  /*1f850*/  STL.64 [R1+0xc10], R236 ;  /* 0x000c10ec01007387 */ /* 0x001fe80000100a00 */
[----:B------:R-:W-:Y:S04]  /*1f860*/  STL.64 [R1+0xc08], R238 ;  /* 0x000c08ee01007387 */ /* 0x000fe80000100a00 */
[----:B--2---:R-:W-:Y:S01]  /*1f870*/  STSM.16.M88.4 [R0], R48 ;  /* 0x0000003000007844 */ /* 0x004fe20000000200 */
[----:B------:R-:W-:Y:S06]  /*1f880*/  BAR.SYNC.DEFER_BLOCKING 0x0 ;  /* 0x0000000000007b1d */ /* 0x000fec0000010000 */
[----:B------:R-:W0:Y:S02]  /*1f890*/  LDS.128 R240, [R55] ;  /* 0x0000000037f07984 */ /* 0x000e240000000c00 */
[----:B------:R-:W-:Y:S06]  /*1f8a0*/  BAR.SYNC.DEFER_BLOCKING 0x0 ;  /* 0x0000000000007b1d */ /* 0x000fec0000010000 */
[----:B----4-:R-:W-:Y:S02]  /*1f8b0*/  STSM.16.M88.4 [R0], R56 ;  /* 0x0000003800007844 */ /* 0x010fe40000000200 */
[----:B------:R-:W-:Y:S01]  /*1f8c0*/  BAR.SYNC.DEFER_BLOCKING 0x0 ;  /* 0x0000000000007b1d */ /* 0x000fe20000010000 */
[----:B---3--:R-:W-:-:S05]  /*1f8d0*/  PRMT R10, R52, 0x7632, R10 ;  /* 0x00007632340a7816 */ /* 0x008fca000000000a */
[----:B0-----:R-:W-:Y:S04]  /*1f8e0*/  STL.64 [R1+0xc28], R240 ;  /* 0x000c28f001007387 */ /* 0x001fe80000100a00 */
[----:B------:R-:W-:Y:S04]  /*1f8f0*/  STL.64 [R1+0xc18], R242 ;  /* 0x000c18f201007387 */ /* 0x000fe80000100a00 */
[----:B------:R0:W-:Y:S04]  /*1f900*/  @P5 STG.E.U16 desc[UR46][R18.64], R52 ;  /* 0x0000003412005986 */ /* 0x0001e8000c10152e */
[----:B0-----:R-:W2:Y:S01]  /*1f910*/  LDL.LU R52, [R1+0x8] ;  /* 0x0000080001347983 */ /* 0x001ea20000300800 */
[C---:B------:R-:W-:Y:S01]  /*1f920*/  LEA R18, P5, R8.reuse, R2, 0x1 ;  /* 0x0000000208127211 */ /* 0x040fe200078a08ff */
[----:B------:R-:W-:Y:S01]  /*1f930*/  VIADD R0, R8, UR4 ;  /* 0x0000000408007c36 */ /* 0x000fe20008000000 */
[----:B------:R-:W-:-:S02]  /*1f940*/  ULDC UR4, c[0x0][0x22c] ;  /* 0x00008b0000047ab9 */ /* 0x000fc40000000800 */
[----:B------:R-:W-:Y:S02]  /*1f950*/  LEA.HI.X.SX32 R19, R8, R252, 0x1, P5 ;  /* 0x000000fc08137211 */ /* 0x000fe400028f0eff */
[----:B------:R-:W-:-:S04]  /*1f960*/  LEA R8, P6, R0, R2, 0x1 ;  /* 0x0000000200087211 */ /* 0x000fc800078c08ff */
[----:B------:R-:W-:Y:S01]  /*1f970*/  LEA.HI.X.SX32 R9, R0, R252, 0x1, P6 ;  /* 0x000000fc00097211 */ /* 0x000fe200030f0eff */
[----:B------:R-:W-:Y:S01]  /*1f980*/  @P2 STG.E.U16 desc[UR46][R18.64], R10 ;  /* 0x0000000a12002986 */ /* 0x000fe2000c10152e */
[----:B------:R-:W-:-:S03]  /*1f990*/  PRMT R6, R53, 0x7632, R6 ;  /* 0x0000763235067816 */ /* 0x000fc60000000006 */
[----:B------:R0:W-:Y:S04]  /*1f9a0*/  @P1 STG.E.U16 desc[UR46][R8.64], R53 ;  /* 0x0000003508001986 */ /* 0x0001e8000c10152e */
[----:B0-----:R-:W3:Y:S01]  /*1f9b0*/  LDL.LU R53, [R1+0xc] ;  /* 0x00000c0001357983 */ /* 0x001ee20000300800 */
[----:B------:R-:W-:-:S05]  /*1f9c0*/  VIADD R7, R3, 0x5 ;  /* 0x0000000503077836 */ /* 0x000fca0000000000 */
[----:B------:R-:W-:Y:S01]  /*1f9d0*/  ISETP.LT.AND P5, PT, R7, UR6, !P0 ;  /* 0x0000000607007c0c */ /* 0x000fe2000c7a1270 */
[----:B------:R-:W-:Y:S01]  /*1f9e0*/  VIADD R7, R3, 0x6 ;  /* 0x0000000603077836 */ /* 0x000fe20000000000 */
[----:B------:R-:W-:-:S04]  /*1f9f0*/  ULDC UR6, c[0x0][0x22c] ;  /* 0x00008b0000067ab9 */ /* 0x000fc80000000800 */
[----:B------:R-:W-:Y:S01]  /*1fa00*/  ISETP.LT.AND P6, PT, R7, UR4, !P0 ;  /* 0x0000000407007c0c */ /* 0x000fe2000c7c1270 */
[----:B------:R-:W-:Y:S01]  /*1fa10*/  ULDC UR4, c[0x0][0x248] ;  /* 0x0000920000047ab9 */ /* 0x000fe20000000800 */
[----:B------:R-:W-:Y:S02]  /*1fa20*/  VIADD R7, R3, 0x7 ;  /* 0x0000000703077836 */ /* 0x000fe40000000000 */
[----:B------:R-:W-:Y:S01]  /*1fa30*/  VIADD R0, R0, UR4 ;  /* 0x0000000400007c36 */ /* 0x000fe20008000000 */
[----:B------:R-:W-:Y:S02]  /*1fa40*/  ULDC UR4, c[0x0][0x22c] ;  /* 0x00008b0000047ab9 */ /* 0x000fe40000000800 */
[----:B------:R-:W-:Y:S01]  /*1fa50*/  ISETP.LT.AND P1, PT, R7, UR4, !P0 ;  /* 0x0000000407007c0c */ /* 0x000fe2000c721270 */
[----:B------:R-:W-:Y:S01]  /*1fa60*/  VIADD R7, R3, 0x8 ;  /* 0x0000000803077836 */ /* 0x000fe20000000000 */
[----:B------:R-:W-:Y:S01]  /*1fa70*/  LEA R8, P2, R0, R2, 0x1 ;  /* 0x0000000200087211 */ /* 0x000fe200078408ff */
[----:B------:R-:W-:-:S03]  /*1fa80*/  ULDC UR4, c[0x0][0x248] ;  /* 0x0000920000047ab9 */ /* 0x000fc60000000800 */
[C---:B------:R-:W-:Y:S02]  /*1fa90*/  LEA.HI.X.SX32 R9, R0.reuse, R252, 0x1, P2 ;  /* 0x000000fc00097211 */ /* 0x040fe400010f0eff */
[----:B------:R-:W-:Y:S01]  /*1faa0*/  ISETP.LT.AND P2, PT, R7, UR6, !P0 ;  /* 0x0000000607007c0c */ /* 0x000fe2000c741270 */
[----:B------:R-:W-:Y:S01]  /*1fab0*/  VIADD R7, R0, UR4 ;  /* 0x0000000400077c36 */ /* 0x000fe20008000000 */
[----:B------:R-:W-:Y:S01]  /*1fac0*/  ULDC UR4, c[0x0][0x248] ;  /* 0x0000920000047ab9 */ /* 0x000fe20000000800 */
[----:B------:R0:W-:Y:S01]  /*1fad0*/  @P3 STG.E.U16 desc[UR46][R8.64], R6 ;  /* 0x0000000608003986 */ /* 0x0001e2000c10152e */
[----:B------:R-:W-:Y:S01]  /*1fae0*/  ULDC UR6, c[0x0][0x248] ;  /* 0x0000920000067ab9 */ /* 0x000fe20000000800 */
[C---:B------:R-:W-:Y:S01]  /*1faf0*/  VIADD R0, R7.reuse, UR4 ;  /* 0x0000000407007c36 */ /* 0x040fe20008000000 */
[----:B------:R-:W-:Y:S01]  /*1fb00*/  ULDC UR4, c[0x0][0x22c] ;  /* 0x00008b0000047ab9 */ /* 0x000fe20000000800 */
[----:B0-----:R-:W-:Y:S01]  /*1fb10*/  LEA R8, P3, R7, R2, 0x1 ;  /* 0x0000000207087211 */ /* 0x001fe200078608ff */
[----:B------:R-:W-:-:S03]  /*1fb20*/  VIADD R6, R3, 0x9 ;  /* 0x0000000903067836 */ /* 0x000fc60000000000 */
[----:B------:R-:W-:Y:S01]  /*1fb30*/  LEA.HI.X.SX32 R9, R7, R252, 0x1, P3 ;  /* 0x000000fc07097211 */ /* 0x000fe200018f0eff */
[----:B------:R-:W-:Y:S01]  /*1fb40*/  VIADD R7, R0, UR6 ;  /* 0x0000000600077c36 */ /* 0x000fe20008000000 */
[----:B------:R-:W-:Y:S01]  /*1fb50*/  ISETP.LT.AND P3, PT, R6, UR4, !P0 ;  /* 0x0000000406007c0c */ /* 0x000fe2000c761270 */
[----:B------:R-:W-:Y:S01]  /*1fb60*/  ULDC UR4, c[0x0][0x248] ;  /* 0x0000920000047ab9 */ /* 0x000fe20000000800 */
[----:B------:R-:W-:Y:S01]  /*1fb70*/  VIADD R10, R3, 0xa ;  /* 0x0000000a030a7836 */ /* 0x000fe20000000000 */
[----:B------:R-:W-:Y:S01]  /*1fb80*/  ULDC UR6, c[0x0][0x248] ;  /* 0x0000920000067ab9 */ /* 0x000fe20000000800 */
[----:B------:R-:W-:Y:S01]  /*1fb90*/  VIADD R17, R7, UR4 ;  /* 0x0000000407117c36 */ /* 0x000fe20008000000 */
[----:B------:R-:W-:-:S03]  /*1fba0*/  ULDC UR4, c[0x0][0x248] ;  /* 0x0000920000047ab9 */ /* 0x000fc60000000800 */
[----:B------:R-:W-:Y:S01]  /*1fbb0*/  VIADD R6, R17, UR4 ;  /* 0x0000000411067c36 */ /* 0x000fe20008000000 */
[----:B------:R-:W-:-:S03]  /*1fbc0*/  ULDC UR4, c[0x0][0x248] ;  /* 0x0000920000047ab9 */ /* 0x000fc60000000800 */
[----:B------:R-:W-:Y:S01]  /*1fbd0*/  VIADD R18, R6, UR4 ;  /* 0x0000000406127c36 */ /* 0x000fe20008000000 */
[----:B------:R-:W-:Y:S01]  /*1fbe0*/  ULDC UR4, c[0x0][0x22c] ;  /* 0x00008b0000047ab9 */ /* 0x000fe20000000800 */
[----:B------:R-:W-:Y:S01]  /*1fbf0*/  VIADD R19, R3, 0xd ;  /* 0x0000000d03137836 */ /* 0x000fe20000000000 */
[----:B------:R-:W-:Y:S02]  /*1fc00*/  PRMT R15, R248, 0x7632, R15 ;  /* 0x00007632f80f7816 */ /* 0x000fe4000000000f */
[----:B------:R-:W-:Y:S01]  /*1fc10*/  PRMT R13, R249, 0x7632, R13 ;  /* 0x00007632f90d7816 */ /* 0x000fe2000000000d */
[----:B--2---:R0:W-:Y:S02]  /*1fc20*/  @P4 STG.E.U16 desc[UR46][R8.64], R52 ;  /* 0x0000003408004986 */ /* 0x0041e4000c10152e */
[----:B0-----:R-:W-:-:S04]  /*1fc30*/  LEA R8, P4, R0, R2, 0x1 ;  /* 0x0000000200087211 */ /* 0x001fc800078808ff */
[----:B------:R-:W-:Y:S01]  /*1fc40*/  LEA.HI.X.SX32 R9, R0, R252, 0x1, P4 ;  /* 0x000000fc00097211 */ /* 0x000fe200020f0eff */
[----:B------:R-:W-:Y:S01]  /*1fc50*/  VIADD R0, R18, UR6 ;  /* 0x0000000612007c36 */ /* 0x000fe20008000000 */
[----:B------:R-:W-:Y:S01]  /*1fc60*/  ISETP.LT.AND P4, PT, R10, UR4, !P0 ;  /* 0x000000040a007c0c */ /* 0x000fe2000c781270 */
[----:B------:R-:W-:Y:S01]  /*1fc70*/  ULDC UR4, c[0x0][0x248] ;  /* 0x0000920000047ab9 */ /* 0x000fe20000000800 */
[----:B------:R-:W-:Y:S01]  /*1fc80*/  PRMT R5, R52, 0x7632, R5 ;  /* 0x0000763234057816 */ /* 0x000fe20000000005 */
[----:B------:R-:W-:Y:S01]  /*1fc90*/  VIADD R14, R0, UR4 ;  /* 0x00000004000e7c36 */ /* 0x000fe20008000000 */
[----:B------:R-:W-:Y:S01]  /*1fca0*/  ULDC UR4, c[0x0][0x248] ;  /* 0x0000920000047ab9 */ /* 0x000fe20000000800 */
[----:B------:R-:W-:Y:S02]  /*1fcb0*/  ULDC UR6, c[0x0][0x22c] ;  /* 0x00008b0000067ab9 */ /* 0x000fe40000000800 */
[----:B------:R-:W-:Y:S01]  /*1fcc0*/  VIADD R12, R14, UR4 ;  /* 0x000000040e0c7c36 */ /* 0x000fe20008000000 */
[----:B------:R-:W-:-:S03]  /*1fcd0*/  ULDC UR4, c[0x0][0x248] ;  /* 0x0000920000047ab9 */ /* 0x000fc60000000800 */
[----:B------:R-:W-:Y:S01]  /*1fce0*/  VIADD R11, R12, UR4 ;  /* 0x000000040c0b7c36 */ /* 0x000fe20008000000 */
[----:B------:R-:W-:Y:S01]  /*1fcf0*/  ULDC UR4, c[0x0][0x248] ;  /* 0x0000920000047ab9 */ /* 0x000fe20000000800 */
[----:B------:R0:W-:Y:S01]  /*1fd00*/  @P5 STG.E.U16 desc[UR46][R8.64], R5 ;  /* 0x0000000508005986 */ /* 0x0001e2000c10152e */
[----:B------:R-:W-:-:S04]  /*1fd10*/  LEA R20, P5, R7, R2, 0x1 ;  /* 0x0000000207147211 */ /* 0x000fc800078a08ff */
[----:B------:R-:W-:Y:S01]  /*1fd20*/  LEA.HI.X.SX32 R21, R7, R252, 0x1, P5 ;  /* 0x000000fc07157211 */ /* 0x000fe200028f0eff */
[----:B0-----:R-:W-:Y:S01]  /*1fd30*/  VIADD R9, R11, UR4 ;  /* 0x000000040b097c36 */ /* 0x001fe20008000000 */
[----:B------:R-:W-:Y:S01]  /*1fd40*/  ULDC UR4, c[0x0][0x248] ;  /* 0x0000920000047ab9 */ /* 0x000fe20000000800 */
[----:B------:R-:W-:Y:S02]  /*1fd50*/  VIADD R5, R3, 0xb ;  /* 0x0000000b03057836 */ /* 0x000fe40000000000 */
[----:B------:R-:W-:Y:S01]  /*1fd60*/  VIADD R8, R9, UR4 ;  /* 0x0000000409087c36 */ /* 0x000fe20008000000 */
[----:B------:R-:W-:Y:S02]  /*1fd70*/  ULDC UR4, c[0x0][0x248] ;  /* 0x0000920000047ab9 */ /* 0x000fe40000000800 */
[----:B------:R-:W-:Y:S01]  /*1fd80*/  ISETP.LT.AND P5, PT, R5, UR6, !P0 ;  /* 0x0000000605007c0c */ /* 0x000fe2000c7a1270 */
[----:B------:R-:W-:Y:S01]  /*1fd90*/  VIADD R5, R8, UR4 ;  /* 0x0000000408057c36 */ /* 0x000fe20008000000 */
[----:B---3--:R0:W-:Y:S01]  /*1fda0*/  @P6 STG.E.U16 desc[UR46][R20.64], R53 ;  /* 0x0000003514006986 */ /* 0x0081e2000c10152e */
[----:B------:R-:W-:Y:S01]  /*1fdb0*/  ULDC UR4, c[0x0][0x248] ;  /* 0x0000920000047ab9 */ /* 0x000fe20000000800 */
[----:B------:R-:W-:Y:S01]  /*1fdc0*/  VIADD R7, R3, 0xc ;  /* 0x0000000c03077836 */ /* 0x000fe20000000000 */
[----:B------:R-:W-:Y:S01]  /*1fdd0*/  ULDC UR6, c[0x0][0x22c] ;  /* 0x00008b0000067ab9 */ /* 0x000fe20000000800 */
[----:B------:R-:W-:Y:S01]  /*1fde0*/  VIADD R10, R5, UR4 ;  /* 0x00000004050a7c36 */ /* 0x000fe20008000000 */
[----:B------:R-:W-:Y:S01]  /*1fdf0*/  ULDC UR4, c[0x0][0x248] ;  /* 0x0000920000047ab9 */ /* 0x000fe20000000800 */
[----:B0-----:R-:W-:-:S04]  /*1fe00*/  LEA R20, P6, R17, R2, 0x1 ;  /* 0x0000000211147211 */ /* 0x001fc800078c08ff */
[----:B------:R-:W-:Y:S02]  /*1fe10*/  LEA.HI.X.SX32 R21, R17, R252, 0x1, P6 ;  /* 0x000000fc11157211 */ /* 0x000fe400030f0eff */
[----:B------:R-:W-:Y:S01]  /*1fe20*/  ISETP.LT.AND P6, PT, R7, UR6, !P0 ;  /* 0x0000000607007c0c */ /* 0x000fe2000c7c1270 */
[----:B------:R-:W-:Y:S01]  /*1fe30*/  VIADD R7, R10, UR4 ;  /* 0x000000040a077c36 */ /* 0x000fe20008000000 */
[----:B------:R-:W-:Y:S01]  /*1fe40*/  PRMT R16, R53, 0x7632, R16 ;  /* 0x0000763235107816 */ /* 0x000fe20000000010 */
[----:B------:R-:W-:Y:S01]  /*1fe50*/  ULDC UR4, c[0x0][0x248] ;  /* 0x0000920000047ab9 */ /* 0x000fe20000000800 */
[----:B------:R-:W-:Y:S01]  /*1fe60*/  ULDC UR6, c[0x0][0x248] ;  /* 0x0000920000067ab9 */ /* 0x000fe20000000800 */
[----:B------:R-:W-:Y:S01]  /*1fe70*/  VIADD R47, R7, UR4 ;  /* 0x00000004072f7c36 */ /* 0x000fe20008000000 */
[----:B------:R-:W-:Y:S01]  /*1fe80*/  ULDC UR4, c[0x0][0x248] ;  /* 0x0000920000047ab9 */ /* 0x000fe20000000800 */
[----:B------:R0:W-:Y:S02]  /*1fe90*/  @P1 STG.E.U16 desc[UR46][R20.64], R16 ;  /* 0x0000001014001986 */ /* 0x0001e4000c10152e */
[----:B------:R-:W-:Y:S01]  /*1fea0*/  VIADD R50, R47, UR4 ;  /* 0x000000042f327c36 */ /* 0x000fe20008000000 */
[----:B------:R-:W-:Y:S01]  /*1feb0*/  ULDC UR4, c[0x0][0x22c] ;  /* 0x00008b0000047ab9 */ /* 0x000fe20000000800 */
[----:B0-----:R-:W-:-:S04]  /*1fec0*/  LEA R16, P1, R6, R2, 0x1 ;  /* 0x0000000206107211 */ /* 0x001fc800078208ff */
[----:B------:R-:W-:Y:S01]  /*1fed0*/  LEA.HI.X.SX32 R17, R6, R252, 0x1, P1 ;  /* 0x000000fc06117211 */ /* 0x000fe200008f0eff */
[----:B------:R-:W-:Y:S01]  /*1fee0*/  VIADD R6, R50, UR6 ;  /* 0x0000000632067c36 */ /* 0x000fe20008000000 */
[----:B------:R-:W-:Y:S01]  /*1fef0*/  ISETP.LT.AND P1, PT, R19, UR4, !P0 ;  /* 0x0000000413007c0c */ /* 0x000fe2000c721270 */
[----:B------:R-:W-:Y:S01]  /*1ff00*/  ULDC UR4, c[0x0][0x248] ;  /* 0x0000920000047ab9 */ /* 0x000fe20000000800 */
[----:B------:R-:W-:Y:S01]  /*1ff10*/  ULDC UR6, c[0x0][0x248] ;  /* 0x0000920000067ab9 */ /* 0x000fe20000000800 */
[----:B------:R-:W-:Y:S01]  /*1ff20*/  VIADD R49, R6, UR4 ;  /* 0x0000000406317c36 */ /* 0x000fe20008000000 */
[----:B------:R-:W-:-:S03]  /*1ff30*/  ULDC UR4, c[0x0][0x248] ;  /* 0x0000920000047ab9 */ /* 0x000fc60000000800 */
[----:B------:R-:W-:Y:S01]  /*1ff40*/  VIADD R48, R49, UR4 ;  /* 0x0000000431307c36 */ /* 0x000fe20008000000 */
[----:B------:R-:W-:Y:S01]  /*1ff50*/  ULDC UR4, c[0x0][0x248] ;  /* 0x0000920000047ab9 */ /* 0x000fe20000000800 */
[----:B------:R0:W-:Y:S02]  /*1ff60*/  @P2 STG.E.U16 desc[UR46][R16.64], R248 ;  /* 0x000000f810002986 */ /* 0x0001e4000c10152e */
[----:B------:R-:W-:Y:S01]  /*1ff70*/  VIADD R46, R48, UR4 ;  /* 0x00000004302e7c36 */ /* 0x000fe20008000000 */
[----:B------:R-:W-:-:S03]  /*1ff80*/  ULDC UR4, c[0x0][0x22c] ;  /* 0x00008b0000047ab9 */ /* 0x000fc60000000800 */
[----:B------:R-:W-:Y:S01]  /*1ff90*/  VIADD R44, R46, UR6 ;  /* 0x000000062e2c7c36 */ /* 0x000fe20008000000 */
[----:B------:R-:W-:Y:S01]  /*1ffa0*/  ULDC UR6, c[0x0][0x22c] ;  /* 0x00008b0000067ab9 */ /* 0x000fe20000000800 */
[----:B0-----:R-:W-:Y:S01]  /*1ffb0*/  LEA R16, P2, R18, R2, 0x1 ;  /* 0x0000000212107211 */ /* 0x001fe200078408ff */
[----:B------:R-:W-:-:S03]  /*1ffc0*/  VIADD R248, R3, 0xe ;  /* 0x0000000e03f87836 */ /* 0x000fc60000000000 */
[----:B------:R-:W-:Y:S02]  /*1ffd0*/  LEA.HI.X.SX32 R17, R18, R252, 0x1, P2 ;  /* 0x000000fc12117211 */ /* 0x000fe400010f0eff */
[----:B------:R-:W-:Y:S01]  /*1ffe0*/  ISETP.LT.AND P2, PT, R248, UR4, !P0 ;  /* 0x00000004f8007c0c */ /* 0x000fe2000c741270 */
[----:B------:R-:W-:Y:S02]  /*1fff0*/  ULDC UR4, c[0x0][0x248] ;  /* 0x0000920000047ab9 */ /* 0x000fe40000000800 */
[----:B------:R-:W-:Y:S01]  /*20000*/  VIADD R41, R44, UR4 ;  /* 0x000000042c297c36 */ /* 0x000fe20008000000 */
[----:B------:R-:W-:-:S03]  /*20010*/  ULDC UR4, c[0x0][0x248] ;  /* 0x0000920000047ab9 */ /* 0x000fc60000000800 */
[----:B------:R-:W-:Y:S01]  /*20020*/  VIADD R42, R41, UR4 ;  /* 0x00000004292a7c36 */ /* 0x000fe20008000000 */
[----:B------:R-:W-:-:S03]  /*20030*/  ULDC UR4, c[0x0][0x248] ;  /* 0x0000920000047ab9 */ /* 0x000fc60000000800 */
[----:B------:R-:W-:Y:S01]  /*20040*/  VIADD R40, R42, UR4 ;  /* 0x000000042a287c36 */ /* 0x000fe20008000000 */
[----:B------:R-:W-:-:S03]  /*20050*/  ULDC UR4, c[0x0][0x248] ;  /* 0x0000920000047ab9 */ /* 0x000fc60000000800 */
[----:B------:R-:W-:Y:S01]  /*20060*/  VIADD R38, R40, UR4 ;  /* 0x0000000428267c36 */ /* 0x000fe20008000000 */
[----:B------:R-:W-:Y:S01]  /*20070*/  ULDC UR4, c[0x0][0x248] ;  /* 0x0000920000047ab9 */ /* 0x000fe20000000800 */
[----:B------:R0:W-:Y:S02]  /*20080*/  @P3 STG.E.U16 desc[UR46][R16.64], R15 ;  /* 0x0000000f10003986 */ /* 0x0001e4000c10152e */
[----:B------:R-:W-:Y:S01]  /*20090*/  VIADD R36, R38, UR4 ;  /* 0x0000000426247c36 */ /* 0x000fe20008000000 */
[----:B------:R-:W-:Y:S01]  /*200a0*/  ULDC UR4, c[0x0][0x248] ;  /* 0x0000920000047ab9 */ /* 0x000fe20000000800 */
[----:B------:R-:W-:Y:S02]  /*200b0*/  VIADD R248, R3, 0xf ;  /* 0x0000000f03f87836 */ /* 0x000fe40000000000 */
[----:B------:R-:W-:Y:S01]  /*200c0*/  VIADD R35, R36, UR4 ;  /* 0x0000000424237c36 */ /* 0x000fe20008000000 */
[----:B------:R-:W-:Y:S01]  /*200d0*/  ULDC UR4, c[0x0][0x248] ;  /* 0x0000920000047ab9 */ /* 0x000fe20000000800 */
[----:B0-----:R-:W-:-:S04]  /*200e0*/  LEA R16, P3, R0, R2, 0x1 ;  /* 0x0000000200107211 */ /* 0x001fc800078608ff */
[----:B------:R-:W-:Y:S01]  /*200f0*/  LEA.HI.X.SX32 R17, R0, R252, 0x1, P3 ;  /* 0x000000fc00117211 */ /* 0x000fe200018f0eff */
[----:B------:R-:W-:Y:S01]  /*20100*/  VIADD R33, R35, UR4 ;  /* 0x0000000423217c36 */ /* 0x000fe20008000000 */
[----:B------:R-:W-:Y:S01]  /*20110*/  ISETP.LT.AND P3, PT, R248, UR6, !P0 ;  /* 0x00000006f8007c0c */ /* 0x000fe2000c761270 */
[----:B------:R-:W-:Y:S01]  /*20120*/  ULDC UR4, c[0x0][0x248] ;  /* 0x0000920000047ab9 */ /* 0x000fe20000000800 */
[----:B------:R-:W-:Y:S01]  /*20130*/  VIADD R0, R3, 0x10 ;  /* 0x0000001003007836 */ /* 0x000fe20000000000 */
[----:B------:R0:W-:Y:S01]  /*20140*/  @P4 STG.E.U16 desc[UR46][R16.64], R249 ;  /* 0x000000f910004986 */ /* 0x0001e2000c10152e */
[----:B------:R-:W-:Y:S01]  /*20150*/  LEA R248, P4, R14, R2, 0x1 ;  /* 0x000000020ef87211 */ /* 0x000fe200078808ff */
[----:B------:R-:W-:Y:S01]  /*20160*/  VIADD R32, R33, UR4 ;  /* 0x0000000421207c36 */ /* 0x000fe20008000000 */
[----:B------:R-:W-:Y:S01]  /*20170*/  ULDC UR4, c[0x0][0x248] ;  /* 0x0000920000047ab9 */ /* 0x000fe20000000800 */
[----:B------:R-:W-:Y:S02]  /*20180*/  ULDC UR6, c[0x0][0x22c] ;  /* 0x00008b0000067ab9 */ /* 0x000fe40000000800 */
[----:B------:R-:W-:Y:S01]  /*20190*/  VIADD R31, R32, UR4 ;  /* 0x00000004201f7c36 */ /* 0x000fe20008000000 */
[----:B------:R-:W-:Y:S01]  /*201a0*/  ULDC UR4, c[0x0][0x248] ;  /* 0x0000920000047ab9 */ /* 0x000fe20000000800 */
[----:B0-----:R-:W-:-:S02]  /*201b0*/  LEA.HI.X.SX32 R249, R14, R252, 0x1, P4 ;  /* 0x000000fc0ef97211 */ /* 0x001fc400020f0eff */
[----:B------:R-:W-:Y:S01]  /*201c0*/  VIADD R22, R31, UR4 ;  /* 0x000000041f167c36 */ /* 0x000fe20008000000 */
[----:B------:R-:W-:Y:S01]  /*201d0*/  ISETP.LT.AND P4, PT, R0, UR6, !P0 ;  /* 0x0000000600007c0c */ /* 0x000fe2000c781270 */
[----:B------:R-:W-:Y:S01]  /*201e0*/  VIADD R0, R3, 0x11 ;  /* 0x0000001103007836 */ /* 0x000fe20000000000 */
[----:B------:R-:W-:Y:S01]  /*201f0*/  ULDC UR6, c[0x0][0x248] ;  /* 0x0000920000067ab9 */ /* 0x000fe20000000800 */
[----:B------:R0:W-:Y:S01]  /*20200*/  @P5 STG.E.U16 desc[UR46][R248.64], R13 ;  /* 0x0000000df8005986 */ /* 0x0001e2000c10152e */
[----:B------:R-:W-:Y:S01]  /*20210*/  ULDC UR4, c[0x0][0x22c] ;  /* 0x00008b0000047ab9 */ /* 0x000fe20000000800 */
[----:B------:R-:W-:Y:S01]  /*20220*/  VIADD R30, R22, UR6 ;  /* 0x00000006161e7c36 */ /* 0x000fe20008000000 */
[----:B------:R-:W-:Y:S01]  /*20230*/  ULDC UR6, c[0x0][0x248] ;  /* 0x0000920000067ab9 */ /* 0x000fe20000000800 */
[----:B0-----:R-:W-:-:S04]  /*20240*/  LEA R248, P5, R12, R2, 0x1 ;  /* 0x000000020cf87211 */ /* 0x001fc800078a08ff */
[----:B------:R-:W-:Y:S02]  /*20250*/  LEA.HI.X.SX32 R249, R12, R252, 0x1, P5 ;  /* 0x000000fc0cf97211 */ /* 0x000fe400028f0eff */
[----:B------:R-:W-:Y:S01]  /*20260*/  ISETP.LT.AND P5, PT, R0, UR4, !P0 ;  /* 0x0000000400007c0c */ /* 0x000fe2000c7a1270 */
[----:B------:R-:W-:Y:S02]  /*20270*/  ULDC UR4, c[0x0][0x248] ;  /* 0x0000920000047ab9 */ /* 0x000fe40000000800 */
[----:B------:R-:W-:Y:S01]  /*20280*/  VIADD R29, R30, UR4 ;  /* 0x000000041e1d7c36 */ /* 0x000fe20008000000 */
[----:B------:R-:W-:-:S03]  /*20290*/  ULDC UR4, c[0x0][0x248] ;  /* 0x0000920000047ab9 */ /* 0x000fc60000000800 */
[----:B------:R-:W-:Y:S01]  /*202a0*/  VIADD R28, R29, UR4 ;  /* 0x000000041d1c7c36 */ /* 0x000fe20008000000 */
[----:B------:R-:W-:Y:S01]  /*202b0*/  ULDC UR4, c[0x0][0x248] ;  /* 0x0000920000047ab9 */ /* 0x000fe20000000800 */
[----:B------:R0:W-:Y:S01]  /*202c0*/  @P6 STG.E.U16 desc[UR46][R248.64], R250 ;  /* 0x000000faf8006986 */ /* 0x0001e2000c10152e */
[----:B------:R-:W-:Y:S02]  /*202d0*/  VIADD R0, R3, 0x12 ;  /* 0x0000001203007836 */ /* 0x000fe40000000000 */
[----:B------:R-:W-:Y:S01]  /*202e0*/  VIADD R27, R28, UR4 ;  /* 0x000000041c1b7c36 */ /* 0x000fe20008000000 */
[----:B------:R-:W-:-:S03]  /*202f0*/  ULDC UR4, c[0x0][0x22c] ;  /* 0x00008b0000047ab9 */ /* 0x000fc60000000800 */
        /* <DEDUP_REMOVED lines=10> */
[----:B------:R-:W-:Y:S02]  /*203a0*/  PRMT R250, R250, 0x7632, R250 ;  /* 0x00007632fafa7816 */ /* 0x000fe400000000fa */
[----:B------:R-:W-:Y:S01]  /*203b0*/  VIADD R23, R24, UR4 ;  /* 0x0000000418177c36 */ /* 0x000fe20008000000 */
[----:B------:R-:W-:-:S03]  /*203c0*/  ULDC UR4, c[0x0][0x248] ;  /* 0x0000920000047ab9 */ /* 0x000fc60000000800 */
[----:B------:R-:W-:Y:S01]  /*203d0*/  VIADD R21, R23, UR4 ;  /* 0x0000000417157c36 */ /* 0x000fe20008000000 */
[----:B------:R0:W-:Y:S01]  /*203e0*/  @P1 STG.E.U16 desc[UR46][R248.64], R250 ;  /* 0x000000faf8001986 */ /* 0x0001e2000c10152e */
[----:B------:R-:W-:Y:S02]  /*203f0*/  ULDC UR4, c[0x0][0x248] ;  /* 0x0000920000047ab9 */ /* 0x000fe40000000800 */
[----:B------:R-:W-:Y:S01]  /*20400*/  VIADD R20, R21, UR4 ;  /* 0x0000000415147c36 */ /* 0x000fe20008000000 */
[----:B------:R-:W-:-:S03]  /*20410*/  ULDC UR4, c[0x0][0x248] ;  /* 0x0000920000047ab9 */ /* 0x000fc60000000800 */
[----:B------:R-:W-:Y:S01]  /*20420*/  VIADD R19, R20, UR4 ;  /* 0x0000000414137c36 */ /* 0x000fe20008000000 */
[----:B------:R-:W-:Y:S01]  /*20430*/  ULDC UR4, c[0x0][0x248] ;  /* 0x0000920000047ab9 */ /* 0x000fe20000000800 */
[----:B0-----:R-:W-:-:S04]  /*20440*/  LEA R248, P1, R9, R2, 0x1 ;  /* 0x0000000209f87211 */ /* 0x001fc800078208ff */
[----:B------:R-:W-:Y:S01]  /*20450*/  LEA.HI.X.SX32 R249, R9, R252, 0x1, P1 ;  /* 0x000000fc09f97211 */ /* 0x000fe200008f0eff */
[----:B------:R-:W-:Y:S02]  /*20460*/  VIADD R0, R3, 0x13 ;  /* 0x0000001303007836 */ /* 0x000fe40000000000 */
[----:B------:R-:W-:Y:S01]  /*20470*/  VIADD R18, R19, UR4 ;  /* 0x0000000413127c36 */ /* 0x000fe20008000000 */
[----:B------:R-:W-:Y:S01]  /*20480*/  ULDC UR4, c[0x0][0x248] ;  /* 0x0000920000047ab9 */ /* 0x000fe20000000800 */
[----:B------:R0:W-:Y:S01]  /*20490*/  @P2 STG.E.U16 desc[UR46][R248.64], R251 ;  /* 0x000000fbf8002986 */ /* 0x0001e2000c10152e */
[----:B------:R-:W-:Y:S01]  /*204a0*/  ISETP.LT.AND P1, PT, R0, UR6, !P0 ;  /* 0x0000000600007c0c */ /* 0x000fe2000c721270 */
[----:B------:R-:W-:Y:S01]  /*204b0*/  VIADD R9, R18, UR4 ;  /* 0x0000000412097c36 */ /* 0x000fe20008000000 */
[----:B------:R-:W-:Y:S01]  /*204c0*/  PRMT R250, R251, 0x7632, R250 ;  /* 0x00007632fbfa7816 */ /* 0x000fe200000000fa */
[----:B------:R-:W-:Y:S01]  /*204d0*/  VIADD R0, R3, 0x14 ;  /* 0x0000001403007836 */ /* 0x000fe20000000000 */
[----:B------:R-:W-:Y:S01]  /*204e0*/  ULDC UR4, c[0x0][0x248] ;  /* 0x0000920000047ab9 */ /* 0x000fe20000000800 */
[----:B------:R-:W-:Y:S01]  /*204f0*/  ULDC UR6, c[0x0][0x22c] ;  /* 0x00008b0000067ab9 */ /* 0x000fe20000000800 */
[----:B0-----:R-:W-:-:S04]  /*20500*/  LEA R248, P2, R8, R2, 0x1 ;  /* 0x0000000208f87211 */ /* 0x001fc800078408ff */
[----:B------:R-:W-:Y:S01]  /*20510*/  LEA.HI.X.SX32 R249, R8, R252, 0x1, P2 ;  /* 0x000000fc08f97211 */ /* 0x000fe200010f0eff */
[----:B------:R-:W-:Y:S01]  /*20520*/  VIADD R8, R9, UR4 ;  /* 0x0000000409087c36 */ /* 0x000fe20008000000 */
[----:B------:R-:W-:Y:S01]  /*20530*/  ULDC UR4, c[0x0][0x248] ;  /* 0x0000920000047ab9 */ /* 0x000fe20000000800 */
[----:B------:R-:W-:Y:S02]  /*20540*/  ISETP.LT.AND P2, PT, R0, UR6, !P0 ;  /* 0x0000000600007c0c */ /* 0x000fe4000c741270 */
[----:B------:R0:W-:Y:S01]  /*20550*/  @P3 STG.E.U16 desc[UR46][R248.64], R250 ;  /* 0x000000faf8003986 */ /* 0x0001e2000c10152e */
[----:B------:R-:W-:Y:S01]  /*20560*/  VIADD R17, R8, UR4 ;  /* 0x0000000408117c36 */ /* 0x000fe20008000000 */
[----:B------:R-:W-:Y:S01]  /*20570*/  ULDC UR6, c[0x0][0x248] ;  /* 0x0000920000067ab9 */ /* 0x000fe20000000800 */
[----:B------:R-:W-:Y:S01]  /*20580*/  VIADD R0, R3, 0x15 ;  /* 0x0000001503007836 */ /* 0x000fe20000000000 */
        /* <DEDUP_REMOVED lines=32> */
[----:B------:R-:W-:Y:S01]  /*20790*/  ULDC UR4, c[0x0][0x248] ;  /* 0x0000920000047ab9 */ /* 0x000fe20000000800 */
[----:B0-----:R-:W-:-:S04]  /*207a0*/  LEA R248, P5, R7, R2, 0x1 ;  /* 0x0000000207f87211 */ /* 0x001fc800078a08ff */
[----:B------:R-:W-:Y:S01]  /*207b0*/  LEA.HI.X.SX32 R249, R7, R252, 0x1, P5 ;  /* 0x000000fc07f97211 */ /* 0x000fe200028f0eff */
[----:B------:R-:W-:Y:S01]  /*207c0*/  VIADD R7, R108, UR4 ;  /* 0x000000046c077c36 */ /* 0x000fe20008000000 */
[----:B------:R-:W-:Y:S01]  /*207d0*/  ULDC UR4, c[0x0][0x248] ;  /* 0x0000920000047ab9 */ /* 0x000fe20000000800 */
[----:B------:R-:W-:Y:S02]  /*207e0*/  VIADD R0, R3, 0x17 ;  /* 0x0000001703007836 */ /* 0x000fe40000000000 */
[----:B------:R-:W-:Y:S01]  /*207f0*/  VIADD R251, R7, UR4 ;  /* 0x0000000407fb7c36 */ /* 0x000fe20008000000 */
[----:B------:R0:W-:Y:S01]  /*20800*/  @P6 STG.E.U16 desc[UR46][R248.64], R245 ;  /* 0x000000f5f8006986 */ /* 0x0001e2000c10152e */
[----:B------:R-:W-:Y:S01]  /*20810*/  LEA R244, P6, R47, R2, 0x1 ;  /* 0x000000022ff47211 */ /* 0x000fe200078c08ff */
[----:B------:R-:W-:Y:S02]  /*20820*/  ULDC UR4, c[0x0][0x248] ;  /* 0x0000920000047ab9 */ /* 0x000fe40000000800 */
[----:B------:R-:W-:Y:S01]  /*20830*/  VIADD R250, R251, UR4 ;  /* 0x00000004fbfa7c36 */ /* 0x000fe20008000000 */
[----:B------:R-:W-:Y:S01]  /*20840*/  ULDC UR4, c[0x0][0x248] ;  /* 0x0000920000047ab9 */ /* 0x000fe20000000800 */
[----:B------:R-:W-:Y:S01]  /*20850*/  ISETP.LT.AND P5, PT, R0, UR6, !P0 ;  /* 0x0000000600007c0c */ /* 0x000fe2000c7a1270 */
[----:B------:R-:W-:Y:S01]  /*20860*/  VIADD R0, R3, 0x18 ;  /* 0x0000001803007836 */ /* 0x000fe20000000000 */
[----:B------:R-:W-:Y:S01]  /*20870*/  ULDC UR6, c[0x0][0x22c] ;  /* 0x00008b0000067ab9 */ /* 0x000fe20000000800 */
[----:B0-----:R-:W-:-:S02]  /*20880*/  PRMT R248, R245, 0x7632, R248 ;  /* 0x00007632f5f87816 */ /* 0x001fc400000000f8 */
[----:B------:R-:W-:Y:S01]  /*20890*/  LEA.HI.X.SX32 R245, R47, R252, 0x1, P6 ;  /* 0x000000fc2ff57211 */ /* 0x000fe200030f0eff */
[----:B------:R-:W-:Y:S01]  /*208a0*/  VIADD R249, R250, UR4 ;  /* 0x00000004faf97c36 */ /* 0x000fe20008000000 */
[----:B------:R-:W-:Y:S01]  /*208b0*/  ULDC UR4, c[0x0][0x248] ;  /* 0x0000920000047ab9 */ /* 0x000fe20000000800 */
[----:B------:R-:W-:Y:S02]  /*208c0*/  VIADD R47, R3, 0x19 ;  /* 0x00000019032f7836 */ /* 0x000fe40000000000 */
[----:B------:R0:W-:Y:S01]  /*208d0*/  @P1 STG.E.U16 desc[UR46][R244.64], R248 ;  /* 0x000000f8f4001986 */ /* 0x0001e2000c10152e */
[----:B------:R-:W-:Y:S01]  /*208e0*/  ISETP.LT.AND P6, PT, R0, UR6, !P0 ;  /* 0x0000000600007c0c */ /* 0x000fe2000c7c1270 */
[----:B------:R-:W-:Y:S01]  /*208f0*/  ULDC UR6, c[0x0][0x248] ;  /* 0x0000920000067ab9 */ /* 0x000fe20000000800 */
[----:B0-----:R-:W-:Y:S01]  /*20900*/  LEA R244, P1, R50, R2, 0x1 ;  /* 0x0000000232f47211 */ /* 0x001fe200078208ff */
[----:B------:R-:W-:Y:S01]  /*20910*/  VIADD R248, R249, UR4 ;  /* 0x00000004f9f87c36 */ /* 0x000fe20008000000 */
[----:B------:R-:W-:-:S02]  /*20920*/  ULDC UR4, c[0x0][0x22c] ;  /* 0x00008b0000047ab9 */ /* 0x000fc40000000800 */
[----:B------:R-:W-:Y:S01]  /*20930*/  LEA.HI.X.SX32 R245, R50, R252, 0x1, P1 ;  /* 0x000000fc32f57211 */ /* 0x000fe200008f0eff */
[----:B------:R-:W-:Y:S01]  /*20940*/  VIADD R0, R248, UR6 ;  /* 0x00000006f8007c36 */ /* 0x000fe20008000000 */
[----:B------:R-:W-:Y:S01]  /*20950*/  ISETP.LT.AND P1, PT, R47, UR4, !P0 ;  /* 0x000000042f007c0c */ /* 0x000fe2000c721270 */
[----:B------:R-:W-:Y:S01]  /*20960*/  ULDC UR4, c[0x0][0x248] ;  /* 0x0000920000047ab9 */ /* 0x000fe20000000800 */
[----:B------:R-:W-:Y:S01]  /*20970*/  PRMT R4, R246, 0x7632, R4 ;  /* 0x00007632f6047816 */ /* 0x000fe20000000004 */
[----:B------:R-:W-:Y:S01]  /*20980*/  VIADD R116, R0, UR4 ;  /* 0x0000000400747c36 */ /* 0x000fe20008000000 */
[----:B------:R-:W-:Y:S01]  /*20990*/  ULDC UR4, c[0x0][0x248] ;  /* 0x0000920000047ab9 */ /* 0x000fe20000000800 */
[----:B------:R0:W-:Y:S01]  /*209a0*/  @P2 STG.E.U16 desc[UR46][R244.64], R246 ;  /* 0x000000f6f4002986 */ /* 0x0001e2000c10152e */
[----:B------:R-:W-:Y:S01]  /*209b0*/  VIADD R47, R3, 0x1a ;  /* 0x0000001a032f7836 */ /* 0x000fe20000000000 */
[----:B------:R-:W-:Y:S01]  /*209c0*/  ULDC UR6, c[0x0][0x248] ;  /* 0x0000920000067ab9 */ /* 0x000fe20000000800 */
[----:B0-----:R-:W-:Y:S01]  /*209d0*/  VIADD R246, R116, UR4 ;  /* 0x0000000474f67c36 */ /* 0x001fe20008000000 */
[----:B------:R-:W-:Y:S01]  /*209e0*/  ULDC UR4, c[0x0][0x248] ;  /* 0x0000920000047ab9 */ /* 0x000fe20000000800 */
[----:B------:R-:W-:-:S02]  /*209f0*/  LEA R244, P2, R6, R2, 0x1 ;  /* 0x0000000206f47211 */ /* 0x000fc400078408ff */
[----:B------:R-:W-:Y:S01]  /*20a00*/  VIADD R115, R246, UR4 ;  /* 0x00000004f6737c36 */ /* 0x000fe20008000000 */
[----:B------:R-:W-:Y:S01]  /*20a10*/  ULDC UR4, c[0x0][0x22c] ;  /* 0x00008b0000047ab9 */ /* 0x000fe20000000800 */
[----:B------:R-:W-:Y:S02]  /*20a20*/  LEA.HI.X.SX32 R245, R6, R252, 0x1, P2 ;  /* 0x000000fc06f57211 */ /* 0x000fe400010f0eff */
[----:B------:R-:W-:Y:S01]  /*20a30*/  VIADD R6, R115, UR6 ;  /* 0x0000000673067c36 */ /* 0x000fe20008000000 */
[----:B------:R-:W-:Y:S01]  /*20a40*/  ISETP.LT.AND P2, PT, R47, UR4, !P0 ;  /* 0x000000042f007c0c */ /* 0x000fe2000c741270 */
[----:B------:R-:W-:Y:S01]  /*20a50*/  ULDC UR4, c[0x0][0x248] ;  /* 0x0000920000047ab9 */ /* 0x000fe20000000800 */
[----:B------:R0:W-:Y:S01]  /*20a60*/  @P3 STG.E.U16 desc[UR46][R244.64], R4 ;  /* 0x00000004f4003986 */ /* 0x0001e2000c10152e */
[----:B------:R-:W-:Y:S01]  /*20a70*/  VIADD R114, R6, UR4 ;  /* 0x0000000406727c36 */ /* 0x000fe20008000000 */
[----:B------:R-:W-:Y:S01]  /*20a80*/  ULDC UR4, c[0x0][0x248] ;  /* 0x0000920000047ab9 */ /* 0x000fe20000000800 */
[----:B------:R-:W-:Y:S01]  /*20a90*/  PRMT R45, R247, 0x7632, R45 ;  /* 0x00007632f72d7816 */ /* 0x000fe2000000002d */
        /* <DEDUP_REMOVED lines=8> */
[----:B------:R-:W-:-:S03]  /*20b20*/  ULDC UR4, c[0x0][0x248] ;  /* 0x0000920000047ab9 */ /* 0x000fc60000000800 */
[----:B------:R-:W-:Y:S01]  /*20b30*/  VIADD R112, R113, UR4 ;  /* 0x0000000471707c36 */ /* 0x000fe20008000000 */
[----:B------:R-:W-:Y:S01]  /*20b40*/  ULDC UR4, c[0x0][0x248] ;  /* 0x0000920000047ab9 */ /* 0x000fe20000000800 */
[----:B------:R0:W-:Y:S01]  /*20b50*/  @P4 STG.E.U16 desc[UR46][R244.64], R247 ;  /* 0x000000f7f4004986 */ /* 0x0001e2000c10152e */
[----:B------:R-:W-:Y:S02]  /*20b60*/  VIADD R47, R3, 0x1b ;  /* 0x0000001b032f7836 */ /* 0x000fe40000000000 */
[----:B0-----:R-:W-:Y:S01]  /*20b70*/  VIADD R247, R112, UR4 ;  /* 0x0000000470f77c36 */ /* 0x001fe20008000000 */
[----:B------:R-:W-:Y:S01]  /*20b80*/  ULDC UR4, c[0x0][0x248] ;  /* 0x0000920000047ab9 */ /* 0x000fe20000000800 */
[C---:B------:R-:W-:Y:S02]  /*20b90*/  LEA R244, P4, R48.reuse, R2, 0x1 ;  /* 0x0000000230f47211 */ /* 0x040fe400078808ff */
[----:B------:R-:W-:Y:S01]  /*20ba0*/  VIADD R134, R247, UR4 ;  /* 0x00000004f7867c36 */ /* 0x000fe20008000000 */
[----:B------:R-:W-:Y:S01]  /*20bb0*/  ULDC UR4, c[0x0][0x248] ;  /* 0x0000920000047ab9 */ /* 0x000fe20000000800 */
[----:B------:R-:W-:-:S02]  /*20bc0*/  LEA.HI.X.SX32 R245, R48, R252, 0x1, P4 ;  /* 0x000000fc30f57211 */ /* 0x000fc400020f0eff */
[----:B------:R-:W-:Y:S01]  /*20bd0*/  VIADD R120, R134, UR4 ;  /* 0x0000000486787c36 */ /* 0x000fe20008000000 */
[----:B------:R-:W-:Y:S01]  /*20be0*/  ULDC UR4, c[0x0][0x248] ;  /* 0x0000920000047ab9 */ /* 0x000fe20000000800 */
[----:B------:R-:W-:Y:S01]  /*20bf0*/  ISETP.LT.AND P3, PT, R47, UR6, !P0 ;  /* 0x000000062f007c0c */ /* 0x000fe2000c761270 */
[----:B------:R-:W-:Y:S01]  /*20c00*/  VIADD R47, R3, 0x1c ;  /* 0x0000001c032f7836 */ /* 0x000fe20000000000 */
[----:B------:R-:W-:Y:S01]  /*20c10*/  ULDC UR6, c[0x0][0x22c] ;  /* 0x00008b0000067ab9 */ /* 0x000fe20000000800 */
[----:B------:R-:W-:Y:S01]  /*20c20*/  VIADD R121, R120, UR4 ;  /* 0x0000000478797c36 */ /* 0x000fe20008000000 */
[----:B------:R-:W-:Y:S01]  /*20c30*/  ULDC UR4, c[0x0][0x248] ;  /* 0x0000920000047ab9 */ /* 0x000fe20000000800 */
[----:B------:R0:W-:Y:S01]  /*20c40*/  @P5 STG.E.U16 desc[UR46][R244.64], R45 ;  /* 0x0000002df4005986 */ /* 0x0001e2000c10152e */
[----:B------:R-:W-:Y:S01]  /*20c50*/  ISETP.LT.AND P4, PT, R47, UR6, !P0 ;  /* 0x000000062f007c0c */ /* 0x000fe2000c781270 */
[----:B------:R-:W-:Y:S01]  /*20c60*/  VIADD R131, R121, UR4 ;  /* 0x0000000479837c36 */ /* 0x000fe20008000000 */
[----:B------:R-:W-:Y:S01]  /*20c70*/  ULDC UR6, c[0x0][0x248] ;  /* 0x0000920000067ab9 */ /* 0x000fe20000000800 */
[----:B------:R-:W-:-:S02]  /*20c80*/  ULDC UR4, c[0x0][0x22c] ;  /* 0x00008b0000047ab9 */ /* 0x000fc40000000800 */
[----:B------:R-:W-:Y:S01]  /*20c90*/  VIADD R132, R131, UR6 ;  /* 0x0000000683847c36 */ /* 0x000fe20008000000 */
[----:B------:R-:W-:Y:S01]  /*20ca0*/  PRMT R43, R60, 0x7632, R43 ;  /* 0x000076323c2b7816 */ /* 0x000fe2000000002b */
        /* <DEDUP_REMOVED lines=21> */
[----:B------:R-:W-:Y:S01]  /*20e00*/  ULDC UR4, c[0x0][0x248] ;  /* 0x0000920000047ab9 */ /* 0x000fe20000000800 */
[----:B------:R0:W-:Y:S02]  /*20e10*/  @P1 STG.E.U16 desc[UR46][R244.64], R43 ;  /* 0x0000002bf4001986 */ /* 0x0001e4000c10152e */
[----:B------:R-:W-:Y:S01]  /*20e20*/  VIADD R53, R146, UR4 ;  /* 0x0000000492357c36 */ /* 0x000fe20008000000 */
[----:B------:R-:W-:-:S03]  /*20e30*/  ULDC UR4, c[0x0][0x248] ;  /* 0x0000920000047ab9 */ /* 0x000fc60000000800 */
[----:B------:R-:W-:Y:S01]  /*20e40*/  VIADD R52, R53, UR4 ;  /* 0x0000000435347c36 */ /* 0x000fe20008000000 */
[----:B------:R-:W-:Y:S01]  /*20e50*/  ULDC UR4, c[0x0][0x248] ;  /* 0x0000920000047ab9 */ /* 0x000fe20000000800 */
[C---:B0-----:R-:W-:Y:S02]  /*20e60*/  LEA R244, P1, R41.reuse, R2, 0x1 ;  /* 0x0000000229f47211 */ /* 0x041fe400078208ff */
[----:B------:R-:W-:Y:S01]  /*20e70*/  VIADD R150, R52, UR4 ;  /* 0x0000000434967c36 */ /* 0x000fe20008000000 */
[----:B------:R-:W-:Y:S01]  /*20e80*/  ULDC UR4, c[0x0][0x248] ;  /* 0x0000920000047ab9 */ /* 0x000fe20000000800 */
[----:B------:R-:W-:-:S05]  /*20e90*/  LEA.HI.X.SX32 R245, R41, R252, 0x1, P1 ;  /* 0x000000fc29f57211 */ /* 0x000fca00008f0eff */
[----:B------:R0:W-:Y:S01]  /*20ea0*/  @P2 STG.E.U16 desc[UR46][R244.64], R61 ;  /* 0x0000003df4002986 */ /* 0x0001e2000c10152e */
[----:B------:R-:W-:Y:S02]  /*20eb0*/  VIADD R60, R3, 0x1f ;  /* 0x0000001f033c7836 */ /* 0x000fe40000000000 */
[----:B0-----:R-:W-:Y:S01]  /*20ec0*/  VIADD R244, R150, UR4 ;  /* 0x0000000496f47c36 */ /* 0x001fe20008000000 */
[----:B------:R-:W-:-:S03]  /*20ed0*/  ULDC UR4, c[0x0][0x248] ;  /* 0x0000920000047ab9 */ /* 0x000fc60000000800 */
[----:B------:R-:W-:Y:S01]  /*20ee0*/  VIADD R245, R244, UR4 ;  /* 0x00000004f4f57c36 */ /* 0x000fe20008000000 */
[----:B------:R-:W-:Y:S01]  /*20ef0*/  ULDC UR4, c[0x0][0x248] ;  /* 0x0000920000047ab9 */ /* 0x000fe20000000800 */
[----:B------:R-:W-:Y:S02]  /*20f00*/  ISETP.LT.AND P1, PT, R60, UR6, !P0 ;  /* 0x000000063c007c0c */ /* 0x000fe4000c721270 */
[----:B------:R-:W-:Y:S01]  /*20f10*/  PRMT R39, R61, 0x7632, R39 ;  /* 0x000076323d277816 */ /* 0x000fe20000000027 */
[----:B------:R-:W-:Y:S01]  /*20f20*/  VIADD R162, R245, UR4 ;  /* 0x00000004f5a27c36 */ /* 0x000fe20008000000 */
[----:B------:R-:W-:Y:S01]  /*20f30*/  LEA R60, P2, R42, R2, 0x1 ;  /* 0x000000022a3c7211 */ /* 0x000fe200078408ff */
[----:B------:R-:W-:Y:S01]  /*20f40*/  ULDC UR4, c[0x0][0x248] ;  /* 0x0000920000047ab9 */ /* 0x000fe20000000800 */
[----:B------:R-:W-:Y:S01]  /*20f50*/  VIADD R41, R3, 0x20 ;  /* 0x0000002003297836 */ /* 0x000fe20000000000 */
[----:B------:R-:W-:Y:S01]  /*20f60*/  ULDC UR6, c[0x0][0x22c] ;  /* 0x00008b0000067ab9 */ /* 0x000fe20000000800 */
[----:B------:R-:W-:Y:S01]  /*20f70*/  VIADD R164, R162, UR4 ;  /* 0x00000004a2a47c36 */ /* 0x000fe20008000000 */
[----:B------:R-:W-:Y:S01]  /*20f80*/  LEA.HI.X.SX32 R61, R42, R252, 0x1, P2 ;  /* 0x000000fc2a3d7211 */ /* 0x000fe200010f0eff */
[----:B------:R-:W-:-:S02]  /*20f90*/  ULDC UR4, c[0x0][0x248] ;  /* 0x0000920000047ab9 */ /* 0x000fc40000000800 */
[----:B------:R-:W-:Y:S01]  /*20fa0*/  VIADD R166, R164, UR4 ;  /* 0x00000004a4a67c36 */ /* 0x000fe20008000000 */
[----:B------:R-:W-:Y:S01]  /*20fb0*/  ULDC UR4, c[0x0][0x248] ;  /* 0x0000920000047ab9 */ /* 0x000fe20000000800 */
[----:B------:R0:W-:Y:S01]  /*20fc0*/  @P3 STG.E.U16 desc[UR46][R60.64], R39 ;  /* 0x000000273c003986 */ /* 0x0001e2000c10152e */
[----:B------:R-:W-:Y:S01]  /*20fd0*/  ISETP.LT.AND P2, PT, R41, UR6, !P0 ;  /* 0x0000000629007c0c */ /* 0x000fe2000c741270 */
[----:B------:R-:W-:Y:S01]  /*20fe0*/  VIADD R168, R166, UR4 ;  /* 0x00000004a6a87c36 */ /* 0x000fe20008000000 */
[----:B------:R-:W-:Y:S01]  /*20ff0*/  ULDC UR6, c[0x0][0x248] ;  /* 0x0000920000067ab9 */ /* 0x000fe20000000800 */
[----:B------:R-:W-:Y:S02]  /*21000*/  ULDC UR4, c[0x0][0x22c] ;  /* 0x00008b0000047ab9 */ /* 0x000fe40000000800 */
        /* <DEDUP_REMOVED lines=47> */
[----:B0-----:R-:W-:Y:S01]  /*21300*/  LEA R60, P6, R35, R2, 0x1 ;  /* 0x00000002233c7211 */ /* 0x001fe200078c08ff */
[----:B------:R-:W-:Y:S01]  /*21310*/  VIADD R176, R177, UR4 ;  /* 0x00000004b1b07c36 */ /* 0x000fe20008000000 */
[----:B------:R-:W-:-:S02]  /*21320*/  ULDC UR4, c[0x0][0x248] ;  /* 0x0000920000047ab9 */ /* 0x000fc40000000800 */
[----:B------:R-:W-:Y:S01]  /*21330*/  LEA.HI.X.SX32 R61, R35, R252, 0x1, P6 ;  /* 0x000000fc233d7211 */ /* 0x000fe200030f0eff */
        /* <DEDUP_REMOVED lines=31> */
[----:B------:R-:W-:Y:S01]  /*21530*/  ULDC UR4, c[0x0][0x248] ;  /* 0x0000920000047ab9 */ /* 0x000fe20000000800 */
[----:B------:R-:W-:Y:S02]  /*21540*/  PRMT R100, R100, 0x7632, R100 ;  /* 0x0000763264647816 */ /* 0x000fe40000000064 */
[----:B------:R-:W-:Y:S01]  /*21550*/  VIADD R54, R55, UR4 ;  /* 0x0000000437367c36 */ /* 0x000fe20008000000 */
[----:B------:R-:W-:Y:S02]  /*21560*/  ULDC UR4, c[0x0][0x248] ;  /* 0x0000920000047ab9 */ /* 0x000fe40000000800 */
[----:B------:R0:W-:Y:S01]  /*21570*/  @P3 STG.E.U16 desc[UR46][R60.64], R100 ;  /* 0x000000643c003986 */ /* 0x0001e2000c10152e */
[----:B------:R-:W-:Y:S01]  /*21580*/  VIADD R59, R54, UR4 ;  /* 0x00000004363b7c36 */ /* 0x000fe20008000000 */
[----:B------:R-:W-:-:S03]  /*21590*/  ULDC UR4, c[0x0][0x248] ;  /* 0x0000920000047ab9 */ /* 0x000fc60000000800 */
[----:B------:R-:W-:Y:S01]  /*215a0*/  VIADD R58, R59, UR4 ;  /* 0x000000043b3a7c36 */ /* 0x000fe20008000000 */
[----:B------:R-:W-:Y:S01]  /*215b0*/  ULDC UR4, c[0x0][0x248] ;  /* 0x0000920000047ab9 */ /* 0x000fe20000000800 */
[C---:B0-----:R-:W-:Y:S02]  /*215c0*/  LEA R60, P3, R31.reuse, R2, 0x1 ;  /* 0x000000021f3c7211 */ /* 0x041fe400078608ff */
[----:B------:R-:W-:Y:S01]  /*215d0*/  VIADD R57, R58, UR4 ;  /* 0x000000043a397c36 */ /* 0x000fe20008000000 */
[----:B------:R-:W-:Y:S01]  /*215e0*/  ULDC UR4, c[0x0][0x248] ;  /* 0x0000920000047ab9 */ /* 0x000fe20000000800 */
[----:B------:R-:W-:Y:S01]  /*215f0*/  LEA.HI.X.SX32 R61, R31, R252, 0x1, P3 ;  /* 0x000000fc1f3d7211 */ /* 0x000fe200018f0eff */
[----:B------:R-:W-:Y:S02]  /*21600*/  VIADD R62, R3, 0x27 ;  /* 0x00000027033e7836 */ /* 0x000fe40000000000 */
[----:B------:R-:W-:Y:S01]  /*21610*/  VIADD R56, R57, UR4 ;  /* 0x0000000439387c36 */ /* 0x000fe20008000000 */
[----:B------:R-:W-:Y:S01]  /*21620*/  ULDC UR4, c[0x0][0x248] ;  /* 0x0000920000047ab9 */ /* 0x000fe20000000800 */
[----:B------:R0:W-:Y:S01]  /*21630*/  @P4 STG.E.U16 desc[UR46][R60.64], R101 ;  /* 0x000000653c004986 */ /* 0x0001e2000c10152e */
[----:B------:R-:W-:Y:S01]  /*21640*/  ISETP.LT.AND P3, PT, R62, UR6, !P0 ;  /* 0x000000063e007c0c */ /* 0x000fe2000c761270 */
[----:B------:R-:W-:Y:S01]  /*21650*/  VIADD R62, R3, 0x28 ;  /* 0x00000028033e7836 */ /* 0x000fe20000000000 */
[----:B------:R-:W-:Y:S01]  /*21660*/  ULDC UR6, c[0x0][0x22c] ;  /* 0x00008b0000067ab9 */ /* 0x000fe20000000800 */
[----:B0-----:R-:W-:-:S02]  /*21670*/  LEA R60, P4, R22, R2, 0x1 ;  /* 0x00000002163c7211 */ /* 0x001fc400078808ff */
[----:B------:R-:W-:Y:S02]  /*21680*/  PRMT R101, R101, 0x7632, R101 ;  /* 0x0000763265657816 */ /* 0x000fe40000000065 */
[----:B------:R-:W-:Y:S01]  /*21690*/  LEA.HI.X.SX32 R61, R22, R252, 0x1, P4 ;  /* 0x000000fc163d7211 */ /* 0x000fe200020f0eff */
[----:B------:R-:W-:Y:S01]  /*216a0*/  VIADD R22, R56, UR4 ;  /* 0x0000000438167c36 */ /* 0x000fe20008000000 */
[----:B------:R-:W-:Y:S01]  /*216b0*/  ULDC UR4, c[0x0][0x248] ;  /* 0x0000920000047ab9 */ /* 0x000fe20000000800 */
[----:B------:R-:W-:Y:S01]  /*216c0*/  ISETP.LT.AND P4, PT, R62, UR6, !P0 ;  /* 0x000000063e007c0c */ /* 0x000fe2000c781270 */
[----:B------:R-:W-:Y:S01]  /*216d0*/  VIADD R62, R3, 0x29 ;  /* 0x00000029033e7836 */ /* 0x000fe20000000000 */
[----:B------:R0:W-:Y:S01]  /*216e0*/  @P5 STG.E.U16 desc[UR46][R60.64], R101 ;  /* 0x000000653c005986 */ /* 0x0001e2000c10152e */
[----:B------:R-:W-:-:S03]  /*216f0*/  ULDC UR6, c[0x0][0x248] ;  /* 0x0000920000067ab9 */ /* 0x000fc60000000800 */
[----:B------:R1:W-:Y:S01]  /*21700*/  STL [R1+0x2e4], R22 ;  /* 0x0002e41601007387 */ /* 0x0003e20000100800 */
[----:B0-----:R-:W-:Y:S01]  /*21710*/  LEA R60, P5, R30, R2, 0x1 ;  /* 0x000000021e3c7211 */ /* 0x001fe200078a08ff */
[----:B-1----:R-:W-:Y:S01]  /*21720*/  VIADD R22, R22, UR4 ;  /* 0x0000000416167c36 */ /* 0x002fe20008000000 */
[----:B------:R-:W-:Y:S02]  /*21730*/  ULDC UR4, c[0x0][0x22c] ;  /* 0x00008b0000047ab9 */ /* 0x000fe40000000800 */
[----:B------:R-:W-:Y:S01]  /*21740*/  LEA.HI.X.SX32 R61, R30, R252, 0x1, P5 ;  /* 0x000000fc1e3d7211 */ /* 0x000fe200028f0eff */
[----:B------:R-:W-:Y:S01]  /*21750*/  VIADD R31, R22, UR6 ;  /* 0x00000006161f7c36 */ /* 0x000fe20008000000 */
[----:B------:R-:W-:Y:S01]  /*21760*/  ISETP.LT.AND P5, PT, R62, UR4, !P0 ;  /* 0x000000043e007c0c */ /* 0x000fe2000c7a1270 */
[----:B------:R-:W-:Y:S01]  /*21770*/  ULDC UR4, c[0x0][0x248] ;  /* 0x0000920000047ab9 */ /* 0x000fe20000000800 */
[----:B------:R0:W-:Y:S01]  /*21780*/  STL [R1+0x2e0], R22 ;  /* 0x0002e01601007387 */ /* 0x0001e20000100800 */
[----:B------:R-:W-:Y:S01]  /*21790*/  VIADD R30, R31, UR4 ;  /* 0x000000041f1e7c36 */ /* 0x000fe20008000000 */
[----:B------:R-:W-:Y:S01]  /*217a0*/  ULDC UR4, c[0x0][0x248] ;  /* 0x0000920000047ab9 */ /* 0x000fe20000000800 */
[----:B------:R-:W-:Y:S01]  /*217b0*/  VIADD R62, R3, 0x2a ;  /* 0x0000002a033e7836 */ /* 0x000fe20000000000 */
[----:B------:R1:W-:Y:S01]  /*217c0*/  @P6 STG.E.U16 desc[UR46][R60.64], R102 ;  /* 0x000000663c006986 */ /* 0x0003e2000c10152e */
[----:B------:R-:W-:Y:S01]  /*217d0*/  ULDC UR6, c[0x0][0x248] ;  /* 0x0000920000067ab9 */ /* 0x000fe20000000800 */
[----:B0-----:R-:W-:Y:S01]  /*217e0*/  VIADD R22, R30, UR4 ;  /* 0x000000041e167c36 */ /* 0x001fe20008000000 */
[----:B------:R-:W-:-:S04]  /*217f0*/  ULDC UR4, c[0x0][0x248] ;  /* 0x0000920000047ab9 */ /* 0x000fc80000000800 */
[----:B------:R0:W-:Y:S01]  /*21800*/  STL [R1+0x2c4], R22 ;  /* 0x0002c41601007387 */ /* 0x0001e20000100800 */
[----:B-1----:R-:W-:-:S04]  /*21810*/  LEA R60, P6, R29, R2, 0x1 ;  /* 0x000000021d3c7211 */ /* 0x002fc800078c08ff */
[----:B------:R-:W-:Y:S01]  /*21820*/  LEA.HI.X.SX32 R61, R29, R252, 0x1, P6 ;  /* 0x000000fc1d3d7211 */ /* 0x000fe200030f0eff */
[----:B0-----:R-:W-:Y:S01]  /*21830*/  VIADD R22, R22, UR4 ;  /* 0x0000000416167c36 */ /* 0x001fe20008000000 */
[----:B------:R-:W-:Y:S02]  /*21840*/  ULDC UR4, c[0x0][0x22c] ;  /* 0x00008b0000047ab9 */ /* 0x000fe40000000800 */
[----:B------:R-:W-:Y:S01]  /*21850*/  ISETP.LT.AND P6, PT, R62, UR4, !P0 ;  /* 0x000000043e007c0c */ /* 0x000fe2000c7c1270 */
[----:B------:R-:W-:Y:S01]  /*21860*/  VIADD R49, R22, UR6 ;  /* 0x0000000616317c36 */ /* 0x000fe20008000000 */
[----:B------:R-:W-:Y:S01]  /*21870*/  ULDC UR4, c[0x0][0x248] ;  /* 0x0000920000047ab9 */ /* 0x000fe20000000800 */
[----:B------:R0:W-:Y:S01]  /*21880*/  STL [R1+0x2c0], R22 ;  /* 0x0002c01601007387 */ /* 0x0001e20000100800 */
[----:B------:R-:W-:Y:S01]  /*21890*/  PRMT R102, R102, 0x7632, R102 ;  /* 0x0000763266667816 */ /* 0x000fe20000000066 */
[----:B------:R-:W-:Y:S01]  /*218a0*/  VIADD R48, R49, UR4 ;  /* 0x0000000431307c36 */ /* 0x000fe20008000000 */
[----:B------:R-:W-:Y:S01]  /*218b0*/  ULDC UR4, c[0x0][0x248] ;  /* 0x0000920000047ab9 */ /* 0x000fe20000000800 */
[----:B------:R-:W-:Y:S01]  /*218c0*/  VIADD R62, R3, 0x2b ;  /* 0x0000002b033e7836 */ /* 0x000fe20000000000 */
[----:B------:R-:W-:Y:S01]  /*218d0*/  ULDC UR6, c[0x0][0x22c] ;  /* 0x00008b0000067ab9 */ /* 0x000fe20000000800 */
[----:B0-----:R-:W-:Y:S01]  /*218e0*/  VIADD R22, R48, UR4 ;  /* 0x0000000430167c36 */ /* 0x001fe20008000000 */
[----:B------:R-:W-:-:S04]  /*218f0*/  ULDC UR4, c[0x0][0x248] ;  /* 0x0000920000047ab9 */ /* 0x000fc80000000800 */
[----:B------:R0:W-:Y:S02]  /*21900*/  STL [R1+0x2b0], R22 ;  /* 0x0002b01601007387 */ /* 0x0001e40000100800 */
[----:B0-----:R-:W-:Y:S01]  /*21910*/  VIADD R22, R22, UR4 ;  /* 0x0000000416167c36 */ /* 0x001fe20008000000 */
[----:B------:R-:W-:-:S03]  /*21920*/  ULDC UR4, c[0x0][0x248] ;  /* 0x0000920000047ab9 */ /* 0x000fc60000000800 */
[----:B------:R-:W-:Y:S01]  /*21930*/  VIADD R51, R22, UR4 ;  /* 0x0000000416337c36 */ /* 0x000fe20008000000 */
[----:B------:R-:W-:-:S03]  /*21940*/  ULDC UR4, c[0x0][0x248] ;  /* 0x0000920000047ab9 */ /* 0x000fc60000000800 */
[----:B------:R-:W-:Y:S01]  /*21950*/  VIADD R50, R51, UR4 ;  /* 0x0000000433327c36 */ /* 0x000fe20008000000 */
[----:B------:R-:W-:Y:S01]  /*21960*/  ULDC UR4, c[0x0][0x248] ;  /* 0x0000920000047ab9 */ /* 0x000fe20000000800 */
[----:B------:R0:W-:Y:S04]  /*21970*/  @P1 STG.E.U16 desc[UR46][R60.64], R102 ;  /* 0x000000663c001986 */ /* 0x0001e8000c10152e */
[----:B------:R1:W-:Y:S01]  /*21980*/  STL [R1+0x2ac], R22 ;  /* 0x0002ac1601007387 */ /* 0x0003e20000100800 */
[----:B0-----:R-:W-:Y:S01]  /*21990*/  LEA R60, P1, R28, R2, 0x1 ;  /* 0x000000021c3c7211 */ /* 0x001fe200078208ff */
[----:B-1----:R-:W-:Y:S01]  /*219a0*/  VIADD R22, R50, UR4 ;  /* 0x0000000432167c36 */ /* 0x002fe20008000000 */
[----:B------:R-:W-:Y:S02]  /*219b0*/  ULDC UR4, c[0x0][0x248] ;  /* 0x0000920000047ab9 */ /* 0x000fe40000000800 */
[----:B------:R-:W-:-:S02]  /*219c0*/  LEA.HI.X.SX32 R61, R28, R252, 0x1, P1 ;  /* 0x000000fc1c3d7211 */ /* 0x000fc400008f0eff */
[----:B------:R0:W-:Y:S04]  /*219d0*/  STL [R1+0x294], R22 ;  /* 0x0002941601007387 */ /* 0x0001e80000100800 */
[----:B------:R1:W-:Y:S01]  /*219e0*/  @P2 STG.E.U16 desc[UR46][R60.64], R103 ;  /* 0x000000673c002986 */ /* 0x0003e2000c10152e */
[----:B0-----:R-:W-:Y:S01]  /*219f0*/  VIADD R22, R22, UR4 ;  /* 0x0000000416167c36 */ /* 0x001fe20008000000 */
[----:B------:R-:W-:-:S03]  /*21a00*/  ULDC UR4, c[0x0][0x248] ;  /* 0x0000920000047ab9 */ /* 0x000fc60000000800 */
[----:B------:R-:W-:Y:S01]  /*21a10*/  VIADD R45, R22, UR4 ;  /* 0x00000004162d7c36 */ /* 0x000fe20008000000 */
[----:B------:R-:W-:Y:S01]  /*21a20*/  ULDC UR4, c[0x0][0x248] ;  /* 0x0000920000047ab9 */ /* 0x000fe20000000800 */
[----:B-1----:R-:W-:Y:S02]  /*21a30*/  LEA R60, P2, R27, R2, 0x1 ;  /* 0x000000021b3c7211 */ /* 0x002fe400078408ff */
[----:B------:R-:W-:Y:S01]  /*21a40*/  ISETP.LT.AND P1, PT, R62, UR6, !P0 ;  /* 0x000000063e007c0c */ /* 0x000fe2000c721270 */
[----:B------:R-:W-:Y:S01]  /*21a50*/  VIADD R62, R3, 0x2c ;  /* 0x0000002c033e7836 */ /* 0x000fe20000000000 */
[----:B------:R-:W-:Y:S01]  /*21a60*/  PRMT R63, R103, 0x7632, R63 ;  /* 0x00007632673f7816 */ /* 0x000fe2000000003f */
[----:B------:R-:W-:Y:S01]  /*21a70*/  VIADD R44, R45, UR4 ;  /* 0x000000042d2c7c36 */ /* 0x000fe20008000000 */
[----:B------:R-:W-:Y:S01]  /*21a80*/  LEA.HI.X.SX32 R61, R27, R252, 0x1, P2 ;  /* 0x000000fc1b3d7211 */ /* 0x000fe200010f0eff */
[----:B------:R-:W-:Y:S01]  /*21a90*/  ULDC UR4, c[0x0][0x248] ;  /* 0x0000920000047ab9 */ /* 0x000fe20000000800 */
[----:B------:R-:W-:Y:S01]  /*21aa0*/  ULDC UR6, c[0x0][0x22c] ;  /* 0x00008b0000067ab9 */ /* 0x000fe20000000800 */
[----:B------:R0:W-:Y:S01]  /*21ab0*/  STL [R1+0x290], R22 ;  /* 0x0002901601007387 */ /* 0x0001e20000100800 */
[----:B------:R-:W-:Y:S01]  /*21ac0*/  ISETP.LT.AND P2, PT, R62, UR6, !P0 ;  /* 0x000000063e007c0c */ /* 0x000fe2000c741270 */
[----:B------:R-:W-:Y:S01]  /*21ad0*/  VIADD R62, R3, 0x2d ;  /* 0x0000002d033e7836 */ /* 0x000fe20000000000 */
[----:B------:R-:W-:Y:S01]  /*21ae0*/  ULDC UR6, c[0x0][0x248] ;  /* 0x0000920000067ab9 */ /* 0x000fe20000000800 */
[----:B------:R1:W-:Y:S01]  /*21af0*/  @P3 STG.E.U16 desc[UR46][R60.64], R63 ;  /* 0x0000003f3c003986 */ /* 0x0003e2000c10152e */
[----:B0-----:R-:W-:Y:S01]  /*21b00*/  VIADD R22, R44, UR4 ;  /* 0x000000042c167c36 */ /* 0x001fe20008000000 */
[----:B------:R-:W-:Y:S01]  /*21b10*/  ULDC UR4, c[0x0][0x22c] ;  /* 0x00008b0000047ab9 */ /* 0x000fe20000000800 */
[----:B-1----:R-:W-:-:S03]  /*21b20*/  LEA R60, P3, R26, R2, 0x1 ;  /* 0x000000021a3c7211 */ /* 0x002fc600078608ff */
[----:B------:R0:W-:Y:S01]  /*21b30*/  STL [R1+0x280], R22 ;  /* 0x0002801601007387 */ /* 0x0001e20000100800 */
[----:B------:R-:W-:Y:S02]  /*21b40*/  LEA.HI.X.SX32 R61, R26, R252, 0x1, P3 ;  /* 0x000000fc1a3d7211 */ /* 0x000fe400018f0eff */
[----:B------:R-:W-:Y:S01]  /*21b50*/  ISETP.LT.AND P3, PT, R62, UR4, !P0 ;  /* 0x000000043e007c0c */ /* 0x000fe2000c761270 */
[----:B------:R-:W-:Y:S01]  /*21b60*/  ULDC UR4, c[0x0][0x248] ;  /* 0x0000920000047ab9 */ /* 0x000fe20000000800 */
[----:B0-----:R-:W-:Y:S01]  /*21b70*/  VIADD R22, R22, UR6 ;  /* 0x0000000616167c36 */ /* 0x001fe20008000000 */
[----:B------:R0:W-:Y:S01]  /*21b80*/  @P4 STG.E.U16 desc[UR46][R60.64], R72 ;  /* 0x000000483c004986 */ /* 0x0001e2000c10152e */
[----:B------:R-:W-:Y:S01]  /*21b90*/  VIADD R62, R3, 0x2e ;  /* 0x0000002e033e7836 */ /* 0x000fe20000000000 */
[----:B------:R-:W-:Y:S01]  /*21ba0*/  ULDC UR6, c[0x0][0x248] ;  /* 0x0000920000067ab9 */ /* 0x000fe20000000800 */
[----:B------:R-:W-:Y:S01]  /*21bb0*/  VIADD R47, R22, UR4 ;  /* 0x00000004162f7c36 */ /* 0x000fe20008000000 */
[----:B------:R-:W-:-:S03]  /*21bc0*/  ULDC UR4, c[0x0][0x248] ;  /* 0x0000920000047ab9 */ /* 0x000fc60000000800 */
[----:B------:R-:W-:Y:S01]  /*21bd0*/  VIADD R46, R47, UR4 ;  /* 0x000000042f2e7c36 */ /* 0x000fe20008000000 */
[----:B------:R-:W-:Y:S01]  /*21be0*/  ULDC UR4, c[0x0][0x248] ;  /* 0x0000920000047ab9 */ /* 0x000fe20000000800 */
[----:B------:R1:W-:Y:S01]  /*21bf0*/  STL [R1+0x27c], R22 ;  /* 0x00027c1601007387 */ /* 0x0003e20000100800 */
[C---:B0-----:R-:W-:Y:S01]  /*21c00*/  LEA R60, P4, R25.reuse, R2, 0x1 ;  /* 0x00000002193c7211 */ /* 0x041fe200078808ff */
[----:B-1----:R-:W-:Y:S01]  /*21c10*/  VIADD R22, R46, UR4 ;  /* 0x000000042e167c36 */ /* 0x002fe20008000000 */
[----:B------:R-:W-:Y:S02]  /*21c20*/  ULDC UR4, c[0x0][0x22c] ;  /* 0x00008b0000047ab9 */ /* 0x000fe40000000800 */
[----:B------:R-:W-:Y:S02]  /*21c30*/  LEA.HI.X.SX32 R61, R25, R252, 0x1, P4 ;  /* 0x000000fc193d7211 */ /* 0x000fe400020f0eff */
[----:B------:R0:W-:Y:S01]  /*21c40*/  STL [R1+0x268], R22 ;  /* 0x0002681601007387 */ /* 0x0001e20000100800 */
[----:B------:R-:W-:Y:S01]  /*21c50*/  ISETP.LT.AND P4, PT, R62, UR4, !P0 ;  /* 0x000000043e007c0c */ /* 0x000fe2000c781270 */
[----:B------:R-:W-:Y:S01]  /*21c60*/  ULDC UR4, c[0x0][0x248] ;  /* 0x0000920000047ab9 */ /* 0x000fe20000000800 */
[----:B0-----:R-:W-:Y:S01]  /*21c70*/  VIADD R22, R22, UR6 ;  /* 0x0000000616167c36 */ /* 0x001fe20008000000 */
[----:B------:R-:W-:Y:S01]  /*21c80*/  PRMT R72, R72, 0x7632, R72 ;  /* 0x0000763248487816 */ /* 0x000fe20000000048 */
[----:B------:R-:W-:Y:S01]  /*21c90*/  VIADD R62, R3, 0x2f ;  /* 0x0000002f033e7836 */ /* 0x000fe20000000000 */
[----:B------:R-:W-:Y:S01]  /*21ca0*/  ULDC UR6, c[0x0][0x22c] ;  /* 0x00008b0000067ab9 */ /* 0x000fe20000000800 */
[----:B------:R-:W-:Y:S01]  /*21cb0*/  VIADD R41, R22, UR4 ;  /* 0x0000000416297c36 */ /* 0x000fe20008000000 */
[----:B------:R-:W-:-:S03]  /*21cc0*/  ULDC UR4, c[0x0][0x248] ;  /* 0x0000920000047ab9 */ /* 0x000fc60000000800 */
[----:B------:R-:W-:Y:S01]  /*21cd0*/  VIADD R40, R41, UR4 ;  /* 0x0000000429287c36 */ /* 0x000fe20008000000 */
[----:B------:R-:W-:Y:S01]  /*21ce0*/  ULDC UR4, c[0x0][0x248] ;  /* 0x0000920000047ab9 */ /* 0x000fe20000000800 */
[----:B------:R0:W-:Y:S02]  /*21cf0*/  STL [R1+0x264], R22 ;  /* 0x0002641601007387 */ /* 0x0001e40000100800 */
[----:B0-----:R-:W-:Y:S01]  /*21d00*/  VIADD R22, R40, UR4 ;  /* 0x0000000428167c36 */ /* 0x001fe20008000000 */
[----:B------:R-:W-:-:S04]  /*21d10*/  ULDC UR4, c[0x0][0x248] ;  /* 0x0000920000047ab9 */ /* 0x000fc80000000800 */
[----:B------:R0:W-:Y:S04]  /*21d20*/  STL [R1+0x24c], R22 ;  /* 0x00024c1601007387 */ /* 0x0001e80000100800 */
[----:B------:R1:W-:Y:S01]  /*21d30*/  @P5 STG.E.U16 desc[UR46][R60.64], R72 ;  /* 0x000000483c005986 */ /* 0x0003e2000c10152e */
[----:B0-----:R-:W-:Y:S01]  /*21d40*/  VIADD R22, R22, UR4 ;  /* 0x0000000416167c36 */ /* 0x001fe20008000000 */
[----:B------:R-:W-:-:S03]  /*21d50*/  ULDC UR4, c[0x0][0x248] ;  /* 0x0000920000047ab9 */ /* 0x000fc60000000800 */
[----:B------:R-:W-:Y:S01]  /*21d60*/  VIADD R43, R22, UR4 ;  /* 0x00000004162b7c36 */ /* 0x000fe20008000000 */
[----:B------:R-:W-:Y:S01]  /*21d70*/  ULDC UR4, c[0x0][0x248] ;  /* 0x0000920000047ab9 */ /* 0x000fe20000000800 */
[C---:B-1----:R-:W-:Y:S02]  /*21d80*/  LEA R60, P5, R24.reuse, R2, 0x1 ;  /* 0x00000002183c7211 */ /* 0x042fe400078a08ff */
[----:B------:R-:W-:Y:S01]  /*21d90*/  VIADD R42, R43, UR4 ;  /* 0x000000042b2a7c36 */ /* 0x000fe20008000000 */
[----:B------:R-:W-:Y:S01]  /*21da0*/  ULDC UR4, c[0x0][0x248] ;  /* 0x0000920000047ab9 */ /* 0x000fe20000000800 */
[----:B------:R-:W-:Y:S01]  /*21db0*/  LEA.HI.X.SX32 R61, R24, R252, 0x1, P5 ;  /* 0x000000fc183d7211 */ /* 0x000fe200028f0eff */
[----:B------:R0:W-:Y:S04]  /*21dc0*/  STL [R1+0x248], R22 ;  /* 0x0002481601007387 */ /* 0x0001e80000100800 */
[----:B------:R1:W-:Y:S01]  /*21dd0*/  @P6 STG.E.U16 desc[UR46][R60.64], R73 ;  /* 0x000000493c006986 */ /* 0x0003e2000c10152e */
[----:B0-----:R-:W-:Y:S01]  /*21de0*/  VIADD R22, R42, UR4 ;  /* 0x000000042a167c36 */ /* 0x001fe20008000000 */
[----:B------:R-:W-:Y:S01]  /*21df0*/  ULDC UR4, c[0x0][0x248] ;  /* 0x0000920000047ab9 */ /* 0x000fe20000000800 */
[----:B-1----:R-:W-:-:S03]  /*21e00*/  LEA R60, P6, R23, R2, 0x1 ;  /* 0x00000002173c7211 */ /* 0x002fc600078c08ff */
[----:B------:R0:W-:Y:S01]  /*21e10*/  STL [R1+0x234], R22 ;  /* 0x0002341601007387 */ /* 0x0001e20000100800 */
[----:B------:R-:W-:Y:S02]  /*21e20*/  PRMT R73, R73, 0x7632, R73 ;  /* 0x0000763249497816 */ /* 0x000fe40000000049 */
[----:B------:R-:W-:Y:S02]  /*21e30*/  LEA.HI.X.SX32 R61, R23, R252, 0x1, P6 ;  /* 0x000000fc173d7211 */ /* 0x000fe400030f0eff */
[----:B------:R-:W-:Y:S01]  /*21e40*/  ISETP.LT.AND P5, PT, R62, UR6, !P0 ;  /* 0x000000063e007c0c */ /* 0x000fe2000c7a1270 */
[----:B------:R-:W-:Y:S01]  /*21e50*/  VIADD R62, R3, 0x30 ;  /* 0x00000030033e7836 */ /* 0x000fe20000000000 */
[----:B------:R-:W-:Y:S01]  /*21e60*/  ULDC UR6, c[0x0][0x22c] ;  /* 0x00008b0000067ab9 */ /* 0x000fe20000000800 */
[----:B0-----:R-:W-:Y:S01]  /*21e70*/  VIADD R22, R22, UR4 ;  /* 0x0000000416167c36 */ /* 0x001fe20008000000 */
[----:B------:R-:W-:Y:S01]  /*21e80*/  ULDC UR4, c[0x0][0x248] ;  /* 0x0000920000047ab9 */ /* 0x000fe20000000800 */
[----:B------:R0:W-:Y:S02]  /*21e90*/  @P1 STG.E.U16 desc[UR46][R60.64], R73 ;  /* 0x000000493c001986 */ /* 0x0001e4000c10152e */
[----:B------:R-:W-:Y:S01]  /*21ea0*/  VIADD R37, R22, UR4 ;  /* 0x0000000416257c36 */ /* 0x000fe20008000000 */
[----:B------:R-:W-:Y:S01]  /*21eb0*/  ULDC UR4, c[0x0][0x248] ;  /* 0x0000920000047ab9 */ /* 0x000fe20000000800 */
[----:B------:R-:W-:Y:S01]  /*21ec0*/  ISETP.LT.AND P6, PT, R62, UR6, !P0 ;  /* 0x000000063e007c0c */ /* 0x000fe2000c7c1270 */
[----:B------:R-:W-:Y:S01]  /*21ed0*/  ULDC UR6, c[0x0][0x248] ;  /* 0x0000920000067ab9 */ /* 0x000fe20000000800 */
[----:B------:R-:W-:Y:S01]  /*21ee0*/  VIADD R36, R37, UR4 ;  /* 0x0000000425247c36 */ /* 0x000fe20008000000 */
[----:B------:R-:W-:Y:S01]  /*21ef0*/  ULDC UR4, c[0x0][0x22c] ;  /* 0x00008b0000047ab9 */ /* 0x000fe20000000800 */
[----:B------:R-:W-:Y:S01]  /*21f00*/  VIADD R62, R3, 0x31 ;  /* 0x00000031033e7836 */ /* 0x000fe20000000000 */
[----:B0-----:R-:W-:-:S04]  /*21f10*/  LEA R60, P1, R21, R2, 0x1 ;  /* 0x00000002153c7211 */ /* 0x001fc800078208ff */
[----:B------:R-:W-:Y:S01]  /*21f20*/  LEA.HI.X.SX32 R61, R21, R252, 0x1, P1 ;  /* 0x000000fc153d7211 */ /* 0x000fe200008f0eff */
[----:B------:R-:W-:Y:S01]  /*21f30*/  VIADD R21, R36, UR6 ;  /* 0x0000000624157c36 */ /* 0x000fe20008000000 */
[----:B------:R-:W-:Y:S01]  /*21f40*/  ISETP.LT.AND P1, PT, R62, UR4, !P0 ;  /* 0x000000043e007c0c */ /* 0x000fe2000c721270 */
[----:B------:R-:W-:Y:S01]  /*21f50*/  STL [R1+0x230], R22 ;  /* 0x0002301601007387 */ /* 0x000fe20000100800 */
[----:B------:R-:W-:Y:S01]  /*21f60*/  ULDC UR4, c[0x0][0x248] ;  /* 0x0000920000047ab9 */ /* 0x000fe20000000800 */
[----:B------:R-:W-:Y:S02]  /*21f70*/  ULDC UR6, c[0x0][0x248] ;  /* 0x0000920000067ab9 */ /* 0x000fe40000000800 */
        /* <DEDUP_REMOVED lines=9> */
[----:B------:R-:W-:Y:S01]  /*22010*/  VIADD R62, R3, 0x32 ;  /* 0x00000032033e7836 */ /* 0x000fe20000000000 */
[----:B------:R-:W-:Y:S01]  /*22020*/  LEA.HI.X.SX32 R61, R20, R252, 0x1, P2 ;  /* 0x000000fc143d7211 */ /* 0x000fe200010f0eff */
[----:B------:R-:W-:Y:S01]  /*22030*/  VIADD R20, R38, UR6 ;  /* 0x0000000626147c36 */ /* 0x000fe20008000000 */
[----:B------:R-:W-:Y:S01]  /*22040*/  STL [R1+0x214], R21 ;  /* 0x0002141501007387 */ /* 0x000fe20000100800 */
[----:B------:R-:W-:Y:S01]  /*22050*/  PRMT R74, R74, 0x7632, R74 ;  /* 0x000076324a4a7816 */ /* 0x000fe2000000004a */
[----:B------:R-:W-:Y:S01]  /*22060*/  ULDC UR6, c[0x0][0x22c] ;  /* 0x00008b0000067ab9 */ /* 0x000fe20000000800 */
[----:B------:R-:W-:Y:S01]  /*22070*/  ISETP.LT.AND P2, PT, R62, UR4, !P0 ;  /* 0x000000043e007c0c */ /* 0x000fe2000c741270 */
[----:B------:R-:W-:Y:S01]  /*22080*/  ULDC UR4, c[0x0][0x248] ;  /* 0x0000920000047ab9 */ /* 0x000fe20000000800 */
[----:B------:R0:W-:Y:S04]  /*22090*/  STL [R1+0x1f8], R20 ;  /* 0x0001f81401007387 */ /* 0x0001e80000100800 */
[----:B------:R1:W-:Y:S01]  /*220a0*/  @P3 STG.E.U16 desc[UR46][R60.64], R74 ;  /* 0x0000004a3c003986 */ /* 0x0003e2000c10152e */
[----:B0-----:R-:W-:Y:S01]  /*220b0*/  VIADD R20, R20, UR4 ;  /* 0x0000000414147c36 */ /* 0x001fe20008000000 */
[----:B------:R-:W-:-:S03]  /*220c0*/  ULDC UR4, c[0x0][0x248] ;  /* 0x0000920000047ab9 */ /* 0x000fc60000000800 */
[----:B------:R-:W-:Y:S01]  /*220d0*/  VIADD R33, R20, UR4 ;  /* 0x0000000414217c36 */ /* 0x000fe20008000000 */
[----:B------:R-:W-:Y:S01]  /*220e0*/  ULDC UR4, c[0x0][0x248] ;  /* 0x0000920000047ab9 */ /* 0x000fe20000000800 */
[----:B-1----:R-:W-:Y:S02]  /*220f0*/  LEA R60, P3, R19, R2, 0x1 ;  /* 0x00000002133c7211 */ /* 0x002fe400078608ff */
[----:B------:R-:W-:Y:S01]  /*22100*/  VIADD R32, R33, UR4 ;  /* 0x0000000421207c36 */ /* 0x000fe20008000000 */
[----:B------:R-:W-:Y:S01]  /*22110*/  ULDC UR4, c[0x0][0x248] ;  /* 0x0000920000047ab9 */ /* 0x000fe20000000800 */
[----:B------:R-:W-:Y:S02]  /*22120*/  LEA.HI.X.SX32 R61, R19, R252, 0x1, P3 ;  /* 0x000000fc133d7211 */ /* 0x000fe400018f0eff */
[----:B------:R-:W-:Y:S01]  /*22130*/  VIADD R19, R32, UR4 ;  /* 0x0000000420137c36 */ /* 0x000fe20008000000 */
[----:B------:R-:W-:Y:S01]  /*22140*/  STL [R1+0x1f4], R20 ;  /* 0x0001f41401007387 */ /* 0x000fe20000100800 */
[----:B------:R-:W-:-:S03]  /*22150*/  ULDC UR4, c[0x0][0x248] ;  /* 0x0000920000047ab9 */ /* 0x000fc60000000800 */
        /* <DEDUP_REMOVED lines=12> */
[----:B------:R-:W-:Y:S01]  /*22220*/  PRMT R63, R75, 0x7632, R63 ;  /* 0x000076324b3f7816 */ /* 0x000fe2000000003f */
[----:B------:R-:W-:Y:S01]  /*22230*/  STL [R1+0x1dc], R19 ;  /* 0x0001dc1301007387 */ /* 0x000fe20000100800 */
[----:B------:R-:W-:Y:S01]  /*22240*/  ISETP.LT.AND P3, PT, R62, UR6, !P0 ;  /* 0x000000063e007c0c */ /* 0x000fe2000c761270 */
[----:B------:R-:W-:Y:S01]  /*22250*/  VIADD R62, R3, 0x34 ;  /* 0x00000034033e7836 */ /* 0x000fe20000000000 */
[----:B------:R-:W-:Y:S01]  /*22260*/  ULDC UR4, c[0x0][0x248] ;  /* 0x0000920000047ab9 */ /* 0x000fe20000000800 */
[----:B------:R0:W-:Y:S01]  /*22270*/  STL [R1+0x1cc], R18 ;  /* 0x0001cc1201007387 */ /* 0x0001e20000100800 */
[----:B------:R-:W-:-:S02]  /*22280*/  ULDC UR6, c[0x0][0x22c] ;  /* 0x00008b0000067ab9 */ /* 0x000fc40000000800 */
[----:B------:R-:W-:Y:S01]  /*22290*/  ISETP.LT.AND P4, PT, R62, UR6, !P0 ;  /* 0x000000063e007c0c */ /* 0x000fe2000c781270 */
[----:B------:R1:W-:Y:S01]  /*222a0*/  @P5 STG.E.U16 desc[UR46][R60.64], R63 ;  /* 0x0000003f3c005986 */ /* 0x0003e2000c10152e */
[----:B------:R-:W-:Y:S01]  /*222b0*/  VIADD R62, R3, 0x35 ;  /* 0x00000035033e7836 */ /* 0x000fe20000000000 */
[----:B------:R-:W-:Y:S01]  /*222c0*/  ULDC UR6, c[0x0][0x248] ;  /* 0x0000920000067ab9 */ /* 0x000fe20000000800 */
[----:B0-----:R-:W-:Y:S01]  /*222d0*/  VIADD R18, R18, UR4 ;  /* 0x0000000412127c36 */ /* 0x001fe20008000000 */
[----:B------:R-:W-:-:S03]  /*222e0*/  ULDC UR4, c[0x0][0x248] ;  /* 0x0000920000047ab9 */ /* 0x000fc60000000800 */
[----:B------:R-:W-:Y:S01]  /*222f0*/  VIADD R29, R18, UR4 ;  /* 0x00000004121d7c36 */ /* 0x000fe20008000000 */
[----:B------:R-:W-:Y:S01]  /*22300*/  ULDC UR4, c[0x0][0x22c] ;  /* 0x00008b0000047ab9 */ /* 0x000fe20000000800 */
[----:B-1----:R-:W-:Y:S02]  /*22310*/  LEA R60, P5, R9, R2, 0x1 ;  /* 0x00000002093c7211 */ /* 0x002fe400078a08ff */
[----:B------:R-:W-:Y:S01]  /*22320*/  VIADD R28, R29, UR6 ;  /* 0x000000061d1c7c36 */ /* 0x000fe20008000000 */
[----:B------:R-:W-:Y:S01]  /*22330*/  STL [R1+0x1c8], R18 ;  /* 0x0001c81201007387 */ /* 0x000fe20000100800 */
[----:B------:R-:W-:Y:S01]  /*22340*/  LEA.HI.X.SX32 R61, R9, R252, 0x1, P5 ;  /* 0x000000fc093d7211 */ /* 0x000fe200028f0eff */
[----:B------:R-:W-:Y:S01]  /*22350*/  ULDC UR6, c[0x0][0x248] ;  /* 0x0000920000067ab9 */ /* 0x000fe20000000800 */
[----:B------:R-:W-:Y:S01]  /*22360*/  ISETP.LT.AND P5, PT, R62, UR4, !P0 ;  /* 0x000000043e007c0c */ /* 0x000fe2000c7a1270 */
[----:B------:R-:W-:Y:S02]  /*22370*/  ULDC UR4, c[0x0][0x248] ;  /* 0x0000920000047ab9 */ /* 0x000fe40000000800 */
[----:B------:R-:W-:Y:S01]  /*22380*/  VIADD R9, R28, UR4 ;  /* 0x000000041c097c36 */ /* 0x000fe20008000000 */
[----:B------:R-:W-:-:S04]  /*22390*/  ULDC UR4, c[0x0][0x248] ;  /* 0x0000920000047ab9 */ /* 0x000fc80000000800 */
[----:B------:R0:W-:Y:S01]  /*223a0*/  STL [R1+0x1b8], R9 ;  /* 0x0001b80901007387 */ /* 0x0001e20000100800 */
[----:B------:R-:W-:-:S03]  /*223b0*/  VIADD R62, R3, 0x36 ;  /* 0x00000036033e7836 */ /* 0x000fc60000000000 */
[----:B------:R1:W-:Y:S01]  /*223c0*/  @P6 STG.E.U16 desc[UR46][R60.64], R68 ;  /* 0x000000443c006986 */ /* 0x0003e2000c10152e */
        /* <DEDUP_REMOVED lines=10> */
[----:B------:R-:W-:Y:S01]  /*22470*/  PRMT R68, R68, 0x7632, R68 ;  /* 0x0000763244447816 */ /* 0x000fe20000000044 */
[----:B------:R-:W-:Y:S01]  /*22480*/  VIADD R62, R3, 0x37 ;  /* 0x00000037033e7836 */ /* 0x000fe20000000000 */
[----:B------:R-:W-:Y:S01]  /*22490*/  ULDC UR6, c[0x0][0x22c] ;  /* 0x00008b0000067ab9 */ /* 0x000fe20000000800 */
[----:B------:R-:W-:Y:S01]  /*224a0*/  VIADD R18, R8, UR4 ;  /* 0x0000000408127c36 */ /* 0x000fe20008000000 */
[----:B------:R-:W-:-:S04]  /*224b0*/  ULDC UR4, c[0x0][0x248] ;  /* 0x0000920000047ab9 */ /* 0x000fc80000000800 */
        /* <DEDUP_REMOVED lines=22> */
[----:B------:R-:W-:Y:S01]  /*22620*/  ISETP.LT.AND P1, PT, R62, UR6, !P0 ;  /* 0x000000063e007c0c */ /* 0x000fe2000c721270 */
[----:B------:R-:W-:Y:S01]  /*22630*/  VIADD R62, R3, 0x38 ;  /* 0x00000038033e7836 */ /* 0x000fe20000000000 */
[----:B------:R-:W-:Y:S01]  /*22640*/  LEA.HI.X.SX32 R61, R5, R252, 0x1, P2 ;  /* 0x000000fc053d7211 */ /* 0x000fe200010f0eff */
[----:B------:R-:W-:Y:S01]  /*22650*/  VIADD R5, R26, UR4 ;  /* 0x000000041a057c36 */ /* 0x000fe20008000000 */
[----:B------:R-:W-:Y:S01]  /*22660*/  PRMT R69, R69, 0x7632, R69 ;  /* 0x0000763245457816 */ /* 0x000fe20000000045 */
[----:B------:R-:W-:Y:S01]  /*22670*/  ULDC UR6, c[0x0][0x22c] ;  /* 0x00008b0000067ab9 */ /* 0x000fe20000000800 */
[----:B------:R-:W-:Y:S01]  /*22680*/  STL [R1+0x190], R17 ;  /* 0x0001901101007387 */ /* 0x000fe20000100800 */
[----:B------:R-:W-:Y:S01]  /*22690*/  ULDC UR4, c[0x0][0x248] ;  /* 0x0000920000047ab9 */ /* 0x000fe20000000800 */
[----:B------:R-:W-:Y:S01]  /*226a0*/  ISETP.LT.AND P2, PT, R62, UR6, !P0 ;  /* 0x000000063e007c0c */ /* 0x000fe2000c741270 */
[----:B------:R-:W-:Y:S01]  /*226b0*/  VIADD R62, R3, 0x39 ;  /* 0x00000039033e7836 */ /* 0x000fe20000000000 */
[----:B------:R0:W-:Y:S01]  /*226c0*/  @P3 STG.E.U16 desc[UR46][R60.64], R69 ;  /* 0x000000453c003986 */ /* 0x0001e2000c10152e */
[----:B------:R-:W-:-:S03]  /*226d0*/  ULDC UR6, c[0x0][0x248] ;  /* 0x0000920000067ab9 */ /* 0x000fc60000000800 */
[----:B------:R1:W-:Y:S01]  /*226e0*/  STL [R1+0x184], R5 ;  /* 0x0001840501007387 */ /* 0x0003e20000100800 */
[C---:B0-----:R-:W-:Y:S01]  /*226f0*/  LEA R60, P3, R16.reuse, R2, 0x1 ;  /* 0x00000002103c7211 */ /* 0x041fe200078608ff */
        /* <DEDUP_REMOVED lines=95> */
[----:B------:R-:W-:Y:S01]  /*22cf0*/  ULDC UR4, c[0x0][0x248] ;  /* 0x0000920000047ab9 */ /* 0x000fe20000000800 */
[----:B------:R-:W-:Y:S04]  /*22d00*/  @P3 STG.E.U16 desc[UR46][R60.64], R104 ;  /* 0x000000683c003986 */ /* 0x000fe8000c10152e */
[----:B------:R0:W-:Y:S02]  /*22d10*/  STL [R1+0x118], R5 ;  /* 0x0001180501007387 */ /* 0x0001e40000100800 */
[----:B0-----:R-:W-:Y:S01]  /*22d20*/  VIADD R5, R5, UR4 ;  /* 0x0000000405057c36 */ /* 0x001fe20008000000 */
[----:B------:R-:W-:Y:S01]  /*22d30*/  ULDC UR4, c[0x0][0x248] ;  /* 0x0000920000047ab9 */ /* 0x000fe20000000800 */
[----:B------:R-:W-:-:S02]  /*22d40*/  LEA R60, P3, R10, R2, 0x1 ;  /* 0x000000020a3c7211 */ /* 0x000fc400078608ff */
[----:B------:R-:W-:Y:S01]  /*22d50*/  VIADD R11, R5, UR4 ;  /* 0x00000004050b7c36 */ /* 0x000fe20008000000 */
[----:B------:R-:W-:Y:S01]  /*22d60*/  ULDC UR4, c[0x0][0x248] ;  /* 0x0000920000047ab9 */ /* 0x000fe20000000800 */
[----:B------:R-:W-:Y:S02]  /*22d70*/  LEA.HI.X.SX32 R61, R10, R252, 0x1, P3 ;  /* 0x000000fc0a3d7211 */ /* 0x000fe400018f0eff */
        /* <DEDUP_REMOVED lines=8> */
[----:B------:R-:W-:-:S04]  /*22e00*/  ULDC UR4, c[0x0][0x248] ;  /* 0x0000920000047ab9 */ /* 0x000fc80000000800 */
[----:B------:R0:W-:Y:S01]  /*22e10*/  STL [R1+0x104], R5 ;  /* 0x0001040501007387 */ /* 0x0001e20000100800 */
[----:B-1----:R-:W-:Y:S02]  /*22e20*/  LEA R60, P4, R109, R2, 0x1 ;  /* 0x000000026d3c7211 */ /* 0x002fe400078808ff */
[----:B------:R-:W-:Y:S01]  /*22e30*/  ISETP.LT.AND P3, PT, R62, UR6, !P0 ;  /* 0x000000063e007c0c */ /* 0x000fe2000c761270 */
[----:B------:R-:W-:Y:S01]  /*22e40*/  VIADD R62, R3, 0x40 ;  /* 0x00000040033e7836 */ /* 0x000fe20000000000 */
[----:B------:R-:W-:Y:S01]  /*22e50*/  PRMT R105, R105, 0x7632, R105 ;  /* 0x0000763269697816 */ /* 0x000fe20000000069 */
[----:B------:R-:W-:Y:S01]  /*22e60*/  ULDC UR6, c[0x0][0x22c] ;  /* 0x00008b0000067ab9 */ /* 0x000fe20000000800 */
[----:B0-----:R-:W-:Y:S01]  /*22e70*/  VIADD R5, R5, UR4 ;  /* 0x0000000405057c36 */ /* 0x001fe20008000000 */
[----:B------:R-:W-:Y:S01]  /*22e80*/  LEA.HI.X.SX32 R61, R109, R252, 0x1, P4 ;  /* 0x000000fc6d3d7211 */ /* 0x000fe200020f0eff */
[----:B------:R-:W-:-:S03]  /*22e90*/  ULDC UR4, c[0x0][0x248] ;  /* 0x0000920000047ab9 */ /* 0x000fc60000000800 */
[----:B------:R0:W-:Y:S01]  /*22ea0*/  STL [R1+0x100], R5 ;  /* 0x0001000501007387 */ /* 0x0001e20000100800 */
[----:B------:R-:W-:Y:S01]  /*22eb0*/  ISETP.LT.AND P4, PT, R62, UR6, !P0 ;  /* 0x000000063e007c0c */ /* 0x000fe2000c781270 */
[----:B------:R-:W-:Y:S01]  /*22ec0*/  ULDC UR6, c[0x0][0x248] ;  /* 0x0000920000067ab9 */ /* 0x000fe20000000800 */
[----:B------:R-:W-:Y:S01]  /*22ed0*/  VIADD R62, R3, 0x41 ;  /* 0x00000041033e7836 */ /* 0x000fe20000000000 */
[----:B------:R1:W-:Y:S01]  /*22ee0*/  @P5 STG.E.U16 desc[UR46][R60.64], R105 ;  /* 0x000000693c005986 */ /* 0x0003e2000c10152e */
[----:B0-----:R-:W-:Y:S01]  /*22ef0*/  VIADD R5, R5, UR4 ;  /* 0x0000000405057c36 */ /* 0x001fe20008000000 */
[----:B------:R-:W-:-:S04]  /*22f00*/  ULDC UR4, c[0x0][0x22c] ;  /* 0x00008b0000047ab9 */ /* 0x000fc80000000800 */
[----:B------:R0:W-:Y:S01]  /*22f10*/  STL [R1+0xfc], R5 ;  /* 0x0000fc0501007387 */ /* 0x0001e20000100800 */
[----:B-1----:R-:W-:-:S04]  /*22f20*/  LEA R60, P5, R108, R2, 0x1 ;  /* 0x000000026c3c7211 */ /* 0x002fc800078a08ff */
[----:B------:R-:W-:Y:S02]  /*22f30*/  LEA.HI.X.SX32 R61, R108, R252, 0x1, P5 ;  /* 0x000000fc6c3d7211 */ /* 0x000fe400028f0eff */
[----:B------:R-:W-:Y:S01]  /*22f40*/  ISETP.LT.AND P5, PT, R62, UR4, !P0 ;  /* 0x000000043e007c0c */ /* 0x000fe2000c7a1270 */
[----:B------:R-:W-:Y:S01]  /*22f50*/  ULDC UR4, c[0x0][0x248] ;  /* 0x0000920000047ab9 */ /* 0x000fe20000000800 */
[----:B0-----:R-:W-:Y:S01]  /*22f60*/  VIADD R5, R5, UR6 ;  /* 0x0000000605057c36 */ /* 0x001fe20008000000 */
[----:B------:R-:W-:Y:S01]  /*22f70*/  @P6 STG.E.U16 desc[UR46][R60.64], R106 ;  /* 0x0000006a3c006986 */ /* 0x000fe2000c10152e */
[----:B------:R-:W-:-:S03]  /*22f80*/  ULDC UR6, c[0x0][0x248] ;  /* 0x0000920000067ab9 */ /* 0x000fc60000000800 */
[----:B------:R0:W-:Y:S02]  /*22f90*/  STL [R1+0xf8], R5 ;  /* 0x0000f80501007387 */ /* 0x0001e40000100800 */
[----:B0-----:R-:W-:Y:S01]  /*22fa0*/  VIADD R5, R5, UR4 ;  /* 0x0000000405057c36 */ /* 0x001fe20008000000 */
[----:B------:R-:W-:-:S04]  /*22fb0*/  ULDC UR4, c[0x0][0x248] ;  /* 0x0000920000047ab9 */ /* 0x000fc80000000800 */
[----:B------:R0:W-:Y:S02]  /*22fc0*/  STL [R1+0xf4], R5 ;  /* 0x0000f40501007387 */ /* 0x0001e40000100800 */
[----:B0-----:R-:W-:Y:S01]  /*22fd0*/  VIADD R5, R5, UR4 ;  /* 0x0000000405057c36 */ /* 0x001fe20008000000 */
[----:B------:R-:W-:-:S04]  /*22fe0*/  ULDC UR4, c[0x0][0x248] ;  /* 0x0000920000047ab9 */ /* 0x000fc80000000800 */
[----:B------:R0:W-:Y:S01]  /*22ff0*/  STL [R1+0xf0], R5 ;  /* 0x0000f00501007387 */ /* 0x0001e20000100800 */
[----:B------:R-:W-:Y:S01]  /*23000*/  LEA R60, P6, R7, R2, 0x1 ;  /* 0x00000002073c7211 */ /* 0x000fe200078c08ff */
[----:B------:R-:W-:Y:S02]  /*23010*/  VIADD R62, R3, 0x42 ;  /* 0x00000042033e7836 */ /* 0x000fe40000000000 */
[----:B0-----:R-:W-:Y:S01]  /*23020*/  VIADD R5, R5, UR4 ;  /* 0x0000000405057c36 */ /* 0x001fe20008000000 */
[----:B------:R-:W-:Y:S01]  /*23030*/  ULDC UR4, c[0x0][0x22c] ;  /* 0x00008b0000047ab9 */ /* 0x000fe20000000800 */
[----:B------:R-:W-:-:S03]  /*23040*/  LEA.HI.X.SX32 R61, R7, R252, 0x1, P6 ;  /* 0x000000fc073d7211 */ /* 0x000fc600030f0eff */
[----:B------:R0:W-:Y:S01]  /*23050*/  STL [R1+0xec], R5 ;  /* 0x0000ec0501007387 */ /* 0x0001e20000100800 */
[----:B------:R-:W-:Y:S01]  /*23060*/  ISETP.LT.AND P6, PT, R62, UR4, !P0 ;  /* 0x000000043e007c0c */ /* 0x000fe2000c7c1270 */
[----:B------:R-:W-:Y:S01]  /*23070*/  ULDC UR4, c[0x0][0x248] ;  /* 0x0000920000047ab9 */ /* 0x000fe20000000800 */
[----:B0-----:R-:W-:Y:S01]  /*23080*/  VIADD R5, R5, UR6 ;  /* 0x0000000605057c36 */ /* 0x001fe20008000000 */
[----:B------:R-:W-:Y:S01]  /*23090*/  PRMT R106, R106, 0x7632, R106 ;  /* 0x000076326a6a7816 */ /* 0x000fe2000000006a */
[----:B------:R-:W-:Y:S01]  /*230a0*/  VIADD R62, R3, 0x43 ;  /* 0x00000043033e7836 */ /* 0x000fe20000000000 */
[----:B------:R-:W-:Y:S02]  /*230b0*/  ULDC UR6, c[0x0][0x22c] ;  /* 0x00008b0000067ab9 */ /* 0x000fe40000000800 */
[----:B------:R0:W-:Y:S02]  /*230c0*/  STL [R1+0xe8], R5 ;  /* 0x0000e80501007387 */ /* 0x0001e40000100800 */
[----:B0-----:R-:W-:Y:S01]  /*230d0*/  VIADD R5, R5, UR4 ;  /* 0x0000000405057c36 */ /* 0x001fe20008000000 */
[----:B------:R-:W-:-:S04]  /*230e0*/  ULDC UR4, c[0x0][0x248] ;  /* 0x0000920000047ab9 */ /* 0x000fc80000000800 */
[----:B------:R0:W-:Y:S02]  /*230f0*/  STL [R1+0xe4], R5 ;  /* 0x0000e40501007387 */ /* 0x0001e40000100800 */
[----:B0-----:R-:W-:Y:S01]  /*23100*/  VIADD R5, R5, UR4 ;  /* 0x0000000405057c36 */ /* 0x001fe20008000000 */
[----:B------:R-:W-:-:S03]  /*23110*/  ULDC UR4, c[0x0][0x248] ;  /* 0x0000920000047ab9 */ /* 0x000fc60000000800 */
[----:B------:R-:W-:Y:S01]  /*23120*/  VIADD R7, R5, UR4 ;  /* 0x0000000405077c36 */ /* 0x000fe20008000000 */
[----:B------:R-:W-:Y:S01]  /*23130*/  ULDC UR4, c[0x0][0x248] ;  /* 0x0000920000047ab9 */ /* 0x000fe20000000800 */
[----:B------:R0:W-:Y:S02]  /*23140*/  STL [R1+0xe0], R5 ;  /* 0x0000e00501007387 */ /* 0x0001e40000100800 */
[----:B0-----:R-:W-:Y:S01]  /*23150*/  VIADD R5, R7, UR4 ;  /* 0x0000000407057c36 */ /* 0x001fe20008000000 */
[----:B------:R-:W-:Y:S01]  /*23160*/  ULDC UR4, c[0x0][0x248] ;  /* 0x0000920000047ab9 */ /* 0x000fe20000000800 */
[----:B------:R0:W-:Y:S04]  /*23170*/  @P1 STG.E.U16 desc[UR46][R60.64], R106 ;  /* 0x0000006a3c001986 */ /* 0x0001e8000c10152e */
[----:B------:R1:W-:Y:S01]  /*23180*/  STL [R1+0xd8], R5 ;  /* 0x0000d80501007387 */ /* 0x0003e20000100800 */
[----:B0-----:R-:W-:Y:S01]  /*23190*/  LEA R60, P1, R251, R2, 0x1 ;  /* 0x00000002fb3c7211 */ /* 0x001fe200078208ff */
[----:B-1----:R-:W-:Y:S01]  /*231a0*/  VIADD R5, R5, UR4 ;  /* 0x0000000405057c36 */ /* 0x002fe20008000000 */
[----:B------:R-:W-:-:S02]  /*231b0*/  ULDC UR4, c[0x0][0x248] ;  /* 0x0000920000047ab9 */ /* 0x000fc40000000800 */
[----:B------:R-:W-:Y:S01]  /*231c0*/  LEA.HI.X.SX32 R61, R251, R252, 0x1, P1 ;  /* 0x000000fcfb3d7211 */ /* 0x000fe200008f0eff */
[----:B------:R-:W-:Y:S01]  /*231d0*/  VIADD R109, R5, UR4 ;  /* 0x00000004056d7c36 */ /* 0x000fe20008000000 */
[----:B------:R-:W-:-:S03]  /*231e0*/  ULDC UR4, c[0x0][0x248] ;  /* 0x0000920000047ab9 */ /* 0x000fc60000000800 */
[----:B------:R-:W-:Y:S01]  /*231f0*/  VIADD R108, R109, UR4 ;  /* 0x000000046d6c7c36 */ /* 0x000fe20008000000 */
[----:B------:R-:W-:Y:S01]  /*23200*/  ULDC UR4, c[0x0][0x248] ;  /* 0x0000920000047ab9 */ /* 0x000fe20000000800 */
[----:B------:R0:W-:Y:S04]  /*23210*/  @P2 STG.E.U16 desc[UR46][R60.64], R107 ;  /* 0x0000006b3c002986 */ /* 0x0001e8000c10152e */
[----:B------:R1:W-:Y:S01]  /*23220*/  STL [R1+0xd4], R5 ;  /* 0x0000d40501007387 */ /* 0x0003e20000100800 */
[----:B------:R-:W-:Y:S01]  /*23230*/  ISETP.LT.AND P1, PT, R62, UR6, !P0 ;  /* 0x000000063e007c0c */ /* 0x000fe2000c721270 */
[----:B------:R-:W-:Y:S01]  /*23240*/  VIADD R62, R3, 0x44 ;  /* 0x00000044033e7836 */ /* 0x000fe20000000000 */
[----:B------:R-:W-:Y:S01]  /*23250*/  PRMT R63, R107, 0x7632, R63 ;  /* 0x000076326b3f7816 */ /* 0x000fe2000000003f */
[----:B------:R-:W-:Y:S01]  /*23260*/  ULDC UR6, c[0x0][0x22c] ;  /* 0x00008b0000067ab9 */ /* 0x000fe20000000800 */
[----:B0-----:R-:W-:Y:S01]  /*23270*/  LEA R60, P2, R250, R2, 0x1 ;  /* 0x00000002fa3c7211 */ /* 0x001fe200078408ff */
[----:B-1----:R-:W-:Y:S01]  /*23280*/  VIADD R5, R108, UR4 ;  /* 0x000000046c057c36 */ /* 0x002fe20008000000 */
[----:B------:R-:W-:-:S02]  /*23290*/  ULDC UR4, c[0x0][0x248] ;  /* 0x0000920000047ab9 */ /* 0x000fc40000000800 */
[----:B------:R-:W-:Y:S02]  /*232a0*/  LEA.HI.X.SX32 R61, R250, R252, 0x1, P2 ;  /* 0x000000fcfa3d7211 */ /* 0x000fe400010f0eff */
[----:B------:R0:W-:Y:S01]  /*232b0*/  STL [R1+0xc8], R5 ;  /* 0x0000c80501007387 */ /* 0x0001e20000100800 */
[----:B------:R-:W-:Y:S01]  /*232c0*/  ISETP.LT.AND P2, PT, R62, UR6, !P0 ;  /* 0x000000063e007c0c */ /* 0x000fe2000c741270 */
[----:B------:R-:W-:Y:S01]  /*232d0*/  VIADD R62, R3, 0x45 ;  /* 0x00000045033e7836 */ /* 0x000fe20000000000 */
[----:B------:R-:W-:Y:S01]  /*232e0*/  ULDC UR6, c[0x0][0x248] ;  /* 0x0000920000067ab9 */ /* 0x000fe20000000800 */
[----:B------:R1:W-:Y:S01]  /*232f0*/  @P3 STG.E.U16 desc[UR46][R60.64], R63 ;  /* 0x0000003f3c003986 */ /* 0x0003e2000c10152e */
[----:B0-----:R-:W-:Y:S01]  /*23300*/  VIADD R5, R5, UR4 ;  /* 0x0000000405057c36 */ /* 0x001fe20008000000 */
[----:B------:R-:W-:-:S03]  /*23310*/  ULDC UR4, c[0x0][0x248] ;  /* 0x0000920000047ab9 */ /* 0x000fc60000000800 */
[----:B------:R-:W-:Y:S01]  /*23320*/  VIADD R111, R5, UR4 ;  /* 0x00000004056f7c36 */ /* 0x000fe20008000000 */
[----:B------:R-:W-:Y:S01]  /*23330*/  ULDC UR4, c[0x0][0x22c] ;  /* 0x00008b0000047ab9 */ /* 0x000fe20000000800 */
[----:B-1----:R-:W-:Y:S02]  /*23340*/  LEA R60, P3, R249, R2, 0x1 ;  /* 0x00000002f93c7211 */ /* 0x002fe400078608ff */
[----:B------:R-:W-:Y:S01]  /*23350*/  VIADD R110, R111, UR6 ;  /* 0x000000066f6e7c36 */ /* 0x000fe20008000000 */
[----:B------:R0:W-:Y:S01]  /*23360*/  STL [R1+0xc4], R5 ;  /* 0x0000c40501007387 */ /* 0x0001e20000100800 */
[----:B------:R-:W-:Y:S01]  /*23370*/  LEA.HI.X.SX32 R61, R249, R252, 0x1, P3 ;  /* 0x000000fcf93d7211 */ /* 0x000fe200018f0eff */
[----:B------:R-:W-:Y:S01]  /*23380*/  ULDC UR6, c[0x0][0x248] ;  /* 0x0000920000067ab9 */ /* 0x000fe20000000800 */
[----:B------:R-:W-:Y:S01]  /*23390*/  ISETP.LT.AND P3, PT, R62, UR4, !P0 ;  /* 0x000000043e007c0c */ /* 0x000fe2000c761270 */
[----:B------:R-:W-:Y:S02]  /*233a0*/  ULDC UR4, c[0x0][0x248] ;  /* 0x0000920000047ab9 */ /* 0x000fe40000000800 */
[----:B0-----:R-:W-:Y:S01]  /*233b0*/  VIADD R5, R110, UR4 ;  /* 0x000000046e057c36 */ /* 0x001fe20008000000 */
[----:B------:R-:W-:-:S04]  /*233c0*/  ULDC UR4, c[0x0][0x248] ;  /* 0x0000920000047ab9 */ /* 0x000fc80000000800 */
[----:B------:R0:W-:Y:S02]  /*233d0*/  STL [R1+0xb8], R5 ;  /* 0x0000b80501007387 */ /* 0x0001e40000100800 */
[----:B0-----:R-:W-:Y:S01]  /*233e0*/  VIADD R5, R5, UR4 ;  /* 0x0000000405057c36 */ /* 0x001fe20008000000 */
        /* <DEDUP_REMOVED lines=26> */
[----:B-1----:R-:W-:-:S04]  /*23590*/  LEA R60, P5, R0, R2, 0x1 ;  /* 0x00000002003c7211 */ /* 0x002fc800078a08ff */
[----:B------:R-:W-:Y:S01]  /*235a0*/  LEA.HI.X.SX32 R61, R0, R252, 0x1, P5 ;  /* 0x000000fc003d7211 */ /* 0x000fe200028f0eff */
[----:B0-----:R-:W-:Y:S01]  /*235b0*/  VIADD R5, R5, UR4 ;  /* 0x0000000405057c36 */ /* 0x001fe20008000000 */
[----:B------:R-:W-:-:S03]  /*235c0*/  ULDC UR4, c[0x0][0x248] ;  /* 0x0000920000047ab9 */ /* 0x000fc60000000800 */
[----:B------:R-:W-:Y:S01]  /*235d0*/  VIADD R0, R5, UR4 ;  /* 0x0000000405007c36 */ /* 0x000fe20008000000 */
[----:B------:R-:W-:Y:S01]  /*235e0*/  ULDC UR4, c[0x0][0x248] ;  /* 0x0000920000047ab9 */ /* 0x000fe20000000800 */
[----:B------:R0:W-:Y:S04]  /*235f0*/  STL [R1+0x9c], R5 ;  /* 0x00009c0501007387 */ /* 0x0001e80000100800 */
[----:B------:R-:W-:Y:S01]  /*23600*/  STL [R1+0x98], R0 ;  /* 0x0000980001007387 */ /* 0x000fe20000100800 */
[----:B0-----:R-:W-:Y:S01]  /*23610*/  VIADD R5, R0, UR4 ;  /* 0x0000000400057c36 */ /* 0x001fe20008000000 */
[----:B------:R-:W-:-:S04]  /*23620*/  ULDC UR4, c[0x0][0x248] ;  /* 0x0000920000047ab9 */ /* 0x000fc80000000800 */
[----:B------:R0:W-:Y:S04]  /*23630*/  STL [R1+0x94], R5 ;  /* 0x0000940501007387 */ /* 0x0001e80000100800 */
[----:B------:R1:W-:Y:S01]  /*23640*/  @P6 STG.E.U16 desc[UR46][R60.64], R81 ;  /* 0x000000513c006986 */ /* 0x0003e2000c10152e */
[----:B0-----:R-:W-:Y:S01]  /*23650*/  VIADD R5, R5, UR4 ;  /* 0x0000000405057c36 */ /* 0x001fe20008000000 */
[----:B------:R-:W-:-:S04]  /*23660*/  ULDC UR4, c[0x0][0x248] ;  /* 0x0000920000047ab9 */ /* 0x000fc80000000800 */
[----:B------:R0:W-:Y:S01]  /*23670*/  STL [R1+0x90], R5 ;  /* 0x0000900501007387 */ /* 0x0001e20000100800 */
[----:B-1----:R-:W-:Y:S01]  /*23680*/  LEA R60, P6, R116, R2, 0x1 ;  /* 0x00000002743c7211 */ /* 0x002fe200078c08ff */
[----:B------:R-:W-:-:S03]  /*23690*/  VIADD R0, R3, 0x48 ;  /* 0x0000004803007836 */ /* 0x000fc60000000000 */
[----:B------:R-:W-:Y:S01]  /*236a0*/  LEA.HI.X.SX32 R61, R116, R252, 0x1, P6 ;  /* 0x000000fc743d7211 */ /* 0x000fe200030f0eff */
[----:B0-----:R-:W-:Y:S01]  /*236b0*/  VIADD R5, R5, UR4 ;  /* 0x0000000405057c36 */ /* 0x001fe20008000000 */
[----:B------:R-:W-:Y:S01]  /*236c0*/  ULDC UR4, c[0x0][0x248] ;  /* 0x0000920000047ab9 */ /* 0x000fe20000000800 */
[----:B------:R-:W-:Y:S02]  /*236d0*/  PRMT R81, R81, 0x7632, R81 ;  /* 0x0000763251517816 */ /* 0x000fe40000000051 */
[----:B------:R-:W-:Y:S01]  /*236e0*/  VIADD R116, R5, UR4 ;  /* 0x0000000405747c36 */ /* 0x000fe20008000000 */
[----:B------:R-:W-:Y:S01]  /*236f0*/  ULDC UR4, c[0x0][0x248] ;  /* 0x0000920000047ab9 */ /* 0x000fe20000000800 */
[----:B------:R0:W-:Y:S01]  /*23700*/  STL [R1+0x8c], R5 ;  /* 0x00008c0501007387 */ /* 0x0001e20000100800 */
[----:B------:R-:W-:Y:S01]  /*23710*/  ISETP.LT.AND P5, PT, R62, UR6, !P0 ;  /* 0x000000063e007c0c */ /* 0x000fe2000c7a1270 */
[----:B------:R-:W-:Y:S02]  /*23720*/  ULDC UR6, c[0x0][0x22c] ;  /* 0x00008b0000067ab9 */ /* 0x000fe40000000800 */
[----:B------:R-:W-:Y:S01]  /*23730*/  ISETP.LT.AND P6, PT, R0, UR6, !P0 ;  /* 0x0000000600007c0c */ /* 0x000fe2000c7c1270 */
[----:B------:R1:W-:Y:S01]  /*23740*/  @P1 STG.E.U16 desc[UR46][R60.64], R81 ;  /* 0x000000513c001986 */ /* 0x0003e2000c10152e */
[----:B------:R-:W-:Y:S01]  /*23750*/  ULDC UR6, c[0x0][0x248] ;  /* 0x0000920000067ab9 */ /* 0x000fe20000000800 */
[----:B0-----:R-:W-:Y:S01]  /*23760*/  VIADD R5, R116, UR4 ;  /* 0x0000000474057c36 */ /* 0x001fe20008000000 */
[----:B------:R-:W-:Y:S01]  /*23770*/  ULDC UR4, c[0x0][0x22c] ;  /* 0x00008b0000047ab9 */ /* 0x000fe20000000800 */
[----:B------:R-:W-:-:S03]  /*23780*/  VIADD R0, R3, 0x49 ;  /* 0x0000004903007836 */ /* 0x000fc60000000000 */
[----:B------:R0:W-:Y:S01]  /*23790*/  STL [R1+0x84], R5 ;  /* 0x0000840501007387 */ /* 0x0001e20000100800 */
[----:B-1----:R-:W-:-:S04]  /*237a0*/  LEA R60, P1, R246, R2, 0x1 ;  /* 0x00000002f63c7211 */ /* 0x002fc800078208ff */
[----:B------:R-:W-:Y:S01]  /*237b0*/  LEA.HI.X.SX32 R61, R246, R252, 0x1, P1 ;  /* 0x000000fcf63d7211 */ /* 0x000fe200008f0eff */
[----:B0-----:R-:W-:Y:S01]  /*237c0*/  VIADD R5, R5, UR6 ;  /* 0x0000000605057c36 */ /* 0x001fe20008000000 */
[----:B------:R-:W-:Y:S01]  /*237d0*/  ISETP.LT.AND P1, PT, R0, UR4, !P0 ;  /* 0x0000000400007c0c */ /* 0x000fe2000c721270 */
[----:B------:R-:W-:Y:S02]  /*237e0*/  ULDC UR4, c[0x0][0x248] ;  /* 0x0000920000047ab9 */ /* 0x000fe40000000800 */
[----:B------:R-:W-:Y:S01]  /*237f0*/  @P2 STG.E.U16 desc[UR46][R60.64], R82 ;  /* 0x000000523c002986 */ /* 0x000fe2000c10152e */
[----:B------:R-:W-:-:S03]  /*23800*/  ULDC UR6, c[0x0][0x248] ;  /* 0x0000920000067ab9 */ /* 0x000fc60000000800 */
[----:B------:R0:W-:Y:S02]  /*23810*/  STL [R1+0x80], R5 ;  /* 0x0000800501007387 */ /* 0x0001e40000100800 */
[----:B0-----:R-:W-:Y:S01]  /*23820*/  VIADD R5, R5, UR4 ;  /* 0x0000000405057c36 */ /* 0x001fe20008000000 */
[----:B------:R-:W-:-:S03]  /*23830*/  ULDC UR4, c[0x0][0x248] ;  /* 0x0000920000047ab9 */ /* 0x000fc60000000800 */
[----:B------:R-:W-:Y:S01]  /*23840*/  VIADD R0, R5, UR4 ;  /* 0x0000000405007c36 */ /* 0x000fe20008000000 */
[----:B------:R-:W-:Y:S01]  /*23850*/  ULDC UR4, c[0x0][0x248] ;  /* 0x0000920000047ab9 */ /* 0x000fe20000000800 */
[----:B------:R0:W-:Y:S01]  /*23860*/  STL [R1+0x7c], R5 ;  /* 0x00007c0501007387 */ /* 0x0001e20000100800 */
[----:B------:R-:W-:-:S03]  /*23870*/  LEA R60, P2, R115, R2, 0x1 ;  /* 0x00000002733c7211 */ /* 0x000fc600078408ff */
[----:B------:R1:W-:Y:S01]  /*23880*/  STL [R1+0x78], R0 ;  /* 0x0000780001007387 */ /* 0x0003e20000100800 */
[----:B0-----:R-:W-:Y:S01]  /*23890*/  VIADD R5, R0, UR4 ;  /* 0x0000000400057c36 */ /* 0x001fe20008000000 */
[----:B------:R-:W-:Y:S01]  /*238a0*/  ULDC UR4, c[0x0][0x22c] ;  /* 0x00008b0000047ab9 */ /* 0x000fe20000000800 */
[----:B-1----:R-:W-:-:S03]  /*238b0*/  VIADD R0, R3, 0x4a ;  /* 0x0000004a03007836 */ /* 0x002fc60000000000 */
[----:B------:R0:W-:Y:S01]  /*238c0*/  STL [R1+0x74], R5 ;  /* 0x0000740501007387 */ /* 0x0001e20000100800 */
        /* <DEDUP_REMOVED lines=23> */
[----:B------:R-:W-:-:S03]  /*23a40*/  ULDC UR4, c[0x0][0x248] ;  /* 0x0000920000047ab9 */ /* 0x000fc60000000800 */
[----:B------:R-:W-:Y:S01]  /*23a50*/  VIADD R0, R5, UR4 ;  /* 0x0000000405007c36 */ /* 0x000fe20008000000 */
[----:B------:R-:W-:-:S03]  /*23a60*/  ULDC UR4, c[0x0][0x248] ;  /* 0x0000920000047ab9 */ /* 0x000fc60000000800 */
[----:B------:R-:W-:Y:S01]  /*23a70*/  VIADD R6, R0, UR4 ;  /* 0x0000000400067c36 */ /* 0x000fe20008000000 */
[----:B------:R-:W-:Y:S01]  /*23a80*/  ULDC UR4, c[0x0][0x248] ;  /* 0x0000920000047ab9 */ /* 0x000fe20000000800 */
[----:B------:R0:W-:Y:S04]  /*23a90*/  STL [R1+0x60], R5 ;  /* 0x0000600501007387 */ /* 0x0001e80000100800 */
[----:B------:R1:W-:Y:S01]  /*23aa0*/  @P4 STG.E.U16 desc[UR46][R60.64], R83 ;  /* 0x000000533c004986 */ /* 0x0003e2000c10152e */
[----:B0-----:R-:W-:-:S03]  /*23ab0*/  VIADD R5, R6, UR4 ;  /* 0x0000000406057c36 */ /* 0x001fc60008000000 */
[----:B------:R0:W-:Y:S01]  /*23ac0*/  STL [R1+0x5c], R0 ;  /* 0x00005c0001007387 */ /* 0x0001e20000100800 */
[----:B------:R-:W-:-:S03]  /*23ad0*/  ULDC UR4, c[0x0][0x248] ;  /* 0x0000920000047ab9 */ /* 0x000fc60000000800 */
[----:B------:R2:W-:Y:S01]  /*23ae0*/  STL [R1+0x54], R5 ;  /* 0x0000540501007387 */ /* 0x0005e20000100800 */
[----:B-1----:R-:W-:Y:S01]  /*23af0*/  LEA R60, P4, R114, R2, 0x1 ;  /* 0x00000002723c7211 */ /* 0x002fe200078808ff */
[----:B0-----:R-:W-:-:S03]  /*23b00*/  VIADD R0, R3, 0x4c ;  /* 0x0000004c03007836 */ /* 0x001fc60000000000 */
[----:B------:R-:W-:Y:S01]  /*23b10*/  LEA.HI.X.SX32 R61, R114, R252, 0x1, P4 ;  /* 0x000000fc723d7211 */ /* 0x000fe200020f0eff */
[----:B--2---:R-:W-:Y:S01]  /*23b20*/  VIADD R5, R5, UR4 ;  /* 0x0000000405057c36 */ /* 0x004fe20008000000 */
[----:B------:R-:W-:Y:S01]  /*23b30*/  ULDC UR4, c[0x0][0x248] ;  /* 0x0000920000047ab9 */ /* 0x000fe20000000800 */
[----:B------:R-:W-:Y:S01]  /*23b40*/  ISETP.LT.AND P4, PT, R0, UR6, !P0 ;  /* 0x0000000600007c0c */ /* 0x000fe2000c781270 */
[----:B------:R-:W-:Y:S01]  /*23b50*/  ULDC UR6, c[0x0][0x248] ;  /* 0x0000920000067ab9 */ /* 0x000fe20000000800 */
[----:B------:R-:W-:Y:S01]  /*23b60*/  PRMT R62, R83, 0x7632, R62 ;  /* 0x00007632533e7816 */ /* 0x000fe2000000003e */
[----:B------:R-:W-:Y:S01]  /*23b70*/  VIADD R0, R5, UR4 ;  /* 0x0000000405007c36 */ /* 0x000fe20008000000 */
[----:B------:R-:W-:Y:S01]  /*23b80*/  ULDC UR4, c[0x0][0x248] ;  /* 0x0000920000047ab9 */ /* 0x000fe20000000800 */
[----:B------:R0:W-:Y:S04]  /*23b90*/  STL [R1+0x50], R5 ;  /* 0x0000500501007387 */ /* 0x0001e80000100800 */
[----:B------:R1:W-:Y:S04]  /*23ba0*/  @P5 STG.E.U16 desc[UR46][R60.64], R62 ;  /* 0x0000003e3c005986 */ /* 0x0003e8000c10152e */
[----:B------:R2:W-:Y:S01]  /*23bb0*/  STL [R1+0x4c], R0 ;  /* 0x00004c0001007387 */ /* 0x0005e20000100800 */
[----:B0-----:R-:W-:Y:S01]  /*23bc0*/  VIADD R5, R0, UR4 ;  /* 0x0000000400057c36 */ /* 0x001fe20008000000 */
[----:B------:R-:W-:Y:S01]  /*23bd0*/  ULDC UR4, c[0x0][0x22c] ;  /* 0x00008b0000047ab9 */ /* 0x000fe20000000800 */
[----:B-1----:R-:W-:Y:S01]  /*23be0*/  LEA R60, P5, R4, R2, 0x1 ;  /* 0x00000002043c7211 */ /* 0x002fe200078a08ff */
[----:B--2---:R-:W-:-:S03]  /*23bf0*/  VIADD R0, R3, 0x4d ;  /* 0x0000004d03007836 */ /* 0x004fc60000000000 */
[----:B------:R-:W-:Y:S01]  /*23c00*/  LEA.HI.X.SX32 R61, R4, R252, 0x1, P5 ;  /* 0x000000fc043d7211 */ /* 0x000fe200028f0eff */
[----:B------:R-:W-:Y:S01]  /*23c10*/  VIADD R115, R5, UR6 ;  /* 0x0000000605737c36 */ /* 0x000fe20008000000 */
[----:B------:R-:W-:Y:S01]  /*23c20*/  ULDC UR6, c[0x0][0x248] ;  /* 0x0000920000067ab9 */ /* 0x000fe20000000800 */
[----:B------:R-:W-:Y:S01]  /*23c30*/  ISETP.LT.AND P5, PT, R0, UR4, !P0 ;  /* 0x0000000400007c0c */ /* 0x000fe2000c7a1270 */
[----:B------:R-:W-:Y:S02]  /*23c40*/  ULDC UR4, c[0x0][0x248] ;  /* 0x0000920000047ab9 */ /* 0x000fe40000000800 */
[----:B------:R-:W-:Y:S01]  /*23c50*/  VIADD R114, R115, UR4 ;  /* 0x0000000473727c36 */ /* 0x000fe20008000000 */
[----:B------:R-:W-:Y:S01]  /*23c60*/  ULDC UR4, c[0x0][0x248] ;  /* 0x0000920000047ab9 */ /* 0x000fe20000000800 */
[----:B------:R0:W-:Y:S02]  /*23c70*/  @P6 STG.E.U16 desc[UR46][R60.64], R92 ;  /* 0x0000005c3c006986 */ /* 0x0001e4000c10152e */
[----:B------:R-:W-:Y:S01]  /*23c80*/  VIADD R117, R114, UR4 ;  /* 0x0000000472757c36 */ /* 0x000fe20008000000 */
[----:B------:R-:W-:Y:S01]  /*23c90*/  ULDC UR4, c[0x0][0x248] ;  /* 0x0000920000047ab9 */ /* 0x000fe20000000800 */
[----:B------:R-:W-:-:S02]  /*23ca0*/  VIADD R0, R3, 0x4e ;  /* 0x0000004e03007836 */ /* 0x000fc40000000000 */
[----:B------:R-:W-:Y:S01]  /*23cb0*/  VIADD R4, R117, UR4 ;  /* 0x0000000475047c36 */ /* 0x000fe20008000000 */
[----:B------:R-:W-:Y:S01]  /*23cc0*/  ULDC UR4, c[0x0][0x22c] ;  /* 0x00008b0000047ab9 */ /* 0x000fe20000000800 */
        /* <DEDUP_REMOVED lines=10> */
[----:B------:R-:W-:Y:S01]  /*23d70*/  ULDC UR4, c[0x0][0x248] ;  /* 0x0000920000047ab9 */ /* 0x000fe20000000800 */
        /* <DEDUP_REMOVED lines=9> */
[----:B------:R-:W-:Y:S02]  /*23e10*/  LEA.HI.X.SX32 R61, R113, R252, 0x1, P1 ;  /* 0x000000fc713d7211 */ /* 0x000fe400008f0eff */
[----:B------:R-:W-:Y:S01]  /*23e20*/  VIADD R113, R125, UR4 ;  /* 0x000000047d717c36 */ /* 0x000fe20008000000 */
[----:B------:R-:W-:Y:S01]  /*23e30*/  ULDC UR4, c[0x0][0x248] ;  /* 0x0000920000047ab9 */ /* 0x000fe20000000800 */
[----:B------:R-:W-:Y:S01]  /*23e40*/  VIADD R0, R3, 0x4f ;  /* 0x0000004f03007836 */ /* 0x000fe20000000000 */
[----:B------:R0:W-:Y:S01]  /*23e50*/  @P2 STG.E.U16 desc[UR46][R60.64], R93 ;  /* 0x0000005d3c002986 */ /* 0x0001e2000c10152e */
[----:B------:R-:W-:Y:S01]  /*23e60*/  VIADD R126, R113, UR4 ;  /* 0x00000004717e7c36 */ /* 0x000fe20008000000 */
[----:B------:R-:W-:-:S02]  /*23e70*/  ULDC UR4, c[0x0][0x248] ;  /* 0x0000920000047ab9 */ /* 0x000fc40000000800 */
[----:B------:R-:W-:Y:S01]  /*23e80*/  ISETP.LT.AND P1, PT, R0, UR6, !P0 ;  /* 0x0000000600007c0c */ /* 0x000fe2000c721270 */
[----:B------:R-:W-:Y:S01]  /*23e90*/  VIADD R127, R126, UR4 ;  /* 0x000000047e7f7c36 */ /* 0x000fe20008000000 */
[----:B------:R-:W-:Y:S01]  /*23ea0*/  ULDC UR4, c[0x0][0x248] ;  /* 0x0000920000047ab9 */ /* 0x000fe20000000800 */
[----:B------:R-:W-:Y:S01]  /*23eb0*/  VIADD R0, R3, 0x50 ;  /* 0x0000005003007836 */ /* 0x000fe20000000000 */
[----:B------:R-:W-:Y:S01]  /*23ec0*/  ULDC UR6, c[0x0][0x22c] ;  /* 0x00008b0000067ab9 */ /* 0x000fe20000000800 */
[C---:B0-----:R-:W-:Y:S02]  /*23ed0*/  LEA R60, P2, R112.reuse, R2, 0x1 ;  /* 0x00000002703c7211 */ /* 0x041fe400078408ff */
[----:B------:R-:W-:Y:S02]  /*23ee0*/  PRMT R93, R93, 0x7632, R93 ;  /* 0x000076325d5d7816 */ /* 0x000fe4000000005d */
[----:B------:R-:W-:Y:S01]  /*23ef0*/  LEA.HI.X.SX32 R61, R112, R252, 0x1, P2 ;  /* 0x000000fc703d7211 */ /* 0x000fe200010f0eff */
[----:B------:R-:W-:Y:S01]  /*23f00*/  VIADD R122, R127, UR4 ;  /* 0x000000047f7a7c36 */ /* 0x000fe20008000000 */
[----:B------:R-:W-:Y:S01]  /*23f10*/  ULDC UR4, c[0x0][0x248] ;  /* 0x0000920000047ab9 */ /* 0x000fe20000000800 */
[----:B------:R-:W-:Y:S01]  /*23f20*/  ISETP.LT.AND P2, PT, R0, UR6, !P0 ;  /* 0x0000000600007c0c */ /* 0x000fe2000c741270 */
[----:B------:R-:W-:Y:S01]  /*23f30*/  VIADD R0, R3, 0x51 ;  /* 0x0000005103007836 */ /* 0x000fe20000000000 */
[----:B------:R0:W-:Y:S01]  /*23f40*/  @P3 STG.E.U16 desc[UR46][R60.64], R93 ;  /* 0x0000005d3c003986 */ /* 0x0001e2000c10152e */
[----:B------:R-:W-:Y:S01]  /*23f50*/  VIADD R123, R122, UR4 ;  /* 0x000000047a7b7c36 */ /* 0x000fe20008000000 */
[----:B------:R-:W-:Y:S01]  /*23f60*/  ULDC UR6, c[0x0][0x248] ;  /* 0x0000920000067ab9 */ /* 0x000fe20000000800 */
[----:B------:R-:W-:-:S02]  /*23f70*/  ULDC UR4, c[0x0][0x22c] ;  /* 0x00008b0000047ab9 */ /* 0x000fc40000000800 */
        /* <DEDUP_REMOVED lines=15> */
[----:B------:R-:W-:Y:S01]  /*24070*/  STL [R1+0x28], R62 ;  /* 0x0000283e01007387 */ /* 0x000fe20000100800 */
[----:B------:R-:W-:Y:S01]  /*24080*/  ULDC UR6, c[0x0][0x22c] ;  /* 0x00008b0000067ab9 */ /* 0x000fe20000000800 */
[----:B0-----:R-:W-:-:S04]  /*24090*/  LEA R60, P4, R134, R2, 0x1 ;  /* 0x00000002863c7211 */ /* 0x001fc800078808ff */
[----:B------:R-:W-:Y:S02]  /*240a0*/  LEA.HI.X.SX32 R61, R134, R252, 0x1, P4 ;  /* 0x000000fc863d7211 */ /* 0x000fe400020f0eff */
[----:B------:R-:W-:Y:S01]  /*240b0*/  ISETP.LT.AND P4, PT, R0, UR4, !P0 ;  /* 0x0000000400007c0c */ /* 0x000fe2000c781270 */
[----:B------:R-:W-:Y:S02]  /*240c0*/  ULDC UR4, c[0x0][0x248] ;  /* 0x0000920000047ab9 */ /* 0x000fe40000000800 */
[----:B------:R-:W-:Y:S01]  /*240d0*/  VIADD R249, R250, UR4 ;  /* 0x00000004faf97c36 */ /* 0x000fe20008000000 */
[----:B------:R-:W-:Y:S01]  /*240e0*/  ULDC UR4, c[0x0][0x248] ;  /* 0x0000920000047ab9 */ /* 0x000fe20000000800 */
[----:B------:R-:W-:Y:S02]  /*240f0*/  PRMT R94, R94, 0x7632, R94 ;  /* 0x000076325e5e7816 */ /* 0x000fe4000000005e */
[----:B------:R-:W-:Y:S01]  /*24100*/  VIADD R248, R249, UR4 ;  /* 0x00000004f9f87c36 */ /* 0x000fe20008000000 */
[----:B------:R-:W-:Y:S01]  /*24110*/  ULDC UR4, c[0x0][0x248] ;  /* 0x0000920000047ab9 */ /* 0x000fe20000000800 */
[----:B------:R-:W-:Y:S02]  /*24120*/  STL.64 [R1+0xf68], R250 ;  /* 0x000f68fa01007387 */ /* 0x000fe40000100a00 */
[----:B------:R-:W-:Y:S01]  /*24130*/  VIADD R247, R248, UR4 ;  /* 0x00000004f8f77c36 */ /* 0x000fe20008000000 */
[----:B------:R-:W-:Y:S01]  /*24140*/  ULDC UR4, c[0x0][0x248] ;  /* 0x0000920000047ab9 */ /* 0x000fe20000000800 */
[----:B------:R0:W-:Y:S04]  /*24150*/  @P5 STG.E.U16 desc[UR46][R60.64], R94 ;  /* 0x0000005e3c005986 */ /* 0x0001e8000c10152e */
[----:B------:R1:W-:Y:S01]  /*24160*/  STL.64 [R1+0xf60], R248 ;  /* 0x000f60f801007387 */ /* 0x0003e20000100a00 */
[----:B------:R-:W-:Y:S01]  /*24170*/  VIADD R0, R3, 0x53 ;  /* 0x0000005303007836 */ /* 0x000fe20000000000 */
[----:B0-----:R-:W-:Y:S01]  /*24180*/  LEA R60, P5, R120, R2, 0x1 ;  /* 0x00000002783c7211 */ /* 0x001fe200078a08ff */
[----:B-1----:R-:W-:Y:S01]  /*24190*/  VIADD R248, R247, UR4 ;  /* 0x00000004f7f87c36 */ /* 0x002fe20008000000 */
[----:B------:R-:W-:-:S02]  /*241a0*/  ULDC UR4, c[0x0][0x248] ;  /* 0x0000920000047ab9 */ /* 0x000fc40000000800 */
[----:B------:R-:W-:Y:S01]  /*241b0*/  LEA.HI.X.SX32 R61, R120, R252, 0x1, P5 ;  /* 0x000000fc783d7211 */ /* 0x000fe200028f0eff */
[----:B------:R-:W-:Y:S01]  /*241c0*/  VIADD R120, R248, UR4 ;  /* 0x00000004f8787c36 */ /* 0x000fe20008000000 */
[----:B------:R-:W-:-:S03]  /*241d0*/  ULDC UR4, c[0x0][0x248] ;  /* 0x0000920000047ab9 */ /* 0x000fc60000000800 */
[----:B------:R-:W-:Y:S01]  /*241e0*/  VIADD R246, R120, UR4 ;  /* 0x0000000478f67c36 */ /* 0x000fe20008000000 */
[----:B------:R0:W-:Y:S01]  /*241f0*/  @P6 STG.E.U16 desc[UR46][R60.64], R95 ;  /* 0x0000005f3c006986 */ /* 0x0001e2000c10152e */
[----:B------:R-:W-:Y:S01]  /*24200*/  ULDC UR4, c[0x0][0x248] ;  /* 0x0000920000047ab9 */ /* 0x000fe20000000800 */
[----:B------:R-:W-:Y:S01]  /*24210*/  ISETP.LT.AND P5, PT, R0, UR6, !P0 ;  /* 0x0000000600007c0c */ /* 0x000fe2000c7a1270 */
[----:B------:R-:W-:Y:S01]  /*24220*/  VIADD R0, R246, UR4 ;  /* 0x00000004f6007c36 */ /* 0x000fe20008000000 */
[----:B------:R-:W-:Y:S01]  /*24230*/  ULDC UR4, c[0x0][0x248] ;  /* 0x0000920000047ab9 */ /* 0x000fe20000000800 */
[----:B------:R-:W-:Y:S01]  /*24240*/  PRMT R63, R95, 0x7632, R63 ;  /* 0x000076325f3f7816 */ /* 0x000fe2000000003f */
[----:B------:R-:W-:Y:S01]  /*24250*/  VIADD R62, R3, 0x54 ;  /* 0x00000054033e7836 */ /* 0x000fe20000000000 */
[----:B------:R1:W-:Y:S01]  /*24260*/  STL.64 [R1+0xf70], R246 ;  /* 0x000f70f601007387 */ /* 0x0003e20000100a00 */
[----:B------:R-:W-:Y:S01]  /*24270*/  ULDC UR6, c[0x0][0x22c] ;  /* 0x00008b0000067ab9 */ /* 0x000fe20000000800 */
[----:B0-----:R-:W-:-:S04]  /*24280*/  LEA R60, P6, R121, R2, 0x1 ;  /* 0x00000002793c7211 */ /* 0x001fc800078c08ff */
[----:B------:R-:W-:Y:S01]  /*24290*/  LEA.HI.X.SX32 R61, R121, R252, 0x1, P6 ;  /* 0x000000fc793d7211 */ /* 0x000fe200030f0eff */
[----:B------:R-:W-:Y:S01]  /*242a0*/  VIADD R121, R0, UR4 ;  /* 0x0000000400797c36 */ /* 0x000fe20008000000 */
[----:B------:R-:W-:-:S03]  /*242b0*/  ULDC UR4, c[0x0][0x248] ;  /* 0x0000920000047ab9 */ /* 0x000fc60000000800 */
[----:B-1----:R-:W-:Y:S01]  /*242c0*/  VIADD R247, R121, UR4 ;  /* 0x0000000479f77c36 */ /* 0x002fe20008000000 */
[----:B------:R-:W-:Y:S01]  /*242d0*/  ULDC UR4, c[0x0][0x248] ;  /* 0x0000920000047ab9 */ /* 0x000fe20000000800 */
[----:B------:R-:W-:Y:S01]  /*242e0*/  ISETP.LT.AND P6, PT, R62, UR6, !P0 ;  /* 0x000000063e007c0c */ /* 0x000fe2000c7c1270 */
[----:B------:R0:W-:Y:S01]  /*242f0*/  @P1 STG.E.U16 desc[UR46][R60.64], R63 ;  /* 0x0000003f3c001986 */ /* 0x0001e2000c10152e */
[----:B------:R-:W-:Y:S01]  /*24300*/  VIADD R250, R247, UR4 ;  /* 0x00000004f7fa7c36 */ /* 0x000fe20008000000 */
        /* <DEDUP_REMOVED lines=35> */
[----:B------:R-:W-:Y:S01]  /*24540*/  VIADD R133, R134, UR4 ;  /* 0x0000000486857c36 */ /* 0x000fe20008000000 */
[----:B------:R-:W-:-:S03]  /*24550*/  ULDC UR4, c[0x0][0x248] ;  /* 0x0000920000047ab9 */ /* 0x000fc60000000800 */
[----:B------:R-:W-:Y:S01]  /*24560*/  VIADD R249, R133, UR4 ;  /* 0x0000000485f97c36 */ /* 0x000fe20008000000 */
[----:B------:R0:W-:Y:S01]  /*24570*/  @P4 STG.E.U16 desc[UR46][R60.64], R65 ;  /* 0x000000413c004986 */ /* 0x0001e2000c10152e */
[----:B------:R-:W-:Y:S01]  /*24580*/  ULDC UR4, c[0x0][0x248] ;  /* 0x0000920000047ab9 */ /* 0x000fe20000000800 */
[----:B------:R-:W-:Y:S02]  /*24590*/  VIADD R62, R3, 0x57 ;  /* 0x00000057033e7836 */ /* 0x000fe40000000000 */
[----:B------:R-:W-:Y:S01]  /*245a0*/  VIADD R141, R249, UR4 ;  /* 0x00000004f98d7c36 */ /* 0x000fe20008000000 */
[----:B------:R-:W-:Y:S01]  /*245b0*/  ULDC UR4, c[0x0][0x248] ;  /* 0x0000920000047ab9 */ /* 0x000fe20000000800 */
[----:B------:R-:W-:Y:S01]  /*245c0*/  STL.64 [R1+0xf78], R250 ;  /* 0x000f78fa01007387 */ /* 0x000fe20000100a00 */
[----:B0-----:R-:W-:-:S03]  /*245d0*/  LEA R60, P4, R140, R2, 0x1 ;  /* 0x000000028c3c7211 */ /* 0x001fc600078808ff */
[----:B------:R-:W-:Y:S01]  /*245e0*/  STL.64 [R1+0xf80], R136 ;  /* 0x000f808801007387 */ /* 0x000fe20000100a00 */
[----:B------:R-:W-:Y:S02]  /*245f0*/  ISETP.LT.AND P3, PT, R62, UR6, !P0 ;  /* 0x000000063e007c0c */ /* 0x000fe4000c761270 */
[----:B------:R-:W-:Y:S01]  /*24600*/  LEA.HI.X.SX32 R61, R140, R252, 0x1, P4 ;  /* 0x000000fc8c3d7211 */ /* 0x000fe200020f0eff */
[----:B------:R-:W-:Y:S01]  /*24610*/  VIADD R140, R141, UR4 ;  /* 0x000000048d8c7c36 */ /* 0x000fe20008000000 */
[----:B------:R-:W-:Y:S01]  /*24620*/  PRMT R65, R65, 0x7632, R65 ;  /* 0x0000763241417816 */ /* 0x000fe20000000041 */
[C---:B------:R-:W-:Y:S01]  /*24630*/  VIADD R62, R3.reuse, 0x58 ;  /* 0x00000058033e7836 */ /* 0x040fe20000000000 */
[----:B------:R-:W-:Y:S01]  /*24640*/  ULDC UR4, c[0x0][0x248] ;  /* 0x0000920000047ab9 */ /* 0x000fe20000000800 */
[----:B------:R0:W-:Y:S01]  /*24650*/  STL.64 [R1+0xf88], R138 ;  /* 0x000f888a01007387 */ /* 0x0001e20000100a00 */
[----:B------:R-:W-:Y:S02]  /*24660*/  ULDC UR6, c[0x0][0x22c] ;  /* 0x00008b0000067ab9 */ /* 0x000fe40000000800 */
[----:B------:R-:W-:Y:S01]  /*24670*/  ISETP.LT.AND P4, PT, R62, UR6, !P0 ;  /* 0x000000063e007c0c */ /* 0x000fe2000c781270 */
[----:B------:R1:W-:Y:S01]  /*24680*/  @P5 STG.E.U16 desc[UR46][R60.64], R65 ;  /* 0x000000413c005986 */ /* 0x0003e2000c10152e */
[----:B------:R-:W-:Y:S01]  /*24690*/  VIADD R62, R3, 0x59 ;  /* 0x00000059033e7836 */ /* 0x000fe20000000000 */
[----:B------:R-:W-:Y:S01]  /*246a0*/  ULDC UR6, c[0x0][0x248] ;  /* 0x0000920000067ab9 */ /* 0x000fe20000000800 */
[----:B0-----:R-:W-:Y:S01]  /*246b0*/  VIADD R139, R140, UR4 ;  /* 0x000000048c8b7c36 */ /* 0x001fe20008000000 */
[----:B------:R-:W-:Y:S01]  /*246c0*/  ULDC UR4, c[0x0][0x248] ;  /* 0x0000920000047ab9 */ /* 0x000fe20000000800 */
[----:B-1----:R-:W-:-:S02]  /*246d0*/  LEA R60, P5, R142, R2, 0x1 ;  /* 0x000000028e3c7211 */ /* 0x002fc400078a08ff */
[----:B------:R-:W-:Y:S01]  /*246e0*/  VIADD R138, R139, UR4 ;  /* 0x000000048b8a7c36 */ /* 0x000fe20008000000 */
[----:B------:R-:W-:Y:S01]  /*246f0*/  ULDC UR4, c[0x0][0x22c] ;  /* 0x00008b0000047ab9 */ /* 0x000fe20000000800 */
[----:B------:R-:W-:Y:S02]  /*24700*/  LEA.HI.X.SX32 R61, R142, R252, 0x1, P5 ;  /* 0x000000fc8e3d7211 */ /* 0x000fe400028f0eff */
        /* <DEDUP_REMOVED lines=13> */
[----:B------:R1:W-:Y:S01]  /*247e0*/  STL.64 [R1+0xf40], R148 ;  /* 0x000f409401007387 */ /* 0x0003e20000100a00 */
        /* <DEDUP_REMOVED lines=12> */
[----:B-1----:R-:W-:Y:S01]  /*248b0*/  VIADD R148, R145, UR4 ;  /* 0x0000000491947c36 */ /* 0x002fe20008000000 */
        /* <DEDUP_REMOVED lines=9> */
[----:B------:R0:W-:Y:S01]  /*24950*/  @P2 STG.E.U16 desc[UR46][R60.64], R67 ;  /* 0x000000433c002986 */ /* 0x0001e2000c10152e */
[----:B------:R-:W-:Y:S01]  /*24960*/  VIADD R147, R146, UR4 ;  /* 0x0000000492937c36 */ /* 0x000fe20008000000 */
[----:B------:R-:W-:Y:S01]  /*24970*/  ULDC UR4, c[0x0][0x248] ;  /* 0x0000920000047ab9 */ /* 0x000fe20000000800 */
[----:B------:R-:W-:Y:S02]  /*24980*/  ISETP.LT.AND P1, PT, R62, UR6, !P0 ;  /* 0x000000063e007c0c */ /* 0x000fe4000c721270 */
        /* <DEDUP_REMOVED lines=15> */
[----:B0-----:R-:W-:-:S04]  /*24a80*/  LEA R60, P3, R52, R2, 0x1 ;  /* 0x00000002343c7211 */ /* 0x001fc800078608ff */
[----:B------:R-:W-:Y:S01]  /*24a90*/  LEA.HI.X.SX32 R61, R52, R252, 0x1, P3 ;  /* 0x000000fc343d7211 */ /* 0x000fe200018f0eff */
[----:B------:R-:W-:Y:S01]  /*24aa0*/  VIADD R52, R53, UR6 ;  /* 0x0000000635347c36 */ /* 0x000fe20008000000 */
[----:B------:R-:W-:Y:S01]  /*24ab0*/  ISETP.LT.AND P3, PT, R62, UR4, !P0 ;  /* 0x000000043e007c0c */ /* 0x000fe2000c761270 */
[----:B------:R-:W-:Y:S01]  /*24ac0*/  ULDC UR4, c[0x0][0x248] ;  /* 0x0000920000047ab9 */ /* 0x000fe20000000800 */
[----:B------:R0:W-:Y:S01]  /*24ad0*/  STL.64 [R1+0xf30], R146 ;  /* 0x000f309201007387 */ /* 0x0001e20000100a00 */
[----:B------:R-:W-:Y:S01]  /*24ae0*/  VIADD R157, R52, UR4 ;  /* 0x00000004349d7c36 */ /* 0x000fe20008000000 */
[----:B------:R-:W-:Y:S01]  /*24af0*/  ULDC UR4, c[0x0][0x248] ;  /* 0x0000920000047ab9 */ /* 0x000fe20000000800 */
[----:B------:R-:W-:Y:S02]  /*24b00*/  ULDC UR6, c[0x0][0x248] ;  /* 0x0000920000067ab9 */ /* 0x000fe40000000800 */
[----:B------:R-:W-:Y:S01]  /*24b10*/  VIADD R156, R157, UR4 ;  /* 0x000000049d9c7c36 */ /* 0x000fe20008000000 */
[----:B------:R-:W-:Y:S01]  /*24b20*/  ULDC UR4, c[0x0][0x248] ;  /* 0x0000920000047ab9 */ /* 0x000fe20000000800 */
[----:B------:R1:W-:Y:S01]  /*24b30*/  @P4 STG.E.U16 desc[UR46][R60.64], R76 ;  /* 0x0000004c3c004986 */ /* 0x0003e2000c10152e */
[----:B------:R-:W-:-:S02]  /*24b40*/  VIADD R62, R3, 0x5e ;  /* 0x0000005e033e7836 */ /* 0x000fc40000000000 */
[----:B0-----:R-:W-:Y:S01]  /*24b50*/  VIADD R147, R156, UR4 ;  /* 0x000000049c937c36 */ /* 0x001fe20008000000 */
[----:B------:R-:W-:Y:S01]  /*24b60*/  ULDC UR4, c[0x0][0x22c] ;  /* 0x00008b0000047ab9 */ /* 0x000fe20000000800 */
[----:B-1----:R-:W-:Y:S02]  /*24b70*/  LEA R60, P4, R150, R2, 0x1 ;  /* 0x00000002963c7211 */ /* 0x002fe400078808ff */
[----:B------:R-:W-:Y:S01]  /*24b80*/  VIADD R146, R147, UR6 ;  /* 0x0000000693927c36 */ /* 0x000fe20008000000 */
[----:B------:R-:W-:Y:S01]  /*24b90*/  PRMT R76, R76, 0x7632, R76 ;  /* 0x000076324c4c7816 */ /* 0x000fe2000000004c */
[----:B------:R-:W-:Y:S01]  /*24ba0*/  ULDC UR6, c[0x0][0x22c] ;  /* 0x00008b0000067ab9 */ /* 0x000fe20000000800 */
[----:B------:R-:W-:Y:S02]  /*24bb0*/  LEA.HI.X.SX32 R61, R150, R252, 0x1, P4 ;  /* 0x000000fc963d7211 */ /* 0x000fe400020f0eff */
[----:B------:R-:W-:Y:S01]  /*24bc0*/  ISETP.LT.AND P4, PT, R62, UR4, !P0 ;  /* 0x000000043e007c0c */ /* 0x000fe2000c781270 */
[----:B------:R-:W-:-:S02]  /*24bd0*/  ULDC UR4, c[0x0][0x248] ;  /* 0x0000920000047ab9 */ /* 0x000fc40000000800 */
        /* <DEDUP_REMOVED lines=20> */
[----:B------:R0:W-:Y:S01]  /*24d20*/  @P6 STG.E.U16 desc[UR46][R60.64], R77 ;  /* 0x0000004d3c006986 */ /* 0x0001e2000c10152e */
[----:B------:R-:W-:Y:S01]  /*24d30*/  VIADD R243, R152, UR6 ;  /* 0x0000000698f37c36 */ /* 0x000fe20008000000 */
[----:B------:R-:W-:-:S03]  /*24d40*/  ULDC UR6, c[0x0][0x248] ;  /* 0x0000920000067ab9 */ /* 0x000fc60000000800 */
[----:B------:R-:W-:Y:S01]  /*24d50*/  VIADD R163, R243, UR4 ;  /* 0x00000004f3a37c36 */ /* 0x000fe20008000000 */
[----:B------:R-:W-:Y:S01]  /*24d60*/  ULDC UR4, c[0x0][0x248] ;  /* 0x0000920000047ab9 */ /* 0x000fe20000000800 */
[----:B0-----:R-:W-:-:S04]  /*24d70*/  LEA R60, P6, R245, R2, 0x1 ;  /* 0x00000002f53c7211 */ /* 0x001fc800078c08ff */
[----:B------:R-:W-:Y:S02]  /*24d80*/  LEA.HI.X.SX32 R61, R245, R252, 0x1, P6 ;  /* 0x000000fcf53d7211 */ /* 0x000fe400030f0eff */
[C---:B------:R-:W-:Y:S02]  /*24d90*/  LEA R62, P6, R162.reuse, R2, 0x1 ;  /* 0x00000002a23e7211 */ /* 0x040fe400078c08ff */
[----:B------:R-:W-:Y:S02]  /*24da0*/  PRMT R77, R77, 0x7632, R77 ;  /* 0x000076324d4d7816 */ /* 0x000fe4000000004d */
[----:B------:R-:W-:Y:S01]  /*24db0*/  LEA.HI.X.SX32 R63, R162, R252, 0x1, P6 ;  /* 0x000000fca23f7211 */ /* 0x000fe200030f0eff */
[----:B------:R-:W-:Y:S01]  /*24dc0*/  VIADD R162, R163, UR4 ;  /* 0x00000004a3a27c36 */ /* 0x000fe20008000000 */
[----:B------:R-:W-:Y:S01]  /*24dd0*/  ULDC UR4, c[0x0][0x248] ;  /* 0x0000920000047ab9 */ /* 0x000fe20000000800 */
[----:B------:R-:W-:Y:S02]  /*24de0*/  VIADD R64, R3, 0x6f ;  /* 0x0000006f03407836 */ /* 0x000fe40000000000 */
[----:B------:R-:W-:Y:S01]  /*24df0*/  VIADD R209, R162, UR4 ;  /* 0x00000004a2d17c36 */ /* 0x000fe20008000000 */
[----:B------:R0:W-:Y:S01]  /*24e00*/  @P1 STG.E.U16 desc[UR46][R60.64], R77 ;  /* 0x0000004d3c001986 */ /* 0x0001e2000c10152e */
[----:B------:R-:W-:Y:S01]  /*24e10*/  ULDC UR4, c[0x0][0x248] ;  /* 0x0000920000047ab9 */ /* 0x000fe20000000800 */
[----:B------:R-:W-:Y:S01]  /*24e20*/  ISETP.LT.AND P1, PT, R64, UR5, !P0 ;  /* 0x0000000540007c0c */ /* 0x000fe2000c721270 */
[----:B------:R-:W-:Y:S01]  /*24e30*/  VIADD R208, R209, UR4 ;  /* 0x00000004d1d07c36 */ /* 0x000fe20008000000 */
[----:B------:R1:W-:Y:S01]  /*24e40*/  @P2 STG.E.U16 desc[UR46][R62.64], R78 ;  /* 0x0000004e3e002986 */ /* 0x0003e2000c10152e */
[----:B------:R-:W-:Y:S01]  /*24e50*/  ULDC UR5, c[0x0][0x248] ;  /* 0x0000920000057ab9 */ /* 0x000fe20000000800 */
[----:B------:R-:W-:Y:S01]  /*24e60*/  ULDC UR4, c[0x0][0x22c] ;  /* 0x00008b0000047ab9 */ /* 0x000fe20000000800 */
[----:B------:R-:W-:Y:S01]  /*24e70*/  VIADD R165, R208, UR5 ;  /* 0x00000005d0a57c36 */ /* 0x000fe20008000000 */
[----:B------:R-:W-:Y:S01]  /*24e80*/  STL.64 [R1+0xf28], R154 ;  /* 0x000f289a01007387 */ /* 0x000fe20000100a00 */
[----:B------:R-:W-:Y:S01]  /*24e90*/  ULDC UR5, c[0x0][0x22c] ;  /* 0x00008b0000057ab9 */ /* 0x000fe20000000800 */
[----:B0-----:R-:W-:Y:S01]  /*24ea0*/  LEA R60, P2, R164, R2, 0x1 ;  /* 0x00000002a43c7211 */ /* 0x001fe200078408ff */
[----:B-1----:R-:W-:-:S03]  /*24eb0*/  VIADD R62, R3, 0x6e ;  /* 0x0000006e033e7836 */ /* 0x002fc60000000000 */
[----:B------:R-:W-:Y:S02]  /*24ec0*/  LEA.HI.X.SX32 R61, R164, R252, 0x1, P2 ;  /* 0x000000fca43d7211 */ /* 0x000fe400010f0eff */
[----:B------:R-:W-:Y:S01]  /*24ed0*/  ISETP.LT.AND P2, PT, R62, UR4, !P0 ;  /* 0x000000043e007c0c */ /* 0x000fe2000c741270 */
[----:B------:R-:W-:Y:S02]  /*24ee0*/  ULDC UR4, c[0x0][0x248] ;  /* 0x0000920000047ab9 */ /* 0x000fe40000000800 */
        /* <DEDUP_REMOVED lines=13> */
[----:B------:R-:W-:-:S03]  /*24fc0*/  ULDC UR4, c[0x0][0x248] ;  /* 0x0000920000047ab9 */ /* 0x000fc60000000800 */
[----:B------:R-:W-:Y:S01]  /*24fd0*/  VIADD R205, R166, UR4 ;  /* 0x00000004a6cd7c36 */ /* 0x000fe20008000000 */
[----:B------:R-:W-:Y:S01]  /*24fe0*/  ULDC UR4, c[0x0][0x248] ;  /* 0x0000920000047ab9 */ /* 0x000fe20000000800 */
[----:B------:R-:W-:Y:S02]  /*24ff0*/  VIADD R62, R3, 0x6d ;  /* 0x0000006d033e7836 */ /* 0x000fe40000000000 */
[----:B------:R-:W-:Y:S01]  /*25000*/  VIADD R203, R205, UR4 ;  /* 0x00000004cdcb7c36 */ /* 0x000fe20008000000 */
[----:B------:R0:W-:Y:S01]  /*25010*/  @P4 STG.E.U16 desc[UR46][R60.64], R79 ;  /* 0x0000004f3c004986 */ /* 0x0001e2000c10152e */
[----:B------:R-:W-:Y:S02]  /*25020*/  ULDC UR4, c[0x0][0x248] ;  /* 0x0000920000047ab9 */ /* 0x000fe40000000800 */
[----:B------:R-:W-:Y:S01]  /*25030*/  VIADD R169, R203, UR4 ;  /* 0x00000004cba97c36 */ /* 0x000fe20008000000 */
[----:B------:R-:W-:Y:S01]  /*25040*/  STL.64 [R1+0xf38], R52 ;  /* 0x000f383401007387 */ /* 0x000fe20000100a00 */
[----:B------:R-:W-:-:S03]  /*25050*/  ULDC UR4, c[0x0][0x248] ;  /* 0x0000920000047ab9 */ /* 0x000fc60000000800 */
[----:B------:R1:W-:Y:S01]  /*25060*/  STL.64 [R1+0xf48], R158 ;  /* 0x000f489e01007387 */ /* 0x0003e20000100a00 */
[----:B0-----:R-:W-:-:S03]  /*25070*/  LEA R60, P4, R168, R2, 0x1 ;  /* 0x00000002a83c7211 */ /* 0x001fc600078808ff */
[----:B------:R-:W-:Y:S01]  /*25080*/  STL.64 [R1+0xf50], R150 ;  /* 0x000f509601007387 */ /* 0x000fe20000100a00 */
[----:B------:R-:W-:Y:S01]  /*25090*/  ISETP.LT.AND P3, PT, R62, UR5, !P0 ;  /* 0x000000053e007c0c */ /* 0x000fe2000c761270 */
[----:B------:R-:W-:Y:S01]  /*250a0*/  VIADD R62, R3, 0x62 ;  /* 0x00000062033e7836 */ /* 0x000fe20000000000 */
[----:B------:R-:W-:Y:S01]  /*250b0*/  LEA.HI.X.SX32 R61, R168, R252, 0x1, P4 ;  /* 0x000000fca83d7211 */ /* 0x000fe200020f0eff */
[----:B------:R-:W-:Y:S01]  /*250c0*/  STL.64 [R1+0xf58], R160 ;  /* 0x000f58a001007387 */ /* 0x000fe20000100a00 */
[----:B------:R-:W-:Y:S01]  /*250d0*/  VIADD R168, R169, UR4 ;  /* 0x00000004a9a87c36 */ /* 0x000fe20008000000 */
[----:B------:R-:W-:Y:S01]  /*250e0*/  ULDC UR4, c[0x0][0x248] ;  /* 0x0000920000047ab9 */ /* 0x000fe20000000800 */
[----:B------:R-:W-:Y:S01]  /*250f0*/  ULDC UR5, c[0x0][0x22c] ;  /* 0x00008b0000057ab9 */ /* 0x000fe20000000800 */
[----:B-1----:R-:W2:Y:S01]  /*25100*/  LDL.LU R159, [R1+0x2e4] ;  /* 0x0002e400019f7983 */ /* 0x002ea20000300800 */
[----:B------:R-:W-:Y:S01]  /*25110*/  VIADD R202, R168, UR4 ;  /* 0x00000004a8ca7c36 */ /* 0x000fe20008000000 */
[----:B------:R-:W-:Y:S01]  /*25120*/  ISETP.LT.AND P4, PT, R62, UR5, !P0 ;  /* 0x000000053e007c0c */ /* 0x000fe2000c781270 */
[----:B------:R-:W-:Y:S01]  /*25130*/  ULDC UR5, c[0x0][0x248] ;  /* 0x0000920000057ab9 */ /* 0x000fe20000000800 */
[----:B------:R-:W3:Y:S01]  /*25140*/  LDL.LU R137, [R1+0x2e0] ;  /* 0x0002e00001897983 */ /* 0x000ee20000300800 */
[----:B------:R-:W-:Y:S01]  /*25150*/  VIADD R201, R202, UR5 ;  /* 0x00000005cac97c36 */ /* 0x000fe20008000000 */
[----:B------:R-:W-:Y:S01]  /*25160*/  ULDC UR4, c[0x0][0x248] ;  /* 0x0000920000047ab9 */ /* 0x000fe20000000800 */
[----:B------:R-:W-:Y:S01]  /*25170*/  PRMT R63, R79, 0x7632, R63 ;  /* 0x000076324f3f7816 */ /* 0x000fe2000000003f */
[----:B------:R-:W4:Y:S01]  /*25180*/  LDL.LU R154, [R1+0x2c4] ;  /* 0x0002c400019a7983 */ /* 0x000f220000300800 */
[----:B------:R-:W-:Y:S01]  /*25190*/  VIADD R171, R201, UR4 ;  /* 0x00000004c9ab7c36 */ /* 0x000fe20008000000 */
[----:B------:R-:W-:Y:S01]  /*251a0*/  ULDC UR5, c[0x0][0x248] ;  /* 0x0000920000057ab9 */ /* 0x000fe20000000800 */
[----:B------:R-:W-:Y:S01]  /*251b0*/  LEA R64, P6, R173, R2, 0x1 ;  /* 0x00000002ad407211 */ /* 0x000fe200078c08ff */
[----:B------:R-:W4:Y:S01]  /*251c0*/  LDL.LU R251, [R1+0x2c0] ;  /* 0x0002c00001fb7983 */ /* 0x000f220000300800 */
[----:B------:R-:W-:Y:S01]  /*251d0*/  VIADD R170, R171, UR6 ;  /* 0x00000006abaa7c36 */ /* 0x000fe20008000000 */
[----:B------:R-:W-:-:S02]  /*251e0*/  ULDC UR4, c[0x0][0x248] ;  /* 0x0000920000047ab9 */ /* 0x000fc40000000800 */
[----:B------:R0:W-:Y:S01]  /*251f0*/  @P5 STG.E.U16 desc[UR46][R60.64], R63 ;  /* 0x0000003f3c005986 */ /* 0x0001e2000c10152e */
[----:B------:R-:W-:Y:S01]  /*25200*/  VIADD R199, R170, UR7 ;  /* 0x00000007aac77c36 */ /* 0x000fe20008000000 */
[----:B------:R-:W-:Y:S01]  /*25210*/  LEA.HI.X.SX32 R65, R173, R252, 0x1, P6 ;  /* 0x000000fcad417211 */ /* 0x000fe200030f0eff */
[----:B------:R-:W-:Y:S01]  /*25220*/  ULDC UR6, c[0x0][0x248] ;  /* 0x0000920000067ab9 */ /* 0x000fe20000000800 */
[----:B------:R-:W-:Y:S01]  /*25230*/  ULDC UR7, c[0x0][0x248] ;  /* 0x0000920000077ab9 */ /* 0x000fe20000000800 */
[----:B------:R-:W-:Y:S01]  /*25240*/  VIADD R198, R199, UR5 ;  /* 0x00000005c7c67c36 */ /* 0x000fe20008000000 */
[----:B------:R-:W4:Y:S01]  /*25250*/  LDL.LU R155, [R1+0x2b0] ;  /* 0x0002b000019b7983 */ /* 0x000f220000300800 */
[-C--:B0-----:R-:W-:Y:S02]  /*25260*/  LEA R60, P5, R190, R2.reuse, 0x1 ;  /* 0x00000002be3c7211 */ /* 0x081fe400078a08ff */
[----:B------:R-:W-:Y:S01]  /*25270*/  VIADD R173, R198, UR8 ;  /* 0x00000008c6ad7c36 */ /* 0x000fe20008000000 */
[----:B------:R-:W-:Y:S01]  /*25280*/  LEA R68, P6, R172, R2, 0x1 ;  /* 0x00000002ac447211 */ /* 0x000fe200078c08ff */
[----:B------:R-:W-:Y:S01]  /*25290*/  ULDC UR5, c[0x0][0x248] ;  /* 0x0000920000057ab9 */ /* 0x000fe20000000800 */
[----:B------:R-:W-:Y:S01]  /*252a0*/  LEA.HI.X.SX32 R61, R190, R252, 0x1, P5 ;  /* 0x000000fcbe3d7211 */ /* 0x000fe200028f0eff */
[----:B------:R-:W-:Y:S01]  /*252b0*/  ULDC UR8, c[0x0][0x248] ;  /* 0x0000920000087ab9 */ /* 0x000fe20000000800 */
[----:B------:R-:W-:Y:S01]  /*252c0*/  LEA R62, P5, R189, R2, 0x1 ;  /* 0x00000002bd3e7211 */ /* 0x000fe200078a08ff */
[----:B------:R-:W-:Y:S01]  /*252d0*/  VIADD R103, R3, 0x60 ;  /* 0x0000006003677836 */ /* 0x000fe20000000000 */
[----:B------:R-:W4:Y:S02]  /*252e0*/  LDL.LU R149, [R1+0x2ac] ;  /* 0x0002ac0001957983 */ /* 0x000f240000300800 */
[----:B------:R-:W-:-:S02]  /*252f0*/  LEA.HI.X.SX32 R63, R189, R252, 0x1, P5 ;  /* 0x000000fcbd3f7211 */ /* 0x000fc400028f0eff */
[----:B------:R-:W-:Y:S01]  /*25300*/  LEA R66, P5, R188, R2, 0x1 ;  /* 0x00000002bc427211 */ /* 0x000fe200078a08ff */
[----:B------:R-:W-:Y:S01]  /*25310*/  VIADD R52, R3, 0x61 ;  /* 0x0000006103347836 */ /* 0x000fe20000000000 */
[-C--:B------:R-:W-:Y:S01]  /*25320*/  LEA.HI.X.SX32 R69, R172, R252.reuse, 0x1, P6 ;  /* 0x000000fcac457211 */ /* 0x080fe200030f0eff */
[----:B------:R-:W-:Y:S01]  /*25330*/  VIADD R172, R173, UR9 ;  /* 0x00000009adac7c36 */ /* 0x000fe20008000000 */
[----:B------:R-:W-:Y:S01]  /*25340*/  LEA.HI.X.SX32 R67, R188, R252, 0x1, P5 ;  /* 0x000000fcbc437211 */ /* 0x000fe200028f0eff */
[----:B------:R-:W4:Y:S01]  /*25350*/  LDL.LU R136, [R1+0x294] ;  /* 0x0002940001887983 */ /* 0x000f220000300800 */
[CC--:B------:R-:W-:Y:S01]  /*25360*/  LEA R70, P5, R187.reuse, R2.reuse, 0x1 ;  /* 0x00000002bb467211 */ /* 0x0c0fe200078a08ff */
[----:B------:R-:W-:Y:S01]  /*25370*/  VIADD R197, R172, UR4 ;  /* 0x00000004acc57c36 */ /* 0x000fe20008000000 */
[C---:B------:R-:W-:Y:S01]  /*25380*/  LEA R72, P6, R186.reuse, R2, 0x1 ;  /* 0x00000002ba487211 */ /* 0x040fe200078c08ff */
[----:B------:R-:W-:Y:S01]  /*25390*/  ULDC UR4, c[0x0][0x248] ;  /* 0x0000920000047ab9 */ /* 0x000fe20000000800 */
[----:B------:R-:W-:Y:S01]  /*253a0*/  LEA.HI.X.SX32 R71, R187, R252, 0x1, P5 ;  /* 0x000000fcbb477211 */ /* 0x000fe200028f0eff */
[----:B------:R-:W-:Y:S01]  /*253b0*/  VIADD R195, R197, UR10 ;  /* 0x0000000ac5c37c36 */ /* 0x000fe20008000000 */
[C---:B------:R-:W-:Y:S01]  /*253c0*/  LEA R74, P5, R175.reuse, R2, 0x1 ;  /* 0x00000002af4a7211 */ /* 0x040fe200078a08ff */
[----:B------:R-:W4:Y:S01]  /*253d0*/  LDL.LU R246, [R1+0x290] ;  /* 0x0002900001f67983 */ /* 0x000f220000300800 */
[----:B------:R-:W-:Y:S01]  /*253e0*/  LEA.HI.X.SX32 R73, R186, R252, 0x1, P6 ;  /* 0x000000fcba497211 */ /* 0x000fe200030f0eff */
[----:B------:R-:W-:Y:S01]  /*253f0*/  ULDC UR9, c[0x0][0x248] ;  /* 0x0000920000097ab9 */ /* 0x000fe20000000800 */
[C---:B------:R-:W-:Y:S01]  /*25400*/  LEA R76, P6, R174.reuse, R2, 0x1 ;  /* 0x00000002ae4c7211 */ /* 0x040fe200078c08ff */
[----:B------:R-:W-:Y:S01]  /*25410*/  ULDC UR10, c[0x0][0x248] ;  /* 0x00009200000a7ab9 */ /* 0x000fe20000000800 */
[-C--:B------:R-:W-:Y:S01]  /*25420*/  LEA.HI.X.SX32 R75, R175, R252.reuse, 0x1, P5 ;  /* 0x000000fcaf4b7211 */ /* 0x080fe200028f0eff */
[----:B------:R-:W-:Y:S01]  /*25430*/  VIADD R175, R195, UR6 ;  /* 0x00000006c3af7c36 */ /* 0x000fe20008000000 */
[----:B------:R-:W-:Y:S01]  /*25440*/  LEA.HI.X.SX32 R77, R174, R252, 0x1, P6 ;  /* 0x000000fcae4d7211 */ /* 0x000fe200030f0eff */
[----:B------:R-:W-:Y:S01]  /*25450*/  ULDC UR6, c[0x0][0x248] ;  /* 0x0000920000067ab9 */ /* 0x000fe20000000800 */
[-C--:B------:R-:W-:Y:S01]  /*25460*/  LEA R78, P5, R185, R2.reuse, 0x1 ;  /* 0x00000002b94e7211 */ /* 0x080fe200078a08ff */
[----:B------:R-:W-:Y:S01]  /*25470*/  VIADD R174, R175, UR7 ;  /* 0x00000007afae7c36 */ /* 0x000fe20008000000 */
[----:B------:R-:W-:Y:S01]  /*25480*/  LEA R80, P6, R184, R2, 0x1 ;  /* 0x00000002b8507211 */ /* 0x000fe200078c08ff */
        /* <DEDUP_REMOVED lines=9> */
[----:B------:R-:W-:-:S02]  /*25520*/  LEA.HI.X.SX32 R83, R183, R252, 0x1, P5 ;  /* 0x000000fcb7537211 */ /* 0x000fc400028f0eff */
[----:B------:R-:W-:Y:S01]  /*25530*/  LEA.HI.X.SX32 R93, R177, R252, 0x1, P6 ;  /* 0x000000fcb15d7211 */ /* 0x000fe200030f0eff */
[----:B------:R-:W-:Y:S01]  /*25540*/  VIADD R177, R192, UR4 ;  /* 0x00000004c0b17c36 */ /* 0x000fe20008000000 */
[-C--:B------:R-:W-:Y:S01]  /*25550*/  LEA R94, P5, R176, R2.reuse, 0x1 ;  /* 0x00000002b05e7211 */ /* 0x080fe200078a08ff */
[----:B------:R-:W-:Y:S01]  /*25560*/  ULDC UR4, c[0x0][0x248] ;  /* 0x0000920000047ab9 */ /* 0x000fe20000000800 */
[----:B------:R-:W-:Y:S02]  /*25570*/  LEA R100, P6, R182, R2, 0x1 ;  /* 0x00000002b6647211 */ /* 0x000fe400078c08ff */
[-C--:B------:R-:W-:Y:S01]  /*25580*/  LEA.HI.X.SX32 R95, R176, R252.reuse, 0x1, P5 ;  /* 0x000000fcb05f7211 */ /* 0x080fe200028f0eff */
[----:B------:R-:W-:Y:S01]  /*25590*/  VIADD R176, R177, UR6 ;  /* 0x00000006b1b07c36 */ /* 0x000fe20008000000 */
[----:B------:R-:W-:Y:S01]  /*255a0*/  LEA.HI.X.SX32 R101, R182, R252, 0x1, P6 ;  /* 0x000000fcb6657211 */ /* 0x000fe200030f0eff */
[----:B------:R-:W-:Y:S02]  /*255b0*/  ULDC UR6, c[0x0][0x22c] ;  /* 0x00008b0000067ab9 */ /* 0x000fe40000000800 */
[----:B------:R-:W-:Y:S01]  /*255c0*/  VIADD R191, R176, UR5 ;  /* 0x00000005b0bf7c36 */ /* 0x000fe20008000000 */
[----:B------:R-:W-:Y:S01]  /*255d0*/  LEA R102, P6, R179, R2, 0x1 ;  /* 0x00000002b3667211 */ /* 0x000fe200078c08ff */
[----:B------:R-:W-:Y:S01]  /*255e0*/  ULDC UR5, c[0x0][0x248] ;  /* 0x0000920000057ab9 */ /* 0x000fe20000000800 */
[----:B------:R-:W-:Y:S01]  /*255f0*/  ISETP.LT.AND P5, PT, R103, UR11, !P0 ;  /* 0x0000000b67007c0c */ /* 0x000fe2000c7a1270 */
[----:B------:R-:W-:Y:S01]  /*25600*/  VIADD R189, R191, UR4 ;  /* 0x00000004bfbd7c36 */ /* 0x000fe20008000000 */
[----:B------:R-:W-:Y:S01]  /*25610*/  LEA.HI.X.SX32 R103, R179, R252, 0x1, P6 ;  /* 0x000000fcb3677211 */ /* 0x000fe200030f0eff */
[----:B------:R-:W-:Y:S01]  /*25620*/  ULDC UR4, c[0x0][0x248] ;  /* 0x0000920000047ab9 */ /* 0x000fe20000000800 */
[C---:B------:R-:W-:Y:S01]  /*25630*/  LEA R104, P6, R178.reuse, R2, 0x1 ;  /* 0x00000002b2687211 */ /* 0x040fe200078c08ff */
[----:B------:R-:W-:Y:S01]  /*25640*/  VIADD R179, R189, UR4 ;  /* 0x00000004bdb37c36 */ /* 0x000fe20008000000 */
[----:B------:R-:W-:Y:S01]  /*25650*/  ULDC UR4, c[0x0][0x248] ;  /* 0x0000920000047ab9 */ /* 0x000fe20000000800 */
[----:B------:R-:W-:Y:S01]  /*25660*/  ULDC UR11, c[0x0][0x248] ;  /* 0x00009200000b7ab9 */ /* 0x000fe20000000800 */
[----:B------:R-:W-:Y:S01]  /*25670*/  LEA.HI.X.SX32 R105, R178, R252, 0x1, P6 ;  /* 0x000000fcb2697211 */ /* 0x000fe200030f0eff */
[----:B------:R-:W-:Y:S01]  /*25680*/  VIADD R178, R179, UR4 ;  /* 0x00000004b3b27c36 */ /* 0x000fe20008000000 */
[----:B------:R-:W-:Y:S01]  /*25690*/  LEA R106, P6, R181, R2, 0x1 ;  /* 0x00000002b56a7211 */ /* 0x000fe200078c08ff */
[----:B------:R-:W-:-:S02]  /*256a0*/  ULDC UR4, c[0x0][0x248] ;  /* 0x0000920000047ab9 */ /* 0x000fc40000000800 */
[----:B------:R-:W-:Y:S01]  /*256b0*/  VIADD R188, R178, UR5 ;  /* 0x00000005b2bc7c36 */ /* 0x000fe20008000000 */
[----:B------:R-:W-:Y:S01]  /*256c0*/  LEA.HI.X.SX32 R107, R181, R252, 0x1, P6 ;  /* 0x000000fcb56b7211 */ /* 0x000fe200030f0eff */
[----:B------:R0:W-:Y:S01]  /*256d0*/  @P5 STG.E.U16 desc[UR46][R60.64], R96 ;  /* 0x000000603c005986 */ /* 0x0001e2000c10152e */
[----:B------:R-:W-:Y:S01]  /*256e0*/  LEA R244, P6, R180, R2, 0x1 ;  /* 0x00000002b4f47211 */ /* 0x000fe200078c08ff */
[----:B------:R-:W-:Y:S01]  /*256f0*/  VIADD R181, R188, UR4 ;  /* 0x00000004bcb57c36 */ /* 0x000fe20008000000 */
[----:B------:R-:W-:Y:S01]  /*25700*/  ULDC UR4, c[0x0][0x248] ;  /* 0x0000920000047ab9 */ /* 0x000fe20000000800 */
[----:B------:R-:W-:Y:S01]  /*25710*/  ULDC UR5, c[0x0][0x22c] ;  /* 0x00008b0000057ab9 */ /* 0x000fe20000000800 */
[----:B------:R-:W-:Y:S01]  /*25720*/  LEA.HI.X.SX32 R245, R180, R252, 0x1, P6 ;  /* 0x000000fcb4f57211 */ /* 0x000fe200030f0eff */
[----:B------:R-:W-:Y:S01]  /*25730*/  VIADD R180, R181, UR4 ;  /* 0x00000004b5b47c36 */ /* 0x000fe20008000000 */
[----:B------:R-:W-:Y:S01]  /*25740*/  ULDC UR4, c[0x0][0x248] ;  /* 0x0000920000047ab9 */ /* 0x000fe20000000800 */
[----:B0-----:R-:W-:-:S02]  /*25750*/  PRMT R61, R96, 0x7632, R61 ;  /* 0x00007632603d7816 */ /* 0x001fc4000000003d */
[----:B------:R-:W-:Y:S01]  /*25760*/  VIADD R96, R180, UR4 ;  /* 0x00000004b4607c36 */ /* 0x000fe20008000000 */
[----:B------:R-:W-:Y:S01]  /*25770*/  ULDC UR4, c[0x0][0x248] ;  /* 0x0000920000047ab9 */ /* 0x000fe20000000800 */
[----:B------:R-:W-:Y:S01]  /*25780*/  ISETP.LT.AND P6, PT, R52, UR6, !P0 ;  /* 0x0000000634007c0c */ /* 0x000fe2000c7c1270 */
[----:B------:R-:W-:Y:S01]  /*25790*/  VIADD R60, R3, 0x6a ;  /* 0x0000006a033c7836 */ /* 0x000fe20000000000 */
[----:B------:R-:W-:Y:S01]  /*257a0*/  ULDC UR6, c[0x0][0x248] ;  /* 0x0000920000067ab9 */ /* 0x000fe20000000800 */
[----:B------:R-:W-:Y:S01]  /*257b0*/  VIADD R187, R96, UR4 ;  /* 0x0000000460bb7c36 */ /* 0x000fe20008000000 */
[----:B------:R-:W-:-:S03]  /*257c0*/  ULDC UR4, c[0x0][0x248] ;  /* 0x0000920000047ab9 */ /* 0x000fc60000000800 */
[----:B------:R-:W-:Y:S01]  /*257d0*/  VIADD R185, R187, UR4 ;  /* 0x00000004bbb97c36 */ /* 0x000fe20008000000 */
[----:B------:R-:W-:Y:S01]  /*257e0*/  ULDC UR4, c[0x0][0x248] ;  /* 0x0000920000047ab9 */ /* 0x000fe20000000800 */
[----:B------:R-:W-:Y:S02]  /*257f0*/  ISETP.LT.AND P5, PT, R60, UR5, !P0 ;  /* 0x000000053c007c0c */ /* 0x000fe4000c7a1270 */
[----:B------:R-:W-:Y:S01]  /*25800*/  VIADD R183, R185, UR4 ;  /* 0x00000004b9b77c36 */ /* 0x000fe20008000000 */
[----:B------:R-:W-:Y:S01]  /*25810*/  ULDC UR4, c[0x0][0x248] ;  /* 0x0000920000047ab9 */ /* 0x000fe20000000800 */
        /* <DEDUP_REMOVED lines=8> */
[----:B------:R-:W-:Y:S01]  /*258a0*/  VIADD R60, R3, 0x64 ;  /* 0x00000064033c7836 */ /* 0x000fe20000000000 */
[----:B------:R1:W-:Y:S01]  /*258b0*/  @P4 STG.E.U16 desc[UR46][R64.64], R97 ;  /* 0x0000006140004986 */ /* 0x0003e2000c10152e */
[----:B------:R-:W-:-:S03]  /*258c0*/  ULDC UR5, c[0x0][0x22c] ;  /* 0x00008b0000057ab9 */ /* 0x000fc60000000800 */
[----:B------:R-:W-:Y:S02]  /*258d0*/  ISETP.LT.AND P4, PT, R60, UR5, !P0 ;  /* 0x000000053c007c0c */ /* 0x000fe4000c781270 */
[----:B0-----:R-:W-:Y:S01]  /*258e0*/  PRMT R61, R97, 0x7632, R61 ;  /* 0x00007632613d7816 */ /* 0x001fe2000000003d */
[----:B------:R-:W-:Y:S01]  /*258f0*/  VIADD R60, R3, 0x65 ;  /* 0x00000065033c7836 */ /* 0x000fe20000000000 */
[----:B------:R-:W-:Y:S01]  /*25900*/  ULDC UR5, c[0x0][0x22c] ;  /* 0x00008b0000057ab9 */ /* 0x000fe20000000800 */
[----:B-1----:R-:W-:Y:S01]  /*25910*/  VIADD R97, R184, UR4 ;  /* 0x00000004b8617c36 */ /* 0x002fe20008000000 */
[----:B------:R-:W-:-:S03]  /*25920*/  ULDC UR4, c[0x0][0x248] ;  /* 0x0000920000047ab9 */ /* 0x000fc60000000800 */
[----:B------:R-:W-:Y:S01]  /*25930*/  VIADD R65, R97, UR4 ;  /* 0x0000000461417c36 */ /* 0x000fe20008000000 */
[----:B------:R-:W-:-:S03]  /*25940*/  ULDC UR4, c[0x0][0x248] ;  /* 0x0000920000047ab9 */ /* 0x000fc60000000800 */
[----:B------:R-:W-:Y:S01]  /*25950*/  VIADD R64, R65, UR4 ;  /* 0x0000000441407c36 */ /* 0x000fe20008000000 */
[----:B------:R-:W-:Y:S01]  /*25960*/  ULDC UR4, c[0x0][0x248] ;  /* 0x0000920000047ab9 */ /* 0x000fe20000000800 */
[----:B------:R-:W-:Y:S02]  /*25970*/  @P6 STG.E.U16 desc[UR46][R66.64], R61 ;  /* 0x0000003d42006986 */ /* 0x000fe4000c10152e */
[----:B------:R-:W-:Y:S01]  /*25980*/  VIADD R186, R64, UR4 ;  /* 0x0000000440ba7c36 */ /* 0x000fe20008000000 */
[----:B------:R-:W-:Y:S01]  /*25990*/  ISETP.LT.AND P6, PT, R60, UR5, !P0 ;  /* 0x000000053c007c0c */ /* 0x000fe2000c7c1270 */
[----:B------:R-:W-:Y:S01]  /*259a0*/  ULDC UR4, c[0x0][0x248] ;  /* 0x0000920000047ab9 */ /* 0x000fe20000000800 */
[----:B------:R0:W-:Y:S01]  /*259b0*/  @P4 STG.E.U16 desc[UR46][R68.64], R98 ;  /* 0x0000006244004986 */ /* 0x0001e2000c10152e */
[----:B------:R-:W-:Y:S01]  /*259c0*/  VIADD R60, R3, 0x66 ;  /* 0x00000066033c7836 */ /* 0x000fe20000000000 */
[----:B------:R-:W-:Y:S01]  /*259d0*/  ULDC UR5, c[0x0][0x22c] ;  /* 0x00008b0000057ab9 */ /* 0x000fe20000000800 */
[----:B0-----:R-:W-:Y:S01]  /*259e0*/  VIADD R68, R186, UR4 ;  /* 0x00000004ba447c36 */ /* 0x001fe20008000000 */
[----:B------:R-:W-:Y:S01]  /*259f0*/  ULDC UR4, c[0x0][0x248] ;  /* 0x0000920000047ab9 */ /* 0x000fe20000000800 */
[----:B------:R-:W-:-:S02]  /*25a00*/  PRMT R98, R98, 0x7632, R98 ;  /* 0x0000763262627816 */ /* 0x000fc40000000062 */
[----:B------:R-:W-:Y:S01]  /*25a10*/  VIADD R67, R68, UR4 ;  /* 0x0000000444437c36 */ /* 0x000fe20008000000 */
[----:B------:R-:W-:-:S03]  /*25a20*/  ULDC UR4, c[0x0][0x248] ;  /* 0x0000920000047ab9 */ /* 0x000fc60000000800 */
[----:B------:R-:W-:Y:S01]  /*25a30*/  VIADD R66, R67, UR4 ;  /* 0x0000000443427c36 */ /* 0x000fe20008000000 */
[----:B------:R-:W-:Y:S01]  /*25a40*/  ULDC UR4, c[0x0][0x248] ;  /* 0x0000920000047ab9 */ /* 0x000fe20000000800 */
[----:B------:R0:W-:Y:S01]  /*25a50*/  @P6 STG.E.U16 desc[UR46][R70.64], R98 ;  /* 0x0000006246006986 */ /* 0x0001e2000c10152e */
[----:B------:R-:W-:Y:S01]  /*25a60*/  ISETP.LT.AND P4, PT, R60, UR5, !P0 ;  /* 0x000000053c007c0c */ /* 0x000fe2000c781270 */
[----:B------:R-:W-:Y:S01]  /*25a70*/  VIADD R60, R3, 0x67 ;  /* 0x00000067033c7836 */ /* 0x000fe20000000000 */
[----:B------:R-:W-:Y:S01]  /*25a80*/  ULDC UR5, c[0x0][0x22c] ;  /* 0x00008b0000057ab9 */ /* 0x000fe20000000800 */
[----:B0-----:R-:W-:Y:S01]  /*25a90*/  VIADD R98, R66, UR4 ;  /* 0x0000000442627c36 */ /* 0x001fe20008000000 */
[----:B------:R-:W-:-:S03]  /*25aa0*/  ULDC UR4, c[0x0][0x248] ;  /* 0x0000920000047ab9 */ /* 0x000fc60000000800 */
[----:B------:R-:W-:Y:S01]  /*25ab0*/  VIADD R71, R98, UR4 ;  /* 0x0000000462477c36 */ /* 0x000fe20008000000 */
[----:B------:R-:W-:Y:S01]  /*25ac0*/  ULDC UR4, c[0x0][0x248] ;  /* 0x0000920000047ab9 */ /* 0x000fe20000000800 */
[----:B------:R-:W-:Y:S01]  /*25ad0*/  ISETP.LT.AND P6, PT, R60, UR5, !P0 ;  /* 0x000000053c007c0c */ /* 0x000fe2000c7c1270 */
[----:B------:R-:W-:Y:S01]  /*25ae0*/  ULDC UR5, c[0x0][0x248] ;  /* 0x0000920000057ab9 */ /* 0x000fe20000000800 */
[----:B------:R-:W-:Y:S01]  /*25af0*/  VIADD R70, R71, UR4 ;  /* 0x0000000447467c36 */ /* 0x000fe20008000000 */
[----:B------:R-:W-:Y:S01]  /*25b00*/  ULDC UR4, c[0x0][0x248] ;  /* 0x0000920000047ab9 */ /* 0x000fe20000000800 */
[----:B------:R-:W-:Y:S02]  /*25b10*/  VIADD R60, R3, 0x68 ;  /* 0x00000068033c7836 */ /* 0x000fe40000000000 */
[----:B------:R-:W-:Y:S01]  /*25b20*/  VIADD R69, R70, UR5 ;  /* 0x0000000546457c36 */ /* 0x000fe20008000000 */
[----:B------:R-:W-:Y:S01]  /*25b30*/  ULDC UR5, c[0x0][0x22c] ;  /* 0x00008b0000057ab9 */ /* 0x000fe20000000800 */
[----:B------:R0:W-:Y:S02]  /*25b40*/  @P4 STG.E.U16 desc[UR46][R72.64], R99 ;  /* 0x0000006348004986 */ /* 0x0001e4000c10152e */
[----:B------:R-:W-:Y:S01]  /*25b50*/  VIADD R190, R69, UR4 ;  /* 0x0000000445be7c36 */ /* 0x000fe20008000000 */
[----:B------:R-:W-:Y:S01]  /*25b60*/  ISETP.LT.AND P4, PT, R60, UR5, !P0 ;  /* 0x000000053c007c0c */ /* 0x000fe2000c781270 */
[----:B------:R-:W-:Y:S01]  /*25b70*/  ULDC UR4, c[0x0][0x248] ;  /* 0x0000920000047ab9 */ /* 0x000fe20000000800 */
[----:B------:R-:W-:Y:S01]  /*25b80*/  PRMT R61, R99, 0x7632, R61 ;  /* 0x00007632633d7816 */ /* 0x000fe2000000003d */
[----:B------:R-:W-:Y:S01]  /*25b90*/  VIADD R60, R3, 0x69 ;  /* 0x00000069033c7836 */ /* 0x000fe20000000000 */
[----:B------:R-:W-:Y:S01]  /*25ba0*/  ULDC UR5, c[0x0][0x22c] ;  /* 0x00008b0000057ab9 */ /* 0x000fe20000000800 */
[----:B0-----:R-:W-:Y:S01]  /*25bb0*/  VIADD R99, R190, UR4 ;  /* 0x00000004be637c36 */ /* 0x001fe20008000000 */
[----:B------:R-:W-:-:S03]  /*25bc0*/  ULDC UR4, c[0x0][0x248] ;  /* 0x0000920000047ab9 */ /* 0x000fc60000000800 */
[----:B------:R-:W-:Y:S01]  /*25bd0*/  VIADD R73, R99, UR4 ;  /* 0x0000000463497c36 */ /* 0x000fe20008000000 */
[----:B------:R-:W-:Y:S01]  /*25be0*/  ULDC UR4, c[0x0][0x248] ;  /* 0x0000920000047ab9 */ /* 0x000fe20000000800 */
[----:B------:R-:W-:Y:S02]  /*25bf0*/  @P6 STG.E.U16 desc[UR46][R74.64], R61 ;  /* 0x0000003d4a006986 */ /* 0x000fe4000c10152e */
[----:B------:R-:W-:Y:S01]  /*25c00*/  VIADD R72, R73, UR4 ;  /* 0x0000000449487c36 */ /* 0x000fe20008000000 */
[----:B------:R-:W-:Y:S01]  /*25c10*/  ULDC UR4, c[0x0][0x248] ;  /* 0x0000920000047ab9 */ /* 0x000fe20000000800 */
[----:B------:R0:W-:Y:S01]  /*25c20*/  @P4 STG.E.U16 desc[UR46][R76.64], R88 ;  /* 0x000000584c004986 */ /* 0x0001e2000c10152e */
[----:B------:R-:W-:Y:S01]  /*25c30*/  ISETP.LT.AND P6, PT, R60, UR5, !P0 ;  /* 0x000000053c007c0c */ /* 0x000fe2000c7c1270 */
[----:B0-----:R-:W-:Y:S01]  /*25c40*/  VIADD R77, R72, UR4 ;  /* 0x00000004484d7c36 */ /* 0x001fe20008000000 */
[----:B------:R-:W-:Y:S01]  /*25c50*/  ULDC UR4, c[0x0][0x248] ;  /* 0x0000920000047ab9 */ /* 0x000fe20000000800 */
[----:B------:R-:W-:Y:S01]  /*25c60*/  VIADD R60, R3, 0x6c ;  /* 0x0000006c033c7836 */ /* 0x000fe20000000000 */
[----:B------:R-:W-:Y:S01]  /*25c70*/  PRMT R88, R88, 0x7632, R88 ;  /* 0x0000763258587816 */ /* 0x000fe20000000058 */
[----:B------:R-:W-:Y:S01]  /*25c80*/  VIADD R76, R77, UR4 ;  /* 0x000000044d4c7c36 */ /* 0x000fe20008000000 */
[----:B------:R-:W-:Y:S01]  /*25c90*/  ULDC UR4, c[0x0][0x248] ;  /* 0x0000920000047ab9 */ /* 0x000fe20000000800 */
[----:B------:R-:W-:-:S02]  /*25ca0*/  ULDC UR5, c[0x0][0x22c] ;  /* 0x00008b0000057ab9 */ /* 0x000fc40000000800 */
[----:B------:R-:W-:Y:S01]  /*25cb0*/  VIADD R75, R76, UR4 ;  /* 0x000000044c4b7c36 */ /* 0x000fe20008000000 */
[----:B------:R-:W-:-:S03]  /*25cc0*/  ULDC UR4, c[0x0][0x248] ;  /* 0x0000920000047ab9 */ /* 0x000fc60000000800 */
[----:B------:R-:W-:Y:S01]  /*25cd0*/  VIADD R74, R75, UR4 ;  /* 0x000000044b4a7c36 */ /* 0x000fe20008000000 */
[----:B------:R-:W-:Y:S01]  /*25ce0*/  ULDC UR4, c[0x0][0x248] ;  /* 0x0000920000047ab9 */ /* 0x000fe20000000800 */
[----:B------:R-:W-:Y:S01]  /*25cf0*/  ISETP.LT.AND P4, PT, R60, UR5, !P0 ;  /* 0x000000053c007c0c */ /* 0x000fe2000c781270 */
[C---:B------:R-:W-:Y:S01]  /*25d00*/  VIADD R60, R3.reuse, 0x6b ;  /* 0x0000006b033c7836 */ /* 0x040fe20000000000 */
[----:B------:R0:W-:Y:S01]  /*25d10*/  @P6 STG.E.U16 desc[UR46][R78.64], R88 ;  /* 0x000000584e006986 */ /* 0x0001e2000c10152e */
[----:B------:R-:W-:Y:S01]  /*25d20*/  VIADD R194, R74, UR4 ;  /* 0x000000044ac27c36 */ /* 0x000fe20008000000 */
[----:B------:R-:W-:Y:S01]  /*25d30*/  ULDC UR4, c[0x0][0x248] ;  /* 0x0000920000047ab9 */ /* 0x000fe20000000800 */
[----:B------:R-:W-:Y:S02]  /*25d40*/  ULDC UR5, c[0x0][0x22c] ;  /* 0x00008b0000057ab9 */ /* 0x000fe40000000800 */
[----:B------:R-:W-:Y:S01]  /*25d50*/  ISETP.LT.AND P6, PT, R60, UR5, !P0 ;  /* 0x000000053c007c0c */ /* 0x000fe2000c7c1270 */
[----:B0-----:R-:W-:Y:S01]  /*25d60*/  VIADD R88, R194, UR4 ;  /* 0x00000004c2587c36 */ /* 0x001fe20008000000 */
[----:B------:R-:W-:Y:S01]  /*25d70*/  ULDC UR4, c[0x0][0x248] ;  /* 0x0000920000047ab9 */ /* 0x000fe20000000800 */
[----:B------:R0:W-:Y:S01]  /*25d80*/  @P5 STG.E.U16 desc[UR46][R80.64], R89 ;  /* 0x0000005950005986 */ /* 0x0001e2000c10152e */
[----:B------:R-:W-:Y:S01]  /*25d90*/  VIADD R60, R3, 0x70 ;  /* 0x00000070033c7836 */ /* 0x000fe20000000000 */
[----:B------:R-:W-:Y:S01]  /*25da0*/  ULDC UR5, c[0x0][0x22c] ;  /* 0x00008b0000057ab9 */ /* 0x000fe20000000800 */
[----:B------:R-:W-:Y:S01]  /*25db0*/  VIADD R79, R88, UR4 ;  /* 0x00000004584f7c36 */ /* 0x000fe20008000000 */
[----:B------:R-:W-:-:S03]  /*25dc0*/  ULDC UR4, c[0x0][0x248] ;  /* 0x0000920000047ab9 */ /* 0x000fc60000000800 */
[----:B------:R-:W-:Y:S01]  /*25dd0*/  VIADD R78, R79, UR4 ;  /* 0x000000044f4e7c36 */ /* 0x000fe20008000000 */
[----:B------:R-:W-:Y:S01]  /*25de0*/  ULDC UR4, c[0x0][0x248] ;  /* 0x0000920000047ab9 */ /* 0x000fe20000000800 */
[----:B0-----:R-:W-:Y:S02]  /*25df0*/  PRMT R89, R89, 0x7632, R89 ;  /* 0x0000763259597816 */ /* 0x001fe40000000059 */
[----:B------:R-:W-:Y:S01]  /*25e00*/  VIADD R196, R78, UR4 ;  /* 0x000000044ec47c36 */ /* 0x000fe20008000000 */
[----:B------:R-:W-:Y:S02]  /*25e10*/  ULDC UR4, c[0x0][0x248] ;  /* 0x0000920000047ab9 */ /* 0x000fe40000000800 */
[----:B------:R0:W-:Y:S01]  /*25e20*/  @P6 STG.E.U16 desc[UR46][R82.64], R89 ;  /* 0x0000005952006986 */ /* 0x0001e2000c10152e */
        /* <DEDUP_REMOVED lines=10> */
[----:B------:R-:W-:Y:S02]  /*25ed0*/  PRMT R61, R90, 0x7632, R61 ;  /* 0x000076325a3d7816 */ /* 0x000fe4000000003d */
[----:B0-----:R-:W-:Y:S01]  /*25ee0*/  VIADD R92, R80, UR4 ;  /* 0x00000004505c7c36 */ /* 0x001fe20008000000 */
[----:B------:R-:W-:Y:S01]  /*25ef0*/  ULDC UR4, c[0x0][0x248] ;  /* 0x0000920000047ab9 */ /* 0x000fe20000000800 */
[----:B------:R-:W-:Y:S02]  /*25f00*/  ISETP.LT.AND P6, PT, R60, UR5, !P0 ;  /* 0x000000053c007c0c */ /* 0x000fe4000c7c1270 */
[----:B------:R-:W-:Y:S01]  /*25f10*/  VIADD R90, R92, UR4 ;  /* 0x000000045c5a7c36 */ /* 0x000fe20008000000 */
[----:B------:R-:W-:Y:S01]  /*25f20*/  ULDC UR4, c[0x0][0x248] ;  /* 0x0000920000047ab9 */ /* 0x000fe20000000800 */
[----:B------:R-:W-:Y:S01]  /*25f30*/  VIADD R60, R3, 0x72 ;  /* 0x00000072033c7836 */ /* 0x000fe20000000000 */
[----:B------:R-:W-:Y:S01]  /*25f40*/  ULDC UR5, c[0x0][0x22c] ;  /* 0x00008b0000057ab9 */ /* 0x000fe20000000800 */
[----:B------:R-:W-:Y:S01]  /*25f50*/  VIADD R89, R90, UR4 ;  /* 0x000000045a597c36 */ /* 0x000fe20008000000 */
[----:B------:R-:W-:-:S02]  /*25f60*/  ULDC UR4, c[0x0][0x248] ;  /* 0x0000920000047ab9 */ /* 0x000fc40000000800 */
        /* <DEDUP_REMOVED lines=10> */
[----:B------:R-:W-:Y:S01]  /*26010*/  @P2 STG.E.U16 desc[UR46][R100.64], R91 ;  /* 0x0000005b64002986 */ /* 0x000fe2000c10152e */
[----:B------:R-:W-:Y:S01]  /*26020*/  ULDC UR4, c[0x0][0x248] ;  /* 0x0000920000047ab9 */ /* 0x000fe20000000800 */
[----:B0-----:R-:W-:Y:S01]  /*26030*/  VIADD R94, R200, UR5 ;  /* 0x00000005c85e7c36 */ /* 0x001fe20008000000 */
[----:B------:R-:W-:Y:S01]  /*26040*/  ULDC UR5, c[0x0][0x22c] ;  /* 0x00008b0000057ab9 */ /* 0x000fe20000000800 */
[----:B------:R-:W-:-:S02]  /*26050*/  PRMT R61, R91, 0x7632, R61 ;  /* 0x000076325b3d7816 */ /* 0x000fc4000000003d */
[----:B------:R-:W-:Y:S01]  /*26060*/  ISETP.LT.AND P2, PT, R60, UR5, !P0 ;  /* 0x000000053c007c0c */ /* 0x000fe2000c741270 */
[C---:B------:R-:W-:Y:S01]  /*26070*/  VIADD R60, R3.reuse, 0x75 ;  /* 0x00000075033c7836 */ /* 0x040fe20000000000 */
[----:B------:R-:W-:Y:S01]  /*26080*/  ULDC UR5, c[0x0][0x22c] ;  /* 0x00008b0000057ab9 */ /* 0x000fe20000000800 */
[----:B------:R0:W-:Y:S03]  /*26090*/  @P1 STG.E.U16 desc[UR46][R102.64], R61 ;  /* 0x0000003d66001986 */ /* 0x0001e6000c10152e */
[----:B------:R-:W-:Y:S01]  /*260a0*/  ISETP.LT.AND P1, PT, R60, UR5, !P0 ;  /* 0x000000053c007c0c */ /* 0x000fe2000c721270 */
[----:B------:R-:W-:Y:S01]  /*260b0*/  VIADD R60, R3, 0x76 ;  /* 0x00000076033c7836 */ /* 0x000fe20000000000 */
[----:B------:R-:W-:Y:S01]  /*260c0*/  @P5 STG.E.U16 desc[UR46][R104.64], R84 ;  /* 0x0000005468005986 */ /* 0x000fe2000c10152e */
[----:B------:R-:W-:Y:S01]  /*260d0*/  ULDC UR5, c[0x0][0x22c] ;  /* 0x00008b0000057ab9 */ /* 0x000fe20000000800 */
[----:B0-----:R-:W-:-:S02]  /*260e0*/  PRMT R61, R84, 0x7632, R61 ;  /* 0x00007632543d7816 */ /* 0x001fc4000000003d */
[----:B------:R-:W-:Y:S01]  /*260f0*/  ISETP.LT.AND P5, PT, R60, UR5, !P0 ;  /* 0x000000053c007c0c */ /* 0x000fe2000c7a1270 */
[----:B------:R-:W-:Y:S01]  /*26100*/  VIADD R93, R94, UR4 ;  /* 0x000000045e5d7c36 */ /* 0x000fe20008000000 */
[----:B------:R-:W-:Y:S01]  /*26110*/  ULDC UR4, c[0x0][0x248] ;  /* 0x0000920000047ab9 */ /* 0x000fe20000000800 */
[----:B------:R0:W-:Y:S01]  /*26120*/  @P6 STG.E.U16 desc[UR46][R106.64], R61 ;  /* 0x0000003d6a006986 */ /* 0x0001e2000c10152e */
[----:B------:R-:W-:-:S03]  /*26130*/  ULDC UR5, c[0x0][0x248] ;  /* 0x0000920000057ab9 */ /* 0x000fc60000000800 */
[----:B------:R1:W-:Y:S01]  /*26140*/  @P4 STG.E.U16 desc[UR46][R244.64], R85 ;  /* 0x00000055f4004986 */ /* 0x0003e2000c10152e */
[----:B------:R-:W-:-:S04]  /*26150*/  LEA R60, P4, R212, R2, 0x1 ;  /* 0x00000002d43c7211 */ /* 0x000fc800078808ff */
[----:B0-----:R-:W-:Y:S02]  /*26160*/  LEA.HI.X.SX32 R61, R212, R252, 0x1, P4 ;  /* 0x000000fcd43d7211 */ /* 0x001fe400020f0eff */
[----:B------:R-:W-:Y:S02]  /*26170*/  LEA R62, P4, R211, R2, 0x1 ;  /* 0x00000002d33e7211 */ /* 0x000fe400078808ff */
[----:B-1----:R-:W-:Y:S02]  /*26180*/  PRMT R85, R85, 0x7632, R85 ;  /* 0x0000763255557816 */ /* 0x002fe40000000055 */
[----:B------:R-:W-:-:S03]  /*26190*/  LEA.HI.X.SX32 R63, R211, R252, 0x1, P4 ;  /* 0x000000fcd33f7211 */ /* 0x000fc600020f0eff */
[----:B------:R0:W-:Y:S04]  /*261a0*/  @P3 STG.E.U16 desc[UR46][R60.64], R85 ;  /* 0x000000553c003986 */ /* 0x0001e8000c10152e */
[----:B------:R1:W-:Y:S01]  /*261b0*/  @P2 STG.E.U16 desc[UR46][R62.64], R86 ;  /* 0x000000563e002986 */ /* 0x0003e2000c10152e */
[----:B------:R-:W-:Y:S02]  /*261c0*/  PRMT R245, R86, 0x7632, R245 ;  /* 0x0000763256f57816 */ /* 0x000fe400000000f5 */
[----:B0-----:R-:W-:-:S04]  /*261d0*/  LEA R60, P2, R210, R2, 0x1 ;  /* 0x00000002d23c7211 */ /* 0x001fc800078408ff */
[----:B------:R-:W-:Y:S02]  /*261e0*/  LEA.HI.X.SX32 R61, R210, R252, 0x1, P2 ;  /* 0x000000fcd23d7211 */ /* 0x000fe400010f0eff */
[----:B-1----:R-:W-:-:S03]  /*261f0*/  LEA R62, P2, R55, R2, 0x1 ;  /* 0x00000002373e7211 */ /* 0x002fc600078408ff */
[----:B------:R-:W-:Y:S01]  /*26200*/  @P1 STG.E.U16 desc[UR46][R60.64], R245 ;  /* 0x000000f53c001986 */ /* 0x000fe2000c10152e */
[CC--:B------:R-:W-:Y:S02]  /*26210*/  LEA R234, P1, R54.reuse, R2.reuse, 0x1 ;  /* 0x0000000236ea7211 */ /* 0x0c0fe400078208ff */
[----:B------:R-:W-:Y:S02]  /*26220*/  LEA R52, P3, R57, R2, 0x1 ;  /* 0x0000000239347211 */ /* 0x000fe400078608ff */
[----:B------:R-:W-:Y:S02]  /*26230*/  LEA.HI.X.SX32 R235, R54, R252, 0x1, P1 ;  /* 0x000000fc36eb7211 */ /* 0x000fe400008f0eff */
[----:B------:R-:W-:Y:S02]  /*26240*/  LEA R236, P1, R59, R2, 0x1 ;  /* 0x000000023bec7211 */ /* 0x000fe400078208ff */
[----:B------:R-:W-:Y:S02]  /*26250*/  LEA.HI.X.SX32 R63, R55, R252, 0x1, P2 ;  /* 0x000000fc373f7211 */ /* 0x000fe400010f0eff */
[----:B------:R-:W-:-:S02]  /*26260*/  LEA R238, P2, R58, R2, 0x1 ;  /* 0x000000023aee7211 */ /* 0x000fc400078408ff */
[----:B------:R-:W-:Y:S02]  /*26270*/  LEA.HI.X.SX32 R53, R57, R252, 0x1, P3 ;  /* 0x000000fc39357211 */ /* 0x000fe400018f0eff */
[----:B------:R-:W-:Y:S02]  /*26280*/  LEA R54, P4, R56, R2, 0x1 ;  /* 0x0000000238367211 */ /* 0x000fe400078808ff */
[----:B------:R-:W-:Y:S02]  /*26290*/  LEA.HI.X.SX32 R237, R59, R252, 0x1, P1 ;  /* 0x000000fc3bed7211 */ /* 0x000fe400008f0eff */
[----:B--2---:R-:W-:Y:S02]  /*262a0*/  LEA R150, P1, R159, R2, 0x1 ;  /* 0x000000029f967211 */ /* 0x004fe400078208ff */
[----:B------:R-:W-:Y:S01]  /*262b0*/  LEA.HI.X.SX32 R239, R58, R252, 0x1, P2 ;  /* 0x000000fc3aef7211 */ /* 0x000fe200010f0eff */
[----:B------:R0:W-:Y:S01]  /*262c0*/  STL.64 [R1+0xb88], R52 ;  /* 0x000b883401007387 */ /* 0x0001e20000100a00 */
[----:B---3--:R-:W-:-:S02]  /*262d0*/  LEA R58, P2, R137, R2, 0x1 ;  /* 0x00000002893a7211 */ /* 0x008fc400078408ff */
[-C--:B------:R-:W-:Y:S02]  /*262e0*/  LEA.HI.X.SX32 R55, R56, R252.reuse, 0x1, P4 ;  /* 0x000000fc38377211 */ /* 0x080fe400020f0eff */
[-C--:B------:R-:W-:Y:S02]  /*262f0*/  LEA.HI.X.SX32 R151, R159, R252.reuse, 0x1, P1 ;  /* 0x000000fc9f977211 */ /* 0x080fe400008f0eff */
[----:B------:R-:W-:Y:S01]  /*26300*/  LEA.HI.X.SX32 R59, R137, R252, 0x1, P2 ;  /* 0x000000fc893b7211 */ /* 0x000fe200010f0eff */
[----:B------:R4:W-:Y:S01]  /*26310*/  STL.64 [R1+0xf18], R54 ;  /* 0x000f183601007387 */ /* 0x0009e20000100a00 */
[----:B0-----:R-:W-:-:S03]  /*26320*/  LEA R52, P3, R31, R2, 0x1 ;  /* 0x000000021f347211 */ /* 0x001fc600078608ff */
[----:B------:R-:W-:Y:S01]  /*26330*/  STL.64 [R1+0xb78], R150 ;  /* 0x000b789601007387 */ /* 0x000fe20000100a00 */
[----:B------:R-:W-:-:S03]  /*26340*/  LEA.HI.X.SX32 R53, R31, R252, 0x1, P3 ;  /* 0x000000fc1f357211 */ /* 0x000fc600018f0eff */
[----:B------:R-:W2:Y:S04]  /*26350*/  LDL.LU R159, [R1+0x280] ;  /* 0x00028000019f7983 */ /* 0x000ea80000300800 */
[----:B------:R0:W-:Y:S01]  /*26360*/  STL.64 [R1+0xb70], R58 ;  /* 0x000b703a01007387 */ /* 0x0001e20000100a00 */
[----:B----4-:R-:W-:-:S03]  /*26370*/  LEA R54, P1, R154, R2, 0x1 ;  /* 0x000000029a367211 */ /* 0x010fc600078208ff */
[----:B------:R-:W3:Y:S04]  /*26380*/  LDL.LU R137, [R1+0x27c] ;  /* 0x00027c0001897983 */ /* 0x000ee80000300800 */
[----:B------:R1:W-:Y:S01]  /*26390*/  STL.64 [R1+0xb68], R52 ;  /* 0x000b683401007387 */ /* 0x0003e20000100a00 */
[C---:B0-----:R-:W-:Y:S02]  /*263a0*/  LEA R58, P3, R49.reuse, R2, 0x1 ;  /* 0x00000002313a7211 */ /* 0x041fe400078608ff */
[-C--:B------:R-:W-:Y:S02]  /*263b0*/  LEA.HI.X.SX32 R55, R154, R252.reuse, 0x1, P1 ;  /* 0x000000fc9a377211 */ /* 0x080fe400008f0eff */
[----:B------:R-:W-:Y:S02]  /*263c0*/  LEA.HI.X.SX32 R59, R49, R252, 0x1, P3 ;  /* 0x000000fc313b7211 */ /* 0x000fe400018f0eff */
[----:B-1----:R-:W-:-:S03]  /*263d0*/  LEA R52, P2, R251, R2, 0x1 ;  /* 0x00000002fb347211 */ /* 0x002fc600078408ff */
[----:B------:R-:W-:Y:S01]  /*263e0*/  STL.64 [R1+0xf00], R58 ;  /* 0x000f003a01007387 */ /* 0x000fe20000100a00 */
[----:B------:R-:W-:-:S03]  /*263f0*/  LEA.HI.X.SX32 R53, R251, R252, 0x1, P2 ;  /* 0x000000fcfb357211 */ /* 0x000fc600010f0eff */
[----:B------:R0:W-:Y:S04]  /*26400*/  STL.64 [R1+0xb58], R54 ;  /* 0x000b583601007387 */ /* 0x0001e80000100a00 */
[----:B------:R1:W-:Y:S04]  /*26410*/  STL.64 [R1+0xb50], R52 ;  /* 0x000b503401007387 */ /* 0x0003e80000100a00 */
[----:B------:R-:W4:Y:S04]  /*26420*/  LDL.LU R154, [R1+0x268] ;  /* 0x00026800019a7983 */ /* 0x000f280000300800 */
[----:B------:R-:W4:Y:S01]  /*26430*/  LDL.LU R251, [R1+0x264] ;  /* 0x0002640001fb7983 */ /* 0x000f220000300800 */
[----:B------:R-:W-:-:S02]  /*26440*/  LEA R56, P4, R30, R2, 0x1 ;  /* 0x000000021e387211 */ /* 0x000fc400078808ff */
[C---:B0-----:R-:W-:Y:S02]  /*26450*/  LEA R54, P1, R155.reuse, R2, 0x1 ;  /* 0x000000029b367211 */ /* 0x041fe400078208ff */
[----:B------:R-:W-:Y:S02]  /*26460*/  LEA.HI.X.SX32 R57, R30, R252, 0x1, P4 ;  /* 0x000000fc1e397211 */ /* 0x000fe400020f0eff */
[C---:B------:R-:W-:Y:S02]  /*26470*/  LEA R30, P4, R48.reuse, R2, 0x1 ;  /* 0x00000002301e7211 */ /* 0x040fe400078808ff */
[-C--:B------:R-:W-:Y:S02]  /*26480*/  LEA.HI.X.SX32 R55, R155, R252.reuse, 0x1, P1 ;  /* 0x000000fc9b377211 */ /* 0x080fe400008f0eff */
[----:B------:R-:W-:Y:S02]  /*26490*/  LEA.HI.X.SX32 R31, R48, R252, 0x1, P4 ;  /* 0x000000fc301f7211 */ /* 0x000fe400020f0eff */
[----:B-1----:R-:W-:-:S03]  /*264a0*/  LEA R52, P2, R149, R2, 0x1 ;  /* 0x0000000295347211 */ /* 0x002fc600078408ff */
[----:B------:R0:W-:Y:S01]  /*264b0*/  STL.64 [R1+0xb40], R30 ;  /* 0x000b401e01007387 */ /* 0x0001e20000100a00 */
[----:B------:R-:W-:-:S03]  /*264c0*/  LEA.HI.X.SX32 R53, R149, R252, 0x1, P2 ;  /* 0x000000fc95357211 */ /* 0x000fc600010f0eff */
[----:B------:R1:W-:Y:S04]  /*264d0*/  STL.64 [R1+0xb28], R54 ;  /* 0x000b283601007387 */ /* 0x0003e80000100a00 */
[----:B------:R-:W4:Y:S01]  /*264e0*/  LDL.LU R155, [R1+0x24c] ;  /* 0x00024c00019b7983 */ /* 0x000f220000300800 */
[-C--:B0-----:R-:W-:Y:S02]  /*264f0*/  LEA R30, P4, R50, R2.reuse, 0x1 ;  /* 0x00000002321e7211 */ /* 0x081fe400078808ff */
[----:B-1----:R-:W-:Y:S01]  /*26500*/  LEA R54, P1, R136, R2, 0x1 ;  /* 0x0000000288367211 */ /* 0x002fe200078208ff */
[----:B------:R0:W-:Y:S01]  /*26510*/  STL.64 [R1+0xb20], R52 ;  /* 0x000b203401007387 */ /* 0x0001e20000100a00 */
[----:B------:R-:W-:Y:S02]  /*26520*/  LEA.HI.X.SX32 R31, R50, R252, 0x1, P4 ;  /* 0x000000fc321f7211 */ /* 0x000fe400020f0eff */
[----:B------:R-:W-:Y:S01]  /*26530*/  LEA R48, P3, R51, R2, 0x1 ;  /* 0x0000000233307211 */ /* 0x000fe200078608ff */
[----:B------:R-:W4:Y:S01]  /*26540*/  LDL.LU R149, [R1+0x248] ;  /* 0x0002480001957983 */ /* 0x000f220000300800 */
[----:B------:R-:W-:-:S02]  /*26550*/  LEA.HI.X.SX32 R55, R136, R252, 0x1, P1 ;  /* 0x000000fc88377211 */ /* 0x000fc400008f0eff */
[----:B------:R-:W-:Y:S01]  /*26560*/  LEA.HI.X.SX32 R49, R51, R252, 0x1, P3 ;  /* 0x000000fc33317211 */ /* 0x000fe200018f0eff */
[----:B------:R1:W-:Y:S01]  /*26570*/  STL.64 [R1+0xb10], R30 ;  /* 0x000b101e01007387 */ /* 0x0003e20000100a00 */
[-C--:B------:R-:W-:Y:S02]  /*26580*/  LEA R50, P2, R246, R2.reuse, 0x1 ;  /* 0x00000002f6327211 */ /* 0x080fe400078408ff */
[-C--:B0-----:R-:W-:Y:S01]  /*26590*/  LEA R52, P3, R45, R2.reuse, 0x1 ;  /* 0x000000022d347211 */ /* 0x081fe200078608ff */
[----:B------:R-:W-:Y:S04]  /*265a0*/  STL.64 [R1+0xb08], R54 ;  /* 0x000b083601007387 */ /* 0x000fe80000100a00 */
[----:B------:R-:W4:Y:S01]  /*265b0*/  LDL.LU R136, [R1+0x234] ;  /* 0x0002340001887983 */ /* 0x000f220000300800 */
[----:B-1----:R-:W-:-:S02]  /*265c0*/  LEA R30, P4, R44, R2, 0x1 ;  /* 0x000000022c1e7211 */ /* 0x002fc400078808ff */
[-C--:B------:R-:W-:Y:S02]  /*265d0*/  LEA.HI.X.SX32 R53, R45, R252.reuse, 0x1, P3 ;  /* 0x000000fc2d357211 */ /* 0x080fe400018f0eff */
[-C--:B------:R-:W-:Y:S02]  /*265e0*/  LEA.HI.X.SX32 R51, R246, R252.reuse, 0x1, P2 ;  /* 0x000000fcf6337211 */ /* 0x080fe400010f0eff */
[----:B------:R-:W-:Y:S01]  /*265f0*/  LEA.HI.X.SX32 R31, R44, R252, 0x1, P4 ;  /* 0x000000fc2c1f7211 */ /* 0x000fe200020f0eff */
[----:B------:R-:W4:Y:S04]  /*26600*/  LDL.LU R246, [R1+0x230] ;  /* 0x0002300001f67983 */ /* 0x000f280000300800 */
[----:B------:R0:W-:Y:S04]  /*26610*/  STL.64 [R1+0xaf8], R52 ;  /* 0x000af83401007387 */ /* 0x0001e80000100a00 */
[----:B------:R1:W-:Y:S01]  /*26620*/  STL.64 [R1+0xaf0], R30 ;  /* 0x000af01e01007387 */ /* 0x0003e20000100a00 */
[----:B0-----:R-:W-:-:S02]  /*26630*/  LEA R52, P3, R47, R2, 0x1 ;  /* 0x000000022f347211 */ /* 0x001fc400078608ff */
[C---:B-1----:R-:W-:Y:S02]  /*26640*/  LEA R30, P4, R46.reuse, R2, 0x1 ;  /* 0x000000022e1e7211 */ /* 0x042fe400078808ff */
[-C--:B------:R-:W-:Y:S02]  /*26650*/  LEA.HI.X.SX32 R53, R47, R252.reuse, 0x1, P3 ;  /* 0x000000fc2f357211 */ /* 0x080fe400018f0eff */
[----:B------:R-:W-:Y:S02]  /*26660*/  LEA.HI.X.SX32 R31, R46, R252, 0x1, P4 ;  /* 0x000000fc2e1f7211 */ /* 0x000fe400020f0eff */
[----:B--2---:R-:W-:-:S04]  /*26670*/  LEA R54, P1, R159, R2, 0x1 ;  /* 0x000000029f367211 */ /* 0x004fc800078208ff */
[----:B------:R-:W-:-:S05]  /*26680*/  LEA.HI.X.SX32 R55, R159, R252, 0x1, P1 ;  /* 0x000000fc9f377211 */ /* 0x000fca00008f0eff */
[----:B------:R4:W-:Y:S01]  /*26690*/  STL.64 [R1+0xae8], R54 ;  /* 0x000ae83601007387 */ /* 0x0009e20000100a00 */
[----:B---3--:R-:W-:-:S03]  /*266a0*/  LEA R44, P2, R137, R2, 0x1 ;  /* 0x00000002892c7211 */ /* 0x008fc600078408ff */
[----:B------:R-:W2:Y:S01]  /*266b0*/  LDL.LU R159, [R1+0x218] ;  /* 0x00021800019f7983 */ /* 0x000ea20000300800 */
[----:B------:R-:W-:-:S03]  /*266c0*/  LEA.HI.X.SX32 R45, R137, R252, 0x1, P2 ;  /* 0x000000fc892d7211 */ /* 0x000fc600010f0eff */
[----:B------:R-:W3:Y:S04]  /*266d0*/  LDL.LU R137, [R1+0x214] ;  /* 0x0002140001897983 */ /* 0x000ee80000300800 */
[----:B------:R0:W-:Y:S04]  /*266e0*/  STL.64 [R1+0xad8], R52 ;  /* 0x000ad83401007387 */ /* 0x0001e80000100a00 */
[----:B------:R1:W-:Y:S01]  /*266f0*/  STL.64 [R1+0xad0], R30 ;  /* 0x000ad01e01007387 */ /* 0x0003e20000100a00 */
[----:B----4-:R-:W-:-:S04]  /*26700*/  LEA R54, P1, R154, R2, 0x1 ;  /* 0x000000029a367211 */ /* 0x010fc800078208ff */
[----:B------:R-:W-:Y:S02]  /*26710*/  LEA.HI.X.SX32 R55, R154, R252, 0x1, P1 ;  /* 0x000000fc9a377211 */ /* 0x000fe400008f0eff */
[----:B------:R-:W-:-:S03]  /*26720*/  LEA R46, P2, R251, R2, 0x1 ;  /* 0x00000002fb2e7211 */ /* 0x000fc600078408ff */
[----:B------:R4:W-:Y:S01]  /*26730*/  STL.64 [R1+0xac0], R54 ;  /* 0x000ac03601007387 */ /* 0x0009e20000100a00 */
[----:B------:R-:W-:-:S03]  /*26740*/  LEA.HI.X.SX32 R47, R251, R252, 0x1, P2 ;  /* 0x000000fcfb2f7211 */ /* 0x000fc600010f0eff */
[----:B------:R-:W3:Y:S04]  /*26750*/  LDL.LU R154, [R1+0x1f8] ;  /* 0x0001f800019a7983 */ /* 0x000ee80000300800 */
[----:B------:R-:W3:Y:S01]  /*26760*/  LDL.LU R251, [R1+0x1f4] ;  /* 0x0001f40001fb7983 */ /* 0x000ee20000300800 */
[CC--:B0-----:R-:W-:Y:S02]  /*26770*/  LEA R52, P3, R41.reuse, R2.reuse, 0x1 ;  /* 0x0000000229347211 */ /* 0x0c1fe400078608ff */
[C---:B-1----:R-:W-:Y:S02]  /*26780*/  LEA R30, P4, R40.reuse, R2, 0x1 ;  /* 0x00000002281e7211 */ /* 0x042fe400078808ff */
[-C--:B------:R-:W-:Y:S02]  /*26790*/  LEA.HI.X.SX32 R53, R41, R252.reuse, 0x1, P3 ;  /* 0x000000fc29357211 */ /* 0x080fe400018f0eff */
[----:B------:R-:W-:-:S02]  /*267a0*/  LEA.HI.X.SX32 R31, R40, R252, 0x1, P4 ;  /* 0x000000fc281f7211 */ /* 0x000fc400020f0eff */
[C---:B----4-:R-:W-:Y:S01]  /*267b0*/  LEA R54, P1, R155.reuse, R2, 0x1 ;  /* 0x000000029b367211 */ /* 0x050fe200078208ff */
[----:B------:R0:W-:Y:S03]  /*267c0*/  STL.64 [R1+0xab0], R52 ;  /* 0x000ab03401007387 */ /* 0x0001e60000100a00 */
[----:B------:R-:W-:Y:S01]  /*267d0*/  LEA.HI.X.SX32 R55, R155, R252, 0x1, P1 ;  /* 0x000000fc9b377211 */ /* 0x000fe200008f0eff */
[----:B------:R1:W-:Y:S04]  /*267e0*/  STL.64 [R1+0xaa8], R30 ;  /* 0x000aa81e01007387 */ /* 0x0003e80000100a00 */
[----:B------:R4:W-:Y:S01]  /*267f0*/  STL.64 [R1+0xaa0], R54 ;  /* 0x000aa03601007387 */ /* 0x0009e20000100a00 */
[----:B------:R-:W-:-:S03]  /*26800*/  LEA R40, P2, R149, R2, 0x1 ;  /* 0x0000000295287211 */ /* 0x000fc600078408ff */
[----:B------:R-:W3:Y:S01]  /*26810*/  LDL.LU R155, [R1+0x1e0] ;  /* 0x0001e000019b7983 */ /* 0x000ee20000300800 */
[-C--:B0-----:R-:W-:Y:S02]  /*26820*/  LEA R52, P3, R43, R2.reuse, 0x1 ;  /* 0x000000022b347211 */ /* 0x081fe400078608ff */
[C---:B-1----:R-:W-:Y:S02]  /*26830*/  LEA R30, P4, R42.reuse, R2, 0x1 ;  /* 0x000000022a1e7211 */ /* 0x042fe400078808ff */
[-C--:B------:R-:W-:Y:S02]  /*26840*/  LEA.HI.X.SX32 R41, R149, R252.reuse, 0x1, P2 ;  /* 0x000000fc95297211 */ /* 0x080fe400010f0eff */
[-C--:B------:R-:W-:Y:S01]  /*26850*/  LEA.HI.X.SX32 R53, R43, R252.reuse, 0x1, P3 ;  /* 0x000000fc2b357211 */ /* 0x080fe200018f0eff */
[----:B------:R-:W3:Y:S01]  /*26860*/  LDL.LU R149, [R1+0x1dc] ;  /* 0x0001dc0001957983 */ /* 0x000ee20000300800 */
[----:B------:R-:W-:Y:S02]  /*26870*/  LEA.HI.X.SX32 R31, R42, R252, 0x1, P4 ;  /* 0x000000fc2a1f7211 */ /* 0x000fe400020f0eff */
[C---:B----4-:R-:W-:Y:S01]  /*26880*/  LEA R54, P1, R136.reuse, R2, 0x1 ;  /* 0x0000000288367211 */ /* 0x050fe200078208ff */
[----:B------:R0:W-:Y:S03]  /*26890*/  STL.64 [R1+0xa90], R52 ;  /* 0x000a903401007387 */ /* 0x0001e60000100a00 */
[----:B------:R-:W-:Y:S01]  /*268a0*/  LEA.HI.X.SX32 R55, R136, R252, 0x1, P1 ;  /* 0x000000fc88377211 */ /* 0x000fe200008f0eff */
[----:B------:R1:W-:Y:S01]  /*268b0*/  STL.64 [R1+0xa88], R30 ;  /* 0x000a881e01007387 */ /* 0x0003e20000100a00 */
[----:B------:R-:W-:-:S03]  /*268c0*/  LEA R42, P3, R37, R2, 0x1 ;  /* 0x00000002252a7211 */ /* 0x000fc600078608ff */
[----:B------:R-:W-:Y:S01]  /*268d0*/  STL.64 [R1+0xa78], R54 ;  /* 0x000a783601007387 */ /* 0x000fe20000100a00 */
[----:B0-----:R-:W-:-:S03]  /*268e0*/  LEA R52, P2, R246, R2, 0x1 ;  /* 0x00000002f6347211 */ /* 0x001fc600078408ff */
[----:B------:R-:W4:Y:S01]  /*268f0*/  LDL.LU R136, [R1+0x1cc] ;  /* 0x0001cc0001887983 */ /* 0x000f220000300800 */
[----:B------:R-:W-:Y:S02]  /*26900*/  LEA.HI.X.SX32 R53, R246, R252, 0x1, P2 ;  /* 0x000000fcf6357211 */ /* 0x000fe400010f0eff */
[C---:B-1----:R-:W-:Y:S02]  /*26910*/  LEA R30, P4, R36.reuse, R2, 0x1 ;  /* 0x00000002241e7211 */ /* 0x042fe400078808ff */
[-C--:B------:R-:W-:Y:S01]  /*26920*/  LEA.HI.X.SX32 R43, R37, R252.reuse, 0x1, P3 ;  /* 0x000000fc252b7211 */ /* 0x080fe200018f0eff */
[----:B------:R0:W-:Y:S01]  /*26930*/  STL.64 [R1+0xa70], R52 ;  /* 0x000a703401007387 */ /* 0x0001e20000100a00 */
[----:B------:R-:W-:-:S03]  /*26940*/  LEA.HI.X.SX32 R31, R36, R252, 0x1, P4 ;  /* 0x000000fc241f7211 */ /* 0x000fc600020f0eff */
[----:B------:R-:W4:Y:S04]  /*26950*/  LDL.LU R246, [R1+0x1c8] ;  /* 0x0001c80001f67983 */ /* 0x000f280000300800 */
[----:B------:R1:W-:Y:S01]  /*26960*/  STL.64 [R1+0xa60], R30 ;  /* 0x000a601e01007387 */ /* 0x0003e20000100a00 */
[----:B0-----:R-:W-:-:S04]  /*26970*/  LEA R52, P3, R39, R2, 0x1 ;  /* 0x0000000227347211 */ /* 0x001fc800078608ff */
[----:B------:R-:W-:Y:S02]  /*26980*/  LEA.HI.X.SX32 R53, R39, R252, 0x1, P3 ;  /* 0x000000fc27357211 */ /* 0x000fe400018f0eff */
[----:B-1----:R-:W-:-:S04]  /*26990*/  LEA R30, P4, R38, R2, 0x1 ;  /* 0x00000002261e7211 */ /* 0x002fc800078808ff */
[----:B------:R-:W-:Y:S02]  /*269a0*/  LEA.HI.X.SX32 R31, R38, R252, 0x1, P4 ;  /* 0x000000fc261f7211 */ /* 0x000fe400020f0eff */
[----:B--2---:R-:W-:-:S04]  /*269b0*/  LEA R54, P1, R159, R2, 0x1 ;  /* 0x000000029f367211 */ /* 0x004fc800078208ff */
[----:B------:R-:W-:Y:S02]  /*269c0*/  LEA.HI.X.SX32 R55, R159, R252, 0x1, P1 ;  /* 0x000000fc9f377211 */ /* 0x000fe400008f0eff */
[----:B---3--:R-:W-:-:S03]  /*269d0*/  LEA R36, P2, R137, R2, 0x1 ;  /* 0x0000000289247211 */ /* 0x008fc600078408ff */
[----:B------:R0:W-:Y:S01]  /*269e0*/  STL.64 [R1+0xa58], R54 ;  /* 0x000a583601007387 */ /* 0x0001e20000100a00 */
[----:B------:R-:W-:-:S03]  /*269f0*/  LEA.HI.X.SX32 R37, R137, R252, 0x1, P2 ;  /* 0x000000fc89257211 */ /* 0x000fc600010f0eff */
[----:B------:R-:W2:Y:S04]  /*26a00*/  LDL.LU R159, [R1+0x1b8] ;  /* 0x0001b800019f7983 */ /* 0x000ea80000300800 */
[----:B------:R-:W3:Y:S04]  /*26a10*/  LDL.LU R137, [R1+0x1b4] ;  /* 0x0001b40001897983 */ /* 0x000ee80000300800 */
[----:B------:R1:W-:Y:S04]  /*26a20*/  STL.64 [R1+0xa48], R52 ;  /* 0x000a483401007387 */ /* 0x0003e80000100a00 */
[----:B------:R1:W-:Y:S01]  /*26a30*/  STL.64 [R1+0xa40], R30 ;  /* 0x000a401e01007387 */ /* 0x0003e20000100a00 */
[----:B0-----:R-:W-:-:S02]  /*26a40*/  LEA R54, P1, R154, R2, 0x1 ;  /* 0x000000029a367211 */ /* 0x001fc400078208ff */
[C---:B-1----:R-:W-:Y:S02]  /*26a50*/  LEA R52, P2, R251.reuse, R2, 0x1 ;  /* 0x00000002fb347211 */ /* 0x042fe400078408ff */
[-C--:B------:R-:W-:Y:S02]  /*26a60*/  LEA.HI.X.SX32 R55, R154, R252.reuse, 0x1, P1 ;  /* 0x000000fc9a377211 */ /* 0x080fe400008f0eff */
[----:B------:R-:W-:-:S03]  /*26a70*/  LEA.HI.X.SX32 R53, R251, R252, 0x1, P2 ;  /* 0x000000fcfb357211 */ /* 0x000fc600010f0eff */
[----:B------:R0:W-:Y:S04]  /*26a80*/  STL.64 [R1+0xa38], R54 ;  /* 0x000a383601007387 */ /* 0x0001e80000100a00 */
[----:B------:R-:W3:Y:S04]  /*26a90*/  LDL.LU R154, [R1+0x1a8] ;  /* 0x0001a800019a7983 */ /* 0x000ee80000300800 */
[----:B------:R1:W-:Y:S04]  /*26aa0*/  STL.64 [R1+0xa30], R52 ;  /* 0x000a303401007387 */ /* 0x0003e80000100a00 */
[----:B------:R-:W3:Y:S01]  /*26ab0*/  LDL.LU R251, [R1+0x1a4] ;  /* 0x0001a40001fb7983 */ /* 0x000ee20000300800 */
[----:B------:R-:W-:-:S02]  /*26ac0*/  LEA R38, P3, R33, R2, 0x1 ;  /* 0x0000000221267211 */ /* 0x000fc400078608ff */
[C---:B------:R-:W-:Y:S02]  /*26ad0*/  LEA R30, P4, R32.reuse, R2, 0x1 ;  /* 0x00000002201e7211 */ /* 0x040fe400078808ff */
[-C--:B------:R-:W-:Y:S02]  /*26ae0*/  LEA.HI.X.SX32 R39, R33, R252.reuse, 0x1, P3 ;  /* 0x000000fc21277211 */ /* 0x080fe400018f0eff */
[----:B------:R-:W-:Y:S02]  /*26af0*/  LEA.HI.X.SX32 R31, R32, R252, 0x1, P4 ;  /* 0x000000fc201f7211 */ /* 0x000fe400020f0eff */
[-C--:B------:R-:W-:Y:S02]  /*26b00*/  LEA R32, P3, R35, R2.reuse, 0x1 ;  /* 0x0000000223207211 */ /* 0x080fe400078608ff */
[-C--:B0-----:R-:W-:Y:S02]  /*26b10*/  LEA R54, P1, R155, R2.reuse, 0x1 ;  /* 0x000000029b367211 */ /* 0x081fe400078208ff */
[----:B-1----:R-:W-:-:S02]  /*26b20*/  LEA R52, P2, R149, R2, 0x1 ;  /* 0x0000000295347211 */ /* 0x002fc400078408ff */
[-C--:B------:R-:W-:Y:S02]  /*26b30*/  LEA.HI.X.SX32 R33, R35, R252.reuse, 0x1, P3 ;  /* 0x000000fc23217211 */ /* 0x080fe400018f0eff */
[-C--:B------:R-:W-:Y:S02]  /*26b40*/  LEA.HI.X.SX32 R55, R155, R252.reuse, 0x1, P1 ;  /* 0x000000fc9b377211 */ /* 0x080fe400008f0eff */
[----:B------:R-:W-:Y:S01]  /*26b50*/  LEA.HI.X.SX32 R53, R149, R252, 0x1, P2 ;  /* 0x000000fc95357211 */ /* 0x000fe200010f0eff */
[----:B------:R0:W-:Y:S04]  /*26b60*/  STL.64 [R1+0xa20], R30 ;  /* 0x000a201e01007387 */ /* 0x0001e80000100a00 */
[----:B------:R-:W-:Y:S04]  /*26b70*/  STL.64 [R1+0xeb0], R32 ;  /* 0x000eb02001007387 */ /* 0x000fe80000100a00 */
[----:B------:R-:W-:Y:S01]  /*26b80*/  STL.64 [R1+0xa18], R54 ;  /* 0x000a183601007387 */ /* 0x000fe20000100a00 */
[----:B0-----:R-:W-:-:S03]  /*26b90*/  LEA R30, P4, R34, R2, 0x1 ;  /* 0x00000002221e7211 */ /* 0x001fc600078808ff */
[----:B------:R4:W-:Y:S04]  /*26ba0*/  STL.64 [R1+0xa10], R52 ;  /* 0x000a103401007387 */ /* 0x0009e80000100a00 */
[----:B------:R-:W3:Y:S01]  /*26bb0*/  LDL.LU R155, [R1+0x194] ;  /* 0x00019400019b7983 */ /* 0x000ee20000300800 */
[----:B------:R-:W-:-:S03]  /*26bc0*/  LEA.HI.X.SX32 R31, R34, R252, 0x1, P4 ;  /* 0x000000fc221f7211 */ /* 0x000fc600020f0eff */
[----:B------:R-:W3:Y:S01]  /*26bd0*/  LDL.LU R149, [R1+0x190] ;  /* 0x0001900001957983 */ /* 0x000ee20000300800 */
[-C--:B----4-:R-:W-:Y:S02]  /*26be0*/  LEA R52, P1, R136, R2.reuse, 0x1 ;  /* 0x0000000288347211 */ /* 0x090fe400078208ff */
[----:B------:R-:W-:Y:S02]  /*26bf0*/  LEA R32, P2, R246, R2, 0x1 ;  /* 0x00000002f6207211 */ /* 0x000fe400078408ff */
[-C--:B------:R-:W-:Y:S01]  /*26c00*/  LEA.HI.X.SX32 R53, R136, R252.reuse, 0x1, P1 ;  /* 0x000000fc88357211 */ /* 0x080fe200008f0eff */
[----:B------:R0:W-:Y:S01]  /*26c10*/  STL.64 [R1+0xa00], R30 ;  /* 0x000a001e01007387 */ /* 0x0001e20000100a00 */
[----:B------:R-:W-:-:S03]  /*26c20*/  LEA.HI.X.SX32 R33, R246, R252, 0x1, P2 ;  /* 0x000000fcf6217211 */ /* 0x000fc600010f0eff */
[----:B------:R-:W-:Y:S04]  /*26c30*/  STL.64 [R1+0x9f8], R52 ;  /* 0x0009f83401007387 */ /* 0x000fe80000100a00 */
[----:B------:R-:W4:Y:S01]  /*26c40*/  LDL.LU R136, [R1+0x184] ;  /* 0x0001840001887983 */ /* 0x000f220000300800 */
[----:B0-----:R-:W-:-:S03]  /*26c50*/  LEA R30, P3, R29, R2, 0x1 ;  /* 0x000000021d1e7211 */ /* 0x001fc600078608ff */
[----:B------:R-:W-:Y:S01]  /*26c60*/  STL.64 [R1+0x9f0], R32 ;  /* 0x0009f02001007387 */ /* 0x000fe20000100a00 */
[----:B------:R-:W-:-:S03]  /*26c70*/  LEA.HI.X.SX32 R31, R29, R252, 0x1, P3 ;  /* 0x000000fc1d1f7211 */ /* 0x000fc600018f0eff */
[----:B------:R-:W4:Y:S04]  /*26c80*/  LDL.LU R246, [R1+0x180] ;  /* 0x0001800001f67983 */ /* 0x000f280000300800 */
[----:B------:R0:W-:Y:S02]  /*26c90*/  STL.64 [R1+0x9e8], R30 ;  /* 0x0009e81e01007387 */ /* 0x0001e40000100a00 */
[----:B0-----:R-:W-:-:S04]  /*26ca0*/  LEA R30, P3, R9, R2, 0x1 ;  /* 0x00000002091e7211 */ /* 0x001fc800078608ff */
[----:B------:R-:W-:Y:S02]  /*26cb0*/  LEA.HI.X.SX32 R31, R9, R252, 0x1, P3 ;  /* 0x000000fc091f7211 */ /* 0x000fe400018f0eff */
[----:B--2---:R-:W-:-:S04]  /*26cc0*/  LEA R52, P1, R159, R2, 0x1 ;  /* 0x000000029f347211 */ /* 0x004fc800078208ff */
[----:B------:R-:W-:Y:S02]  /*26cd0*/  LEA.HI.X.SX32 R53, R159, R252, 0x1, P1 ;  /* 0x000000fc9f357211 */ /* 0x000fe400008f0eff */
[----:B---3--:R-:W-:-:S03]  /*26ce0*/  LEA R32, P2, R137, R2, 0x1 ;  /* 0x0000000289207211 */ /* 0x008fc600078408ff */
[----:B------:R0:W-:Y:S01]  /*26cf0*/  STL.64 [R1+0x9d8], R52 ;  /* 0x0009d83401007387 */ /* 0x0001e20000100a00 */
[----:B------:R-:W-:-:S03]  /*26d00*/  LEA.HI.X.SX32 R33, R137, R252, 0x1, P2 ;  /* 0x000000fc89217211 */ /* 0x000fc600010f0eff */
[----:B0-----:R-:W2:Y:S04]  /*26d10*/  LDL.LU R53, [R1+0x170] ;  /* 0x0001700001357983 */ /* 0x001ea80000300800 */
[----:B------:R0:W-:Y:S04]  /*26d20*/  STL.64 [R1+0x9d0], R32 ;  /* 0x0009d02001007387 */ /* 0x0001e80000100a00 */
[----:B------:R-:W3:Y:S04]  /*26d30*/  LDL.LU R137, [R1+0x16c] ;  /* 0x00016c0001897983 */ /* 0x000ee80000300800 */
[----:B------:R1:W-:Y:S01]  /*26d40*/  STL.64 [R1+0x9c8], R30 ;  /* 0x0009c81e01007387 */ /* 0x0003e20000100a00 */
[----:B0-----:R-:W-:-:S04]  /*26d50*/  LEA R32, P2, R251, R2, 0x1 ;  /* 0x00000002fb207211 */ /* 0x001fc800078408ff */
[----:B------:R-:W-:Y:S02]  /*26d60*/  LEA.HI.X.SX32 R33, R251, R252, 0x1, P2 ;  /* 0x000000fcfb217211 */ /* 0x000fe400010f0eff */
[----:B------:R-:W3:Y:S01]  /*26d70*/  LDL.LU R251, [R1+0x15c] ;  /* 0x00015c0001fb7983 */ /* 0x000ee20000300800 */
[-C--:B------:R-:W-:Y:S02]  /*26d80*/  LEA R34, P4, R28, R2.reuse, 0x1 ;  /* 0x000000021c227211 */ /* 0x080fe400078808ff */
[----:B------:R-:W-:Y:S02]  /*26d90*/  LEA R54, P1, R154, R2, 0x1 ;  /* 0x000000029a367211 */ /* 0x000fe400078208ff */
[----:B------:R-:W-:Y:S02]  /*26da0*/  LEA.HI.X.SX32 R35, R28, R252, 0x1, P4 ;  /* 0x000000fc1c237211 */ /* 0x000fe400020f0eff */
[-C--:B------:R-:W-:Y:S02]  /*26db0*/  LEA R28, P4, R8, R2.reuse, 0x1 ;  /* 0x00000002081c7211 */ /* 0x080fe400078808ff */
[----:B-1----:R-:W-:-:S02]  /*26dc0*/  LEA R30, P3, R25, R2, 0x1 ;  /* 0x00000002191e7211 */ /* 0x002fc400078608ff */
[-C--:B------:R-:W-:Y:S02]  /*26dd0*/  LEA.HI.X.SX32 R29, R8, R252.reuse, 0x1, P4 ;  /* 0x000000fc081d7211 */ /* 0x080fe400020f0eff */
[----:B------:R-:W-:Y:S02]  /*26de0*/  LEA.HI.X.SX32 R55, R154, R252, 0x1, P1 ;  /* 0x000000fc9a377211 */ /* 0x000fe400008f0eff */
[C---:B------:R-:W-:Y:S02]  /*26df0*/  LEA R8, P4, R24.reuse, R2, 0x1 ;  /* 0x0000000218087211 */ /* 0x040fe400078808ff */
[-C--:B------:R-:W-:Y:S01]  /*26e00*/  LEA.HI.X.SX32 R31, R25, R252.reuse, 0x1, P3 ;  /* 0x000000fc191f7211 */ /* 0x080fe200018f0eff */
[----:B------:R-:W-:Y:S01]  /*26e10*/  STL.64 [R1+0x9b0], R54 ;  /* 0x0009b03601007387 */ /* 0x000fe20000100a00 */
[----:B------:R-:W-:-:S03]  /*26e20*/  LEA.HI.X.SX32 R9, R24, R252, 0x1, P4 ;  /* 0x000000fc18097211 */ /* 0x000fc600020f0eff */
[----:B------:R-:W3:Y:S04]  /*26e30*/  LDL.LU R154, [R1+0x158] ;  /* 0x00015800019a7983 */ /* 0x000ee80000300800 */
[----:B------:R0:W-:Y:S04]  /*26e40*/  STL.64 [R1+0x9a8], R32 ;  /* 0x0009a82001007387 */ /* 0x0001e80000100a00 */
[----:B------:R1:W-:Y:S04]  /*26e50*/  STL.64 [R1+0xe90], R30 ;  /* 0x000e901e01007387 */ /* 0x0003e80000100a00 */
[----:B------:R1:W-:Y:S01]  /*26e60*/  STL.64 [R1+0x998], R8 ;  /* 0x0009980801007387 */ /* 0x0003e20000100a00 */
[----:B0-----:R-:W-:-:S02]  /*26e70*/  LEA R32, P1, R155, R2, 0x1 ;  /* 0x000000029b207211 */ /* 0x001fc400078208ff */
[----:B-1----:R-:W-:Y:S02]  /*26e80*/  LEA R30, P2, R149, R2, 0x1 ;  /* 0x00000002951e7211 */ /* 0x002fe400078408ff */
[----:B------:R-:W-:Y:S02]  /*26e90*/  LEA.HI.X.SX32 R33, R155, R252, 0x1, P1 ;  /* 0x000000fc9b217211 */ /* 0x000fe400008f0eff */
[C---:B------:R-:W-:Y:S01]  /*26ea0*/  LEA R8, P4, R26.reuse, R2, 0x1 ;  /* 0x000000021a087211 */ /* 0x040fe200078808ff */
[----:B------:R-:W3:Y:S01]  /*26eb0*/  LDL.LU R155, [R1+0x14c] ;  /* 0x00014c00019b7983 */ /* 0x000ee20000300800 */
[----:B------:R-:W-:Y:S02]  /*26ec0*/  LEA.HI.X.SX32 R31, R149, R252, 0x1, P2 ;  /* 0x000000fc951f7211 */ /* 0x000fe400010f0eff */
[C---:B------:R-:W-:Y:S02]  /*26ed0*/  LEA R24, P3, R27.reuse, R2, 0x1 ;  /* 0x000000021b187211 */ /* 0x040fe400078608ff */
[-C--:B------:R-:W-:Y:S01]  /*26ee0*/  LEA.HI.X.SX32 R9, R26, R252.reuse, 0x1, P4 ;  /* 0x000000fc1a097211 */ /* 0x080fe200020f0eff */
[----:B------:R4:W-:Y:S01]  /*26ef0*/  STL.64 [R1+0x990], R32 ;  /* 0x0009902001007387 */ /* 0x0009e20000100a00 */
[----:B------:R-:W-:-:S03]  /*26f00*/  LEA.HI.X.SX32 R25, R27, R252, 0x1, P3 ;  /* 0x000000fc1b197211 */ /* 0x000fc600018f0eff */
[----:B------:R-:W3:Y:S04]  /*26f10*/  LDL.LU R149, [R1+0x148] ;  /* 0x0001480001957983 */ /* 0x000ee80000300800 */
[----:B------:R0:W-:Y:S01]  /*26f20*/  STL.64 [R1+0x988], R30 ;  /* 0x0009881e01007387 */ /* 0x0001e20000100a00 */
[----:B----4-:R-:W-:-:S03]  /*26f30*/  LEA R32, P1, R136, R2, 0x1 ;  /* 0x0000000288207211 */ /* 0x010fc600078208ff */
[----:B------:R1:W-:Y:S01]  /*26f40*/  STL.64 [R1+0x978], R8 ;  /* 0x0009780801007387 */ /* 0x0003e20000100a00 */
[----:B------:R-:W-:Y:S02]  /*26f50*/  LEA R26, P2, R246, R2, 0x1 ;  /* 0x00000002f61a7211 */ /* 0x000fe400078408ff */
[----:B------:R-:W-:Y:S02]  /*26f60*/  LEA.HI.X.SX32 R33, R136, R252, 0x1, P1 ;  /* 0x000000fc88217211 */ /* 0x000fe400008f0eff */
[----:B------:R-:W4:Y:S01]  /*26f70*/  LDL.LU R136, [R1+0x138] ;  /* 0x0001380001887983 */ /* 0x000f220000300800 */
[CC--:B0-----:R-:W-:Y:S02]  /*26f80*/  LEA R30, P3, R21.reuse, R2.reuse, 0x1 ;  /* 0x00000002151e7211 */ /* 0x0c1fe400078608ff */
[----:B-1----:R-:W-:Y:S02]  /*26f90*/  LEA R8, P4, R20, R2, 0x1 ;  /* 0x0000000214087211 */ /* 0x002fe400078808ff */
[----:B------:R-:W-:-:S02]  /*26fa0*/  LEA.HI.X.SX32 R31, R21, R252, 0x1, P3 ;  /* 0x000000fc151f7211 */ /* 0x000fc400018f0eff */
[-C--:B------:R-:W-:Y:S01]  /*26fb0*/  LEA.HI.X.SX32 R9, R20, R252.reuse, 0x1, P4 ;  /* 0x000000fc14097211 */ /* 0x080fe200020f0eff */
[----:B------:R-:W-:Y:S01]  /*26fc0*/  STL.64 [R1+0x970], R32 ;  /* 0x0009702001007387 */ /* 0x000fe20000100a00 */
[----:B------:R-:W-:-:S03]  /*26fd0*/  LEA.HI.X.SX32 R27, R246, R252, 0x1, P2 ;  /* 0x000000fcf61b7211 */ /* 0x000fc600010f0eff */
[----:B------:R-:W4:Y:S04]  /*26fe0*/  LDL.LU R246, [R1+0x134] ;  /* 0x0001340001f67983 */ /* 0x000f280000300800 */
[----:B------:R0:W-:Y:S04]  /*26ff0*/  STL.64 [R1+0x960], R30 ;  /* 0x0009601e01007387 */ /* 0x0001e80000100a00 */
[----:B------:R1:W-:Y:S01]  /*27000*/  STL.64 [R1+0x958], R8 ;  /* 0x0009580801007387 */ /* 0x0003e20000100a00 */
[-C--:B0-----:R-:W-:Y:S02]  /*27010*/  LEA R30, P3, R23, R2.reuse, 0x1 ;  /* 0x00000002171e7211 */ /* 0x081fe400078608ff */
[----:B-1----:R-:W-:-:S02]  /*27020*/  LEA R8, P4, R22, R2, 0x1 ;  /* 0x0000000216087211 */ /* 0x002fc400078808ff */
[-C--:B------:R-:W-:Y:S02]  /*27030*/  LEA.HI.X.SX32 R31, R23, R252.reuse, 0x1, P3 ;  /* 0x000000fc171f7211 */ /* 0x080fe400018f0eff */
[----:B------:R-:W-:Y:S02]  /*27040*/  LEA.HI.X.SX32 R9, R22, R252, 0x1, P4 ;  /* 0x000000fc16097211 */ /* 0x000fe400020f0eff */
[----:B--2---:R-:W-:-:S04]  /*27050*/  LEA R32, P1, R53, R2, 0x1 ;  /* 0x0000000235207211 */ /* 0x004fc800078208ff */
[----:B------:R-:W-:Y:S02]  /*27060*/  LEA.HI.X.SX32 R33, R53, R252, 0x1, P1 ;  /* 0x000000fc35217211 */ /* 0x000fe400008f0eff */
[----:B---3--:R-:W-:-:S03]  /*27070*/  LEA R20, P2, R137, R2, 0x1 ;  /* 0x0000000289147211 */ /* 0x008fc600078408ff */
[----:B------:R-:W-:Y:S01]  /*27080*/  STL.64 [R1+0x950], R32 ;  /* 0x0009502001007387 */ /* 0x000fe20000100a00 */
[----:B------:R-:W-:-:S03]  /*27090*/  LEA.HI.X.SX32 R21, R137, R252, 0x1, P2 ;  /* 0x000000fc89157211 */ /* 0x000fc600010f0eff */
[----:B------:R0:W-:Y:S04]  /*270a0*/  STL.64 [R1+0x940], R30 ;  /* 0x0009401e01007387 */ /* 0x0001e80000100a00 */
[----:B------:R1:W-:Y:S04]  /*270b0*/  STL.64 [R1+0x938], R8 ;  /* 0x0009380801007387 */ /* 0x0003e80000100a00 */
[----:B------:R-:W2:Y:S01]  /*270c0*/  LDL.LU R137, [R1+0x128] ;  /* 0x0001280001897983 */ /* 0x000ea20000300800 */
[-C--:B0-----:R-:W-:Y:S02]  /*270d0*/  LEA R30, P3, R17, R2.reuse, 0x1 ;  /* 0x00000002111e7211 */ /* 0x081fe400078608ff */
[----:B-1----:R-:W-:-:S02]  /*270e0*/  LEA R8, P4, R16, R2, 0x1 ;  /* 0x0000000210087211 */ /* 0x002fc400078808ff */
[----:B------:R-:W-:Y:S02]  /*270f0*/  LEA R32, P1, R251, R2, 0x1 ;  /* 0x00000002fb207211 */ /* 0x000fe400078208ff */
[-C--:B------:R-:W-:Y:S02]  /*27100*/  LEA.HI.X.SX32 R31, R17, R252.reuse, 0x1, P3 ;  /* 0x000000fc111f7211 */ /* 0x080fe400018f0eff */
[-C--:B------:R-:W-:Y:S02]  /*27110*/  LEA.HI.X.SX32 R33, R251, R252.reuse, 0x1, P1 ;  /* 0x000000fcfb217211 */ /* 0x080fe400008f0eff */
[----:B------:R-:W-:Y:S01]  /*27120*/  LEA.HI.X.SX32 R9, R16, R252, 0x1, P4 ;  /* 0x000000fc10097211 */ /* 0x000fe200020f0eff */
[----:B------:R-:W3:Y:S04]  /*27130*/  LDL.LU R251, [R1+0x124] ;  /* 0x0001240001fb7983 */ /* 0x000ee80000300800 */
[----:B------:R-:W-:Y:S04]  /*27140*/  STL.64 [R1+0x928], R32 ;  /* 0x0009282001007387 */ /* 0x000fe80000100a00 */
[----:B------:R0:W-:Y:S04]  /*27150*/  STL.64 [R1+0x918], R30 ;  /* 0x0009181e01007387 */ /* 0x0001e80000100a00 */
[----:B------:R1:W-:Y:S04]  /*27160*/  STL.64 [R1+0x910], R8 ;  /* 0x0009100801007387 */ /* 0x0003e80000100a00 */
[----:B------:R-:W3:Y:S04]  /*27170*/  LDL.LU R159, [R1+0x118] ;  /* 0x00011800019f7983 */ /* 0x000ee80000300800 */
[----:B------:R-:W3:Y:S01]  /*27180*/  LDL.LU R52, [R1+0x114] ;  /* 0x0001140001347983 */ /* 0x000ee20000300800 */
[----:B0-----:R-:W-:-:S02]  /*27190*/  LEA R30, P3, R19, R2, 0x1 ;  /* 0x00000002131e7211 */ /* 0x001fc400078608ff */
[C---:B-1----:R-:W-:Y:S02]  /*271a0*/  LEA R8, P4, R18.reuse, R2, 0x1 ;  /* 0x0000000212087211 */ /* 0x042fe400078808ff */
[-C--:B------:R-:W-:Y:S02]  /*271b0*/  LEA.HI.X.SX32 R31, R19, R252.reuse, 0x1, P3 ;  /* 0x000000fc131f7211 */ /* 0x080fe400018f0eff */
[----:B------:R-:W-:Y:S02]  /*271c0*/  LEA.HI.X.SX32 R9, R18, R252, 0x1, P4 ;  /* 0x000000fc12097211 */ /* 0x000fe400020f0eff */
[----:B------:R-:W-:-:S04]  /*271d0*/  LEA R32, P1, R155, R2, 0x1 ;  /* 0x000000029b207211 */ /* 0x000fc800078208ff */
[----:B------:R-:W-:-:S05]  /*271e0*/  LEA.HI.X.SX32 R33, R155, R252, 0x1, P1 ;  /* 0x000000fc9b217211 */ /* 0x000fca00008f0eff */
[----:B------:R4:W-:Y:S01]  /*271f0*/  STL.64 [R1+0x900], R32 ;  /* 0x0009002001007387 */ /* 0x0009e20000100a00 */
[----:B------:R-:W-:-:S03]  /*27200*/  LEA R22, P2, R154, R2, 0x1 ;  /* 0x000000029a167211 */ /* 0x000fc600078408ff */
[----:B------:R0:W-:Y:S04]  /*27210*/  STL.64 [R1+0x8f0], R30 ;  /* 0x0008f01e01007387 */ /* 0x0001e80000100a00 */
[----:B------:R1:W-:Y:S04]  /*27220*/  STL.64 [R1+0x8e8], R8 ;  /* 0x0008e80801007387 */ /* 0x0003e80000100a00 */
[----:B------:R-:W3:Y:S01]  /*27230*/  LDL.LU R150, [R1+0x108] ;  /* 0x0001080001967983 */ /* 0x000ee20000300800 */
[----:B----4-:R-:W-:-:S03]  /*27240*/  LEA R32, P1, R136, R2, 0x1 ;  /* 0x0000000288207211 */ /* 0x010fc600078208ff */
[----:B------:R-:W4:Y:S01]  /*27250*/  LDL.LU R151, [R1+0x104] ;  /* 0x0001040001977983 */ /* 0x000f220000300800 */
[----:B------:R-:W-:Y:S02]  /*27260*/  LEA.HI.X.SX32 R33, R136, R252, 0x1, P1 ;  /* 0x000000fc88217211 */ /* 0x000fe400008f0eff */
[----:B0-----:R-:W-:-:S03]  /*27270*/  LEA R30, P3, R13, R2, 0x1 ;  /* 0x000000020d1e7211 */ /* 0x001fc600078608ff */
[----:B------:R-:W-:Y:S01]  /*27280*/  STL.64 [R1+0x8e0], R32 ;  /* 0x0008e02001007387 */ /* 0x000fe20000100a00 */
[----:B------:R-:W-:-:S03]  /*27290*/  LEA.HI.X.SX32 R23, R154, R252, 0x1, P2 ;  /* 0x000000fc9a177211 */ /* 0x000fc600010f0eff */
[----:B------:R-:W4:Y:S01]  /*272a0*/  LDL.LU R158, [R1+0x100] ;  /* 0x00010000019e7983 */ /* 0x000f220000300800 */
[----:B------:R-:W-:-:S03]  /*272b0*/  LEA R16, P2, R149, R2, 0x1 ;  /* 0x0000000295107211 */ /* 0x000fc600078408ff */
[----:B------:R-:W4:Y:S01]  /*272c0*/  LDL.LU R53, [R1+0xfc] ;  /* 0x0000fc0001357983 */ /* 0x000f220000300800 */
[C---:B-1----:R-:W-:Y:S02]  /*272d0*/  LEA R8, P4, R12.reuse, R2, 0x1 ;  /* 0x000000020c087211 */ /* 0x042fe400078808ff */
[-C--:B------:R-:W-:Y:S01]  /*272e0*/  LEA.HI.X.SX32 R31, R13, R252.reuse, 0x1, P3 ;  /* 0x000000fc0d1f7211 */ /* 0x080fe200018f0eff */
[----:B------:R-:W4:Y:S01]  /*272f0*/  LDL.LU R154, [R1+0xf8] ;  /* 0x0000f800019a7983 */ /* 0x000f220000300800 */
[-C--:B------:R-:W-:Y:S02]  /*27300*/  LEA.HI.X.SX32 R17, R149, R252.reuse, 0x1, P2 ;  /* 0x000000fc95117211 */ /* 0x080fe400010f0eff */
[----:B------:R-:W-:Y:S01]  /*27310*/  LEA.HI.X.SX32 R9, R12, R252, 0x1, P4 ;  /* 0x000000fc0c097211 */ /* 0x000fe200020f0eff */
[----:B------:R-:W4:Y:S01]  /*27320*/  LDL.LU R155, [R1+0xf4] ;  /* 0x0000f400019b7983 */ /* 0x000f220000300800 */
[----:B------:R-:W-:-:S03]  /*27330*/  LEA R18, P2, R246, R2, 0x1 ;  /* 0x00000002f6127211 */ /* 0x000fc600078408ff */
[----:B------:R0:W-:Y:S01]  /*27340*/  STL.64 [R1+0x8d0], R30 ;  /* 0x0008d01e01007387 */ /* 0x0001e20000100a00 */
[----:B------:R-:W-:-:S03]  /*27350*/  LEA.HI.X.SX32 R19, R246, R252, 0x1, P2 ;  /* 0x000000fcf6137211 */ /* 0x000fc600010f0eff */
[----:B------:R-:W4:Y:S04]  /*27360*/  LDL.LU R149, [R1+0xf0] ;  /* 0x0000f00001957983 */ /* 0x000f280000300800 */
[----:B------:R1:W-:Y:S01]  /*27370*/  STL.64 [R1+0x8c8], R8 ;  /* 0x0008c80801007387 */ /* 0x0003e20000100a00 */
[----:B0-----:R-:W-:-:S03]  /*27380*/  LEA R30, P3, R15, R2, 0x1 ;  /* 0x000000020f1e7211 */ /* 0x001fc600078608ff */
[----:B------:R-:W4:Y:S01]  /*27390*/  LDL.LU R246, [R1+0xec] ;  /* 0x0000ec0001f67983 */ /* 0x000f220000300800 */
[----:B------:R-:W-:Y:S02]  /*273a0*/  LEA.HI.X.SX32 R31, R15, R252, 0x1, P3 ;  /* 0x000000fc0f1f7211 */ /* 0x000fe400018f0eff */
[----:B-1----:R-:W-:-:S04]  /*273b0*/  LEA R8, P4, R14, R2, 0x1 ;  /* 0x000000020e087211 */ /* 0x002fc800078808ff */
[----:B------:R-:W-:Y:S02]  /*273c0*/  LEA.HI.X.SX32 R9, R14, R252, 0x1, P4 ;  /* 0x000000fc0e097211 */ /* 0x000fe400020f0eff */
[----:B--2---:R-:W-:-:S04]  /*273d0*/  LEA R32, P1, R137, R2, 0x1 ;  /* 0x0000000289207211 */ /* 0x004fc800078208ff */
[----:B------:R-:W-:-:S05]  /*273e0*/  LEA.HI.X.SX32 R33, R137, R252, 0x1, P1 ;  /* 0x000000fc89217211 */ /* 0x000fca00008f0eff */
[----:B------:R0:W-:Y:S04]  /*273f0*/  STL.64 [R1+0x8c0], R32 ;  /* 0x0008c02001007387 */ /* 0x0001e80000100a00 */
[----:B------:R-:W2:Y:S04]  /*27400*/  LDL.LU R136, [R1+0xe8] ;  /* 0x0000e80001887983 */ /* 0x000ea80000300800 */
[----:B------:R-:W2:Y:S01]  /*27410*/  LDL.LU R137, [R1+0xe4] ;  /* 0x0000e40001897983 */ /* 0x000ea20000300800 */
[----:B---3--:R-:W-:-:S03]  /*27420*/  LEA R12, P2, R251, R2, 0x1 ;  /* 0x00000002fb0c7211 */ /* 0x008fc600078408ff */
[----:B------:R1:W-:Y:S01]  /*27430*/  STL.64 [R1+0x8b0], R30 ;  /* 0x0008b01e01007387 */ /* 0x0003e20000100a00 */
[----:B------:R-:W-:-:S03]  /*27440*/  LEA.HI.X.SX32 R13, R251, R252, 0x1, P2 ;  /* 0x000000fcfb0d7211 */ /* 0x000fc600010f0eff */
[----:B------:R-:W3:Y:S01]  /*27450*/  LDL.LU R251, [R1+0xe0] ;  /* 0x0000e00001fb7983 */ /* 0x000ee20000300800 */
[----:B0-----:R-:W-:-:S04]  /*27460*/  LEA R32, P1, R159, R2, 0x1 ;  /* 0x000000029f207211 */ /* 0x001fc800078208ff */
[----:B------:R-:W-:Y:S01]  /*27470*/  LEA.HI.X.SX32 R33, R159, R252, 0x1, P1 ;  /* 0x000000fc9f217211 */ /* 0x000fe200008f0eff */
[----:B------:R0:W-:Y:S04]  /*27480*/  STL.64 [R1+0x8a8], R8 ;  /* 0x0008a80801007387 */ /* 0x0001e80000100a00 */
[----:B------:R0:W-:Y:S04]  /*27490*/  STL.64 [R1+0x8a0], R32 ;  /* 0x0008a02001007387 */ /* 0x0001e80000100a00 */
[----:B------:R-:W3:Y:S01]  /*274a0*/  LDL.LU R159, [R1+0xd8] ;  /* 0x0000d800019f7983 */ /* 0x000ee20000300800 */
[----:B------:R-:W-:-:S04]  /*274b0*/  LEA R14, P2, R52, R2, 0x1 ;  /* 0x00000002340e7211 */ /* 0x000fc800078408ff */
[----:B------:R-:W-:Y:S02]  /*274c0*/  LEA.HI.X.SX32 R15, R52, R252, 0x1, P2 ;  /* 0x000000fc340f7211 */ /* 0x000fe400010f0eff */
[----:B------:R-:W3:Y:S01]  /*274d0*/  LDL.LU R52, [R1+0xd4] ;  /* 0x0000d40001347983 */ /* 0x000ee20000300800 */
[CC--:B-1----:R-:W-:Y:S02]  /*274e0*/  LEA R30, P3, R11.reuse, R2.reuse, 0x1 ;  /* 0x000000020b1e7211 */ /* 0x0c2fe400078608ff */
[C---:B0-----:R-:W-:Y:S02]  /*274f0*/  LEA R8, P4, R10.reuse, R2, 0x1 ;  /* 0x000000020a087211 */ /* 0x041fe400078808ff */
[-C--:B------:R-:W-:Y:S02]  /*27500*/  LEA.HI.X.SX32 R31, R11, R252.reuse, 0x1, P3 ;  /* 0x000000fc0b1f7211 */ /* 0x080fe400018f0eff */
[----:B------:R-:W-:-:S03]  /*27510*/  LEA.HI.X.SX32 R9, R10, R252, 0x1, P4 ;  /* 0x000000fc0a097211 */ /* 0x000fc600020f0eff */
[----:B------:R-:W-:Y:S04]  /*27520*/  STL.64 [R1+0x890], R30 ;  /* 0x0008901e01007387 */ /* 0x000fe80000100a00 */
[----:B------:R4:W-:Y:S01]  /*27530*/  STL.64 [R1+0x888], R8 ;  /* 0x0008880801007387 */ /* 0x0009e20000100a00 */
[----:B------:R-:W-:-:S04]  /*27540*/  LEA R32, P1, R150, R2, 0x1 ;  /* 0x0000000296207211 */ /* 0x000fc800078208ff */
[----:B------:R-:W-:Y:S02]  /*27550*/  LEA.HI.X.SX32 R33, R150, R252, 0x1, P1 ;  /* 0x000000fc96217211 */ /* 0x000fe400008f0eff */
[----:B----4-:R-:W-:-:S03]  /*27560*/  LEA R8, P2, R151, R2, 0x1 ;  /* 0x0000000297087211 */ /* 0x010fc600078408ff */
[----:B------:R0:W-:Y:S01]  /*27570*/  STL.64 [R1+0x880], R32 ;  /* 0x0008802001007387 */ /* 0x0001e20000100a00 */
[CC--:B------:R-:W-:Y:S02]  /*27580*/  LEA R30, P3, R158.reuse, R2.reuse, 0x1 ;  /* 0x000000029e1e7211 */ /* 0x0c0fe400078608ff */
[C---:B------:R-:W-:Y:S02]  /*27590*/  LEA R10, P4, R53.reuse, R2, 0x1 ;  /* 0x00000002350a7211 */ /* 0x040fe400078808ff */
[-C--:B------:R-:W-:Y:S02]  /*275a0*/  LEA.HI.X.SX32 R31, R158, R252.reuse, 0x1, P3 ;  /* 0x000000fc9e1f7211 */ /* 0x080fe400018f0eff */
[----:B------:R-:W-:Y:S02]  /*275b0*/  LEA.HI.X.SX32 R11, R53, R252, 0x1, P4 ;  /* 0x000000fc350b7211 */ /* 0x000fe400020f0eff */
[C---:B------:R-:W-:Y:S02]  /*275c0*/  LEA R54, P1, R154.reuse, R2, 0x1 ;  /* 0x000000029a367211 */ /* 0x040fe400078208ff */
[-C--:B------:R-:W-:Y:S01]  /*275d0*/  LEA.HI.X.SX32 R9, R151, R252.reuse, 0x1, P2 ;  /* 0x000000fc97097211 */ /* 0x080fe200010f0eff */
[----:B------:R1:W-:Y:S01]  /*275e0*/  STL.64 [R1+0x868], R10 ;  /* 0x0008680a01007387 */ /* 0x0003e20000100a00 */
[----:B------:R-:W-:-:S03]  /*275f0*/  LEA.HI.X.SX32 R55, R154, R252, 0x1, P1 ;  /* 0x000000fc9a377211 */ /* 0x000fc600008f0eff */
[----:B------:R4:W-:Y:S01]  /*27600*/  STL.64 [R1+0x870], R30 ;  /* 0x0008701e01007387 */ /* 0x0009e20000100a00 */
[----:B0-----:R-:W-:-:S03]  /*27610*/  LEA R32, P3, R149, R2, 0x1 ;  /* 0x0000000295207211 */ /* 0x001fc600078608ff */
[----:B------:R-:W3:Y:S01]  /*27620*/  LDL.LU R53, [R1+0xc8] ;  /* 0x0000c80001357983 */ /* 0x000ee20000300800 */
[----:B-1----:R-:W-:Y:S02]  /*27630*/  LEA R10, P2, R155, R2, 0x1 ;  /* 0x000000029b0a7211 */ /* 0x002fe400078408ff */
[----:B------:R-:W-:Y:S02]  /*27640*/  LEA.HI.X.SX32 R33, R149, R252, 0x1, P3 ;  /* 0x000000fc95217211 */ /* 0x000fe400018f0eff */
[C---:B----4-:R-:W-:Y:S02]  /*27650*/  LEA R30, P4, R246.reuse, R2, 0x1 ;  /* 0x00000002f61e7211 */ /* 0x050fe400078808ff */
[-C--:B------:R-:W-:Y:S02]  /*27660*/  LEA.HI.X.SX32 R11, R155, R252.reuse, 0x1, P2 ;  /* 0x000000fc9b0b7211 */ /* 0x080fe400010f0eff */
[----:B------:R-:W4:Y:S01]  /*27670*/  LDL.LU R155, [R1+0xc4] ;  /* 0x0000c400019b7983 */ /* 0x000f220000300800 */
[----:B------:R-:W-:-:S03]  /*27680*/  LEA.HI.X.SX32 R31, R246, R252, 0x1, P4 ;  /* 0x000000fcf61f7211 */ /* 0x000fc600020f0eff */
[----:B------:R-:W-:Y:S04]  /*27690*/  STL.64 [R1+0x860], R54 ;  /* 0x0008603601007387 */ /* 0x000fe80000100a00 */
[----:B------:R-:W-:Y:S04]  /*276a0*/  STL.64 [R1+0x850], R32 ;  /* 0x0008502001007387 */ /* 0x000fe80000100a00 */
[----:B------:R0:W-:Y:S04]  /*276b0*/  STL.64 [R1+0x848], R30 ;  /* 0x0008481e01007387 */ /* 0x0001e80000100a00 */
[----:B------:R-:W4:Y:S01]  /*276c0*/  LDL.LU R161, [R1+0xb8] ;  /* 0x0000b80001a17983 */ /* 0x000f220000300800 */
[----:B0-----:R-:W-:-:S04]  /*276d0*/  LEA R30, P4, R7, R2, 0x1 ;  /* 0x00000002071e7211 */ /* 0x001fc800078808ff */
[----:B------:R-:W-:Y:S01]  /*276e0*/  LEA.HI.X.SX32 R31, R7, R252, 0x1, P4 ;  /* 0x000000fc071f7211 */ /* 0x000fe200020f0eff */
[----:B------:R-:W-:Y:S02]  /*276f0*/  IMAD.MOV.U32 R246, RZ, RZ, R4 ;  /* 0x000000fffff67224 */ /* 0x000fe400078e0004 */
[----:B------:R-:W-:Y:S01]  /*27700*/  IMAD.MOV.U32 R149, RZ, RZ, R5 ;  /* 0x000000ffff957224 */ /* 0x000fe200078e0005 */
[----:B--2---:R-:W-:-:S04]  /*27710*/  LEA R54, P1, R136, R2, 0x1 ;  /* 0x0000000288367211 */ /* 0x004fc800078208ff */
[----:B------:R-:W-:Y:S02]  /*27720*/  LEA.HI.X.SX32 R55, R136, R252, 0x1, P1 ;  /* 0x000000fc88377211 */ /* 0x000fe400008f0eff */
[----:B---3--:R-:W-:-:S03]  /*27730*/  LEA R32, P3, R251, R2, 0x1 ;  /* 0x00000002fb207211 */ /* 0x008fc600078608ff */
[----:B------:R0:W-:Y:S01]  /*27740*/  STL.64 [R1+0x840], R54 ;  /* 0x0008403601007387 */ /* 0x0001e20000100a00 */
[----:B------:R-:W-:-:S03]  /*27750*/  LEA.HI.X.SX32 R33, R251, R252, 0x1, P3 ;  /* 0x000000fcfb217211 */ /* 0x000fc600018f0eff */
[----:B------:R-:W2:Y:S01]  /*27760*/  LDL.LU R154, [R1+0xb4] ;  /* 0x0000b400019a7983 */ /* 0x000ea20000300800 */
[----:B------:R-:W-:-:S03]  /*27770*/  LEA R4, P2, R137, R2, 0x1 ;  /* 0x0000000289047211 */ /* 0x000fc600078408ff */
[----:B------:R-:W3:Y:S04]  /*27780*/  LDL.LU R136, [R1+0xb0] ;  /* 0x0000b00001887983 */ /* 0x000ee80000300800 */
[----:B------:R1:W-:Y:S04]  /*27790*/  STL.64 [R1+0x830], R32 ;  /* 0x0008302001007387 */ /* 0x0003e80000100a00 */
[----:B------:R-:W2:Y:S01]  /*277a0*/  LDL.LU R251, [R1+0xac] ;  /* 0x0000ac0001fb7983 */ /* 0x000ea20000300800 */
[----:B0-----:R-:W-:-:S03]  /*277b0*/  LEA R54, P1, R159, R2, 0x1 ;  /* 0x000000029f367211 */ /* 0x001fc600078208ff */
[----:B------:R0:W-:Y:S01]  /*277c0*/  STL.64 [R1+0x828], R30 ;  /* 0x0008281e01007387 */ /* 0x0001e20000100a00 */
[----:B-1----:R-:W-:Y:S02]  /*277d0*/  LEA R32, P3, R109, R2, 0x1 ;  /* 0x000000026d207211 */ /* 0x002fe400078608ff */
[-C--:B------:R-:W-:Y:S02]  /*277e0*/  LEA.HI.X.SX32 R55, R159, R252.reuse, 0x1, P1 ;  /* 0x000000fc9f377211 */ /* 0x080fe400008f0eff */
[-C--:B------:R-:W-:Y:S02]  /*277f0*/  LEA.HI.X.SX32 R33, R109, R252.reuse, 0x1, P3 ;  /* 0x000000fc6d217211 */ /* 0x080fe400018f0eff */
[----:B------:R-:W-:Y:S02]  /*27800*/  LEA.HI.X.SX32 R5, R137, R252, 0x1, P2 ;  /* 0x000000fc89057211 */ /* 0x000fe400010f0eff */
[-C--:B0-----:R-:W-:Y:S01]  /*27810*/  LEA R30, P4, R108, R2.reuse, 0x1 ;  /* 0x000000026c1e7211 */ /* 0x081fe200078808ff */
[----:B------:R-:W-:Y:S01]  /*27820*/  IMAD.MOV.U32 R137, RZ, RZ, R6 ;  /* 0x000000ffff897224 */ /* 0x000fe200078e0006 */
[----:B------:R-:W-:Y:S01]  /*27830*/  STL.64 [R1+0x820], R54 ;  /* 0x0008203601007387 */ /* 0x000fe20000100a00 */
[----:B------:R-:W-:-:S02]  /*27840*/  LEA R6, P2, R52, R2, 0x1 ;  /* 0x0000000234067211 */ /* 0x000fc400078408ff */
[-C--:B------:R-:W-:Y:S01]  /*27850*/  LEA.HI.X.SX32 R31, R108, R252.reuse, 0x1, P4 ;  /* 0x000000fc6c1f7211 */ /* 0x080fe200020f0eff */
[----:B------:R-:W2:Y:S01]  /*27860*/  LDL.LU R150, [R1+0xa8] ;  /* 0x0000a80001967983 */ /* 0x000ea20000300800 */
[----:B------:R-:W-:-:S03]  /*27870*/  LEA.HI.X.SX32 R7, R52, R252, 0x1, P2 ;  /* 0x000000fc34077211 */ /* 0x000fc600010f0eff */
[----:B------:R-:W2:Y:S04]  /*27880*/  LDL.LU R151, [R1+0xa4] ;  /* 0x0000a40001977983 */ /* 0x000ea80000300800 */
[----:B------:R0:W-:Y:S04]  /*27890*/  STL.64 [R1+0x810], R32 ;  /* 0x0008102001007387 */ /* 0x0001e80000100a00 */
[----:B------:R-:W2:Y:S04]  /*278a0*/  LDL.LU R158, [R1+0xa0] ;  /* 0x0000a000019e7983 */ /* 0x000ea80000300800 */
[----:B------:R1:W-:Y:S04]  /*278b0*/  STL.64 [R1+0x808], R30 ;  /* 0x0008081e01007387 */ /* 0x0003e80000100a00 */
[----:B------:R-:W2:Y:S01]  /*278c0*/  LDL.LU R52, [R1+0x9c] ;  /* 0x00009c0001347983 */ /* 0x000ea20000300800 */
[----:B0-----:R-:W-:-:S04]  /*278d0*/  LEA R32, P3, R111, R2, 0x1 ;  /* 0x000000026f207211 */ /* 0x001fc800078608ff */
[----:B------:R-:W-:Y:S02]  /*278e0*/  LEA.HI.X.SX32 R33, R111, R252, 0x1, P3 ;  /* 0x000000fc6f217211 */ /* 0x000fe400018f0eff */
[----:B-1----:R-:W-:-:S04]  /*278f0*/  LEA R30, P4, R110, R2, 0x1 ;  /* 0x000000026e1e7211 */ /* 0x002fc800078808ff */
[----:B------:R-:W-:Y:S02]  /*27900*/  LEA.HI.X.SX32 R31, R110, R252, 0x1, P4 ;  /* 0x000000fc6e1f7211 */ /* 0x000fe400020f0eff */
[----:B------:R-:W-:-:S04]  /*27910*/  LEA R54, P1, R53, R2, 0x1 ;  /* 0x0000000235367211 */ /* 0x000fc800078208ff */
[----:B------:R-:W-:-:S05]  /*27920*/  LEA.HI.X.SX32 R55, R53, R252, 0x1, P1 ;  /* 0x000000fc35377211 */ /* 0x000fca00008f0eff */
[----:B------:R0:W-:Y:S04]  /*27930*/  STL.64 [R1+0x800], R54 ;  /* 0x0008003601007387 */ /* 0x0001e80000100a00 */
[----:B------:R-:W2:Y:S01]  /*27940*/  LDL.LU R59, [R1+0x98] ;  /* 0x00009800013b7983 */ /* 0x000ea20000300800 */
[----:B----4-:R-:W-:-:S03]  /*27950*/  LEA R108, P2, R155, R2, 0x1 ;  /* 0x000000029b6c7211 */ /* 0x010fc600078408ff */
[----:B------:R-:W4:Y:S04]  /*27960*/  LDL.LU R159, [R1+0x94] ;  /* 0x00009400019f7983 */ /* 0x000f280000300800 */
[----:B------:R3:W-:Y:S04]  /*27970*/  STL.64 [R1+0x7f0], R32 ;  /* 0x0007f02001007387 */ /* 0x0007e80000100a00 */
[----:B------:R-:W4:Y:S01]  /*27980*/  LDL.LU R53, [R1+0x90] ;  /* 0x0000900001357983 */ /* 0x000f220000300800 */
[----:B0-----:R-:W-:-:S03]  /*27990*/  LEA R54, P1, R161, R2, 0x1 ;  /* 0x00000002a1367211 */ /* 0x001fc600078208ff */
[----:B------:R2:W-:Y:S01]  /*279a0*/  STL.64 [R1+0x7e8], R30 ;  /* 0x0007e81e01007387 */ /* 0x0005e20000100a00 */
[-C--:B------:R-:W-:Y:S02]  /*279b0*/  LEA.HI.X.SX32 R109, R155, R252.reuse, 0x1, P2 ;  /* 0x000000fc9b6d7211 */ /* 0x080fe400010f0eff */
[----:B------:R-:W-:Y:S01]  /*279c0*/  LEA.HI.X.SX32 R55, R161, R252, 0x1, P1 ;  /* 0x000000fca1377211 */ /* 0x000fe200008f0eff */
[----:B------:R-:W-:Y:S02]  /*279d0*/  IMAD.MOV.U32 R155, RZ, RZ, R149 ;  /* 0x000000ffff9b7224 */ /* 0x000fe400078e0095 */
[----:B------:R-:W4:Y:S04]  /*279e0*/  LDL.LU R149, [R1+0x8c] ;  /* 0x00008c0001957983 */ /* 0x000f280000300800 */
[----:B------:R-:W-:Y:S04]  /*279f0*/  STL.64 [R1+0x7e0], R54 ;  /* 0x0007e03601007387 */ /* 0x000fe80000100a00 */
[----:B------:R0:W-:Y:S01]  /*27a00*/  @P5 STG.E.U16 desc[UR46][R62.64], R87 ;  /* 0x000000573e005986 */ /* 0x0001e2000c10152e */
[----:B---3--:R-:W-:-:S04]  /*27a10*/  LEA R32, P3, R136, R2, 0x1 ;  /* 0x0000000288207211 */ /* 0x008fc800078608ff */
[----:B------:R-:W-:Y:S02]  /*27a20*/  LEA.HI.X.SX32 R33, R136, R252, 0x1, P3 ;  /* 0x000000fc88217211 */ /* 0x000fe400018f0eff */
[----:B--2---:R-:W-:-:S04]  /*27a30*/  LEA R30, P4, R251, R2, 0x1 ;  /* 0x00000002fb1e7211 */ /* 0x004fc800078808ff */
[----:B------:R-:W-:Y:S01]  /*27a40*/  LEA.HI.X.SX32 R31, R251, R252, 0x1, P4 ;  /* 0x000000fcfb1f7211 */ /* 0x000fe200020f0eff */
[----:B------:R1:W-:Y:S01]  /*27a50*/  STL.64 [R1+0x7d0], R32 ;  /* 0x0007d02001007387 */ /* 0x0003e20000100a00 */
[----:B------:R-:W-:-:S03]  /*27a60*/  LEA R110, P2, R154, R2, 0x1 ;  /* 0x000000029a6e7211 */ /* 0x000fc600078408ff */
[----:B------:R2:W-:Y:S04]  /*27a70*/  STL.64 [R1+0x7c8], R30 ;  /* 0x0007c81e01007387 */ /* 0x0005e80000100a00 */
[----:B------:R-:W3:Y:S01]  /*27a80*/  LDL.LU R251, [R1+0x7c] ;  /* 0x00007c0001fb7983 */ /* 0x000ee20000300800 */
[----:B------:R-:W-:-:S03]  /*27a90*/  IMAD.MOV.U32 R136, RZ, RZ, R247 ;  /* 0x000000ffff887224 */ /* 0x000fc600078e00f7 */
[----:B0-----:R-:W3:Y:S01]  /*27aa0*/  LDL.LU R62, [R1+0x84] ;  /* 0x00008400013e7983 */ /* 0x001ee20000300800 */
[----:B------:R-:W-:-:S03]  /*27ab0*/  LEA R54, P1, R150, R2, 0x1 ;  /* 0x0000000296367211 */ /* 0x000fc600078208ff */
[----:B------:R-:W3:Y:S01]  /*27ac0*/  LDL.LU R61, [R1+0x80] ;  /* 0x00008000013d7983 */ /* 0x000ee20000300800 */
[----:B------:R-:W-:Y:S01]  /*27ad0*/  LEA.HI.X.SX32 R55, R150, R252, 0x1, P1 ;  /* 0x000000fc96377211 */ /* 0x000fe200008f0eff */
[----:B------:R-:W-:Y:S01]  /*27ae0*/  IMAD.MOV.U32 R247, RZ, RZ, R112 ;  /* 0x000000fffff77224 */ /* 0x000fe200078e0070 */
[----:B-1----:R-:W-:-:S04]  /*27af0*/  LEA R32, P3, R158, R2, 0x1 ;  /* 0x000000029e207211 */ /* 0x002fc800078608ff */
[----:B------:R-:W-:Y:S02]  /*27b00*/  LEA.HI.X.SX32 R33, R158, R252, 0x1, P3 ;  /* 0x000000fc9e217211 */ /* 0x000fe400018f0eff */
[----:B--2---:R-:W-:Y:S01]  /*27b10*/  LEA R30, P4, R52, R2, 0x1 ;  /* 0x00000002341e7211 */ /* 0x004fe200078808ff */
[----:B------:R0:W-:Y:S01]  /*27b20*/  STL.64 [R1+0x7c0], R54 ;  /* 0x0007c03601007387 */ /* 0x0001e20000100a00 */
[-C--:B------:R-:W-:Y:S02]  /*27b30*/  LEA.HI.X.SX32 R111, R154, R252.reuse, 0x1, P2 ;  /* 0x000000fc9a6f7211 */ /* 0x080fe400010f0eff */
[----:B------:R-:W-:Y:S01]  /*27b40*/  LEA.HI.X.SX32 R31, R52, R252, 0x1, P4 ;  /* 0x000000fc341f7211 */ /* 0x000fe200020f0eff */
[----:B------:R4:W-:Y:S01]  /*27b50*/  STL.64 [R1+0x7b0], R32 ;  /* 0x0007b02001007387 */ /* 0x0009e20000100a00 */
[C---:B------:R-:W-:Y:S01]  /*27b60*/  LEA R112, P2, R151.reuse, R2, 0x1 ;  /* 0x0000000297707211 */ /* 0x040fe200078408ff */
[----:B------:R-:W-:Y:S02]  /*27b70*/  IMAD.MOV.U32 R154, RZ, RZ, R137 ;  /* 0x000000ffff9a7224 */ /* 0x000fe400078e0089 */
[----:B------:R1:W-:Y:S01]  /*27b80*/  STL.64 [R1+0x7a8], R30 ;  /* 0x0007a81e01007387 */ /* 0x0003e20000100a00 */
[----:B------:R-:W-:Y:S01]  /*27b90*/  IMAD.MOV.U32 R137, RZ, RZ, R113 ;  /* 0x000000ffff897224 */ /* 0x000fe200078e0071 */
[----:B------:R-:W-:-:S02]  /*27ba0*/  LEA.HI.X.SX32 R113, R151, R252, 0x1, P2 ;  /* 0x000000fc97717211 */ /* 0x000fc400010f0eff */
[----:B------:R-:W2:Y:S04]  /*27bb0*/  LDL.LU R150, [R1+0x78] ;  /* 0x0000780001967983 */ /* 0x000ea80000300800 */
[----:B------:R-:W2:Y:S04]  /*27bc0*/  LDL.LU R151, [R1+0x74] ;  /* 0x0000740001977983 */ /* 0x000ea80000300800 */
[----:B------:R-:W2:Y:S01]  /*27bd0*/  LDL.LU R158, [R1+0x70] ;  /* 0x00007000019e7983 */ /* 0x000ea20000300800 */
[----:B------:R-:W-:Y:S02]  /*27be0*/  IMAD.MOV.U32 R160, RZ, RZ, R155 ;  /* 0x000000ffffa07224 */ /* 0x000fe400078e009b */
[----:B------:R-:W-:Y:S01]  /*27bf0*/  IMAD.MOV.U32 R155, RZ, RZ, R114 ;  /* 0x000000ffff9b7224 */ /* 0x000fe200078e0072 */
[----:B------:R-:W2:Y:S01]  /*27c00*/  LDL.LU R52, [R1+0x6c] ;  /* 0x00006c0001347983 */ /* 0x000ea20000300800 */
[----:B------:R-:W-:Y:S01]  /*27c10*/  IMAD.MOV.U32 R161, RZ, RZ, R115 ;  /* 0x000000ffffa17224 */ /* 0x000fe200078e0073 */
[----:B0-----:R-:W-:-:S04]  /*27c20*/  LEA R54, P1, R59, R2, 0x1 ;  /* 0x000000023b367211 */ /* 0x001fc800078208ff */
[----:B------:R-:W-:Y:S01]  /*27c30*/  LEA.HI.X.SX32 R55, R59, R252, 0x1, P1 ;  /* 0x000000fc3b377211 */ /* 0x000fe200008f0eff */
[----:B------:R-:W-:Y:S01]  /*27c40*/  IMAD.MOV.U32 R59, RZ, RZ, R116 ;  /* 0x000000ffff3b7224 */ /* 0x000fe200078e0074 */
[----:B----4-:R-:W-:-:S04]  /*27c50*/  LEA R32, P3, R53, R2, 0x1 ;  /* 0x0000000235207211 */ /* 0x010fc800078608ff */
[----:B------:R-:W-:Y:S02]  /*27c60*/  LEA.HI.X.SX32 R33, R53, R252, 0x1, P3 ;  /* 0x000000fc35217211 */ /* 0x000fe400018f0eff */
[CC--:B-1----:R-:W-:Y:S01]  /*27c70*/  LEA R30, P4, R149.reuse, R2.reuse, 0x1 ;  /* 0x00000002951e7211 */ /* 0x0c2fe200078808ff */
[----:B------:R0:W-:Y:S01]  /*27c80*/  STL.64 [R1+0x7a0], R54 ;  /* 0x0007a03601007387 */ /* 0x0001e20000100a00 */
[----:B------:R-:W-:Y:S02]  /*27c90*/  LEA R58, P1, R116, R2, 0x1 ;  /* 0x00000002743a7211 */ /* 0x000fe400078208ff */
[----:B------:R-:W-:Y:S01]  /*27ca0*/  LEA.HI.X.SX32 R31, R149, R252, 0x1, P4 ;  /* 0x000000fc951f7211 */ /* 0x000fe200020f0eff */
[----:B------:R-:W-:Y:S01]  /*27cb0*/  STL.64 [R1+0x790], R32 ;  /* 0x0007902001007387 */ /* 0x000fe20000100a00 */
[----:B------:R-:W-:Y:S02]  /*27cc0*/  LEA R114, P2, R159, R2, 0x1 ;  /* 0x000000029f727211 */ /* 0x000fe400078408ff */
[-C--:B------:R-:W-:Y:S01]  /*27cd0*/  LEA.HI.X.SX32 R59, R59, R252.reuse, 0x1, P1 ;  /* 0x000000fc3b3b7211 */ /* 0x080fe200008f0eff */
[----:B------:R3:W-:Y:S01]  /*27ce0*/  STL.64 [R1+0x788], R30 ;  /* 0x0007881e01007387 */ /* 0x0007e20000100a00 */
[----:B------:R-:W-:Y:S01]  /*27cf0*/  LEA.HI.X.SX32 R115, R159, R252, 0x1, P2 ;  /* 0x000000fc9f737211 */ /* 0x000fe200010f0eff */
[----:B------:R-:W-:-:S02]  /*27d00*/  IMAD.MOV.U32 R159, RZ, RZ, R154 ;  /* 0x000000ffff9f7224 */ /* 0x000fc400078e009a */
[----:B0-----:R-:W4:Y:S01]  /*27d10*/  LDL.LU R54, [R1+0x68] ;  /* 0x0000680001367983 */ /* 0x001f220000300800 */
[----:B------:R-:W-:-:S03]  /*27d20*/  IMAD.MOV.U32 R149, RZ, RZ, R117 ;  /* 0x000000ffff957224 */ /* 0x000fc600078e0075 */
[----:B------:R-:W4:Y:S04]  /*27d30*/  LDL.LU R55, [R1+0x64] ;  /* 0x0000640001377983 */ /* 0x000f280000300800 */
[----:B------:R-:W4:Y:S04]  /*27d40*/  LDL.LU R53, [R1+0x60] ;  /* 0x0000600001357983 */ /* 0x000f280000300800 */
[----:B------:R-:W4:Y:S04]  /*27d50*/  LDL.LU R154, [R1+0x5c] ;  /* 0x00005c00019a7983 */ /* 0x000f280000300800 */
[----:B------:R2:W-:Y:S01]  /*27d60*/  STL.64 [R1+0x780], R58 ;  /* 0x0007803a01007387 */ /* 0x0005e20000100a00 */
[----:B---3--:R-:W-:-:S02]  /*27d70*/  LEA R30, P4, R251, R2, 0x1 ;  /* 0x00000002fb1e7211 */ /* 0x008fc400078808ff */
[-C--:B------:R-:W-:Y:S02]  /*27d80*/  LEA R116, P2, R62, R2.reuse, 0x1 ;  /* 0x000000023e747211 */ /* 0x080fe400078408ff */
[----:B------:R-:W-:-:S04]  /*27d90*/  LEA R32, P3, R61, R2, 0x1 ;  /* 0x000000023d207211 */ /* 0x000fc800078608ff */
[-C--:B------:R-:W-:Y:S02]  /*27da0*/  LEA.HI.X.SX32 R33, R61, R252.reuse, 0x1, P3 ;  /* 0x000000fc3d217211 */ /* 0x080fe400018f0eff */
[-C--:B------:R-:W-:Y:S01]  /*27db0*/  LEA.HI.X.SX32 R117, R62, R252.reuse, 0x1, P2 ;  /* 0x000000fc3e757211 */ /* 0x080fe200010f0eff */
[----:B------:R-:W-:Y:S01]  /*27dc0*/  IMAD.MOV.U32 R62, RZ, RZ, R160 ;  /* 0x000000ffff3e7224 */ /* 0x000fe200078e00a0 */
[----:B------:R-:W-:Y:S01]  /*27dd0*/  LEA.HI.X.SX32 R31, R251, R252, 0x1, P4 ;  /* 0x000000fcfb1f7211 */ /* 0x000fe200020f0eff */
[----:B------:R-:W-:Y:S01]  /*27de0*/  IMAD.MOV.U32 R160, RZ, RZ, R161 ;  /* 0x000000ffffa07224 */ /* 0x000fe200078e00a1 */
[----:B------:R0:W-:Y:S01]  /*27df0*/  STL.64 [R1+0x770], R32 ;  /* 0x0007702001007387 */ /* 0x0001e20000100a00 */
[----:B------:R-:W-:Y:S02]  /*27e00*/  IMAD.MOV.U32 R161, RZ, RZ, R155 ;  /* 0x000000ffffa17224 */ /* 0x000fe400078e009b */
[----:B------:R-:W-:Y:S01]  /*27e10*/  IMAD.MOV.U32 R155, RZ, RZ, R118 ;  /* 0x000000ffff9b7224 */ /* 0x000fe200078e0076 */
[----:B------:R1:W-:Y:S01]  /*27e20*/  STL.64 [R1+0x768], R30 ;  /* 0x0007681e01007387 */ /* 0x0003e20000100a00 */
[----:B------:R-:W-:-:S02]  /*27e30*/  IMAD.MOV.U32 R251, RZ, RZ, R246 ;  /* 0x000000fffffb7224 */ /* 0x000fc400078e00f6 */
[----:B------:R-:W-:Y:S01]  /*27e40*/  IMAD.MOV.U32 R246, RZ, RZ, R119 ;  /* 0x000000fffff67224 */ /* 0x000fe200078e0077 */
[----:B--2---:R-:W-:-:S04]  /*27e50*/  LEA R58, P1, R150, R2, 0x1 ;  /* 0x00000002963a7211 */ /* 0x004fc800078208ff */
[----:B------:R-:W-:Y:S02]  /*27e60*/  LEA.HI.X.SX32 R59, R150, R252, 0x1, P1 ;  /* 0x000000fc963b7211 */ /* 0x000fe400008f0eff */
[CC--:B------:R-:W-:Y:S02]  /*27e70*/  LEA R118, P2, R151.reuse, R2.reuse, 0x1 ;  /* 0x0000000297767211 */ /* 0x0c0fe400078408ff */
[C---:B0-----:R-:W-:Y:S01]  /*27e80*/  LEA R32, P3, R158.reuse, R2, 0x1 ;  /* 0x000000029e207211 */ /* 0x041fe200078608ff */
[----:B------:R4:W-:Y:S01]  /*27e90*/  STL.64 [R1+0x760], R58 ;  /* 0x0007603a01007387 */ /* 0x0009e20000100a00 */
[-C--:B------:R-:W-:Y:S02]  /*27ea0*/  LEA.HI.X.SX32 R119, R151, R252.reuse, 0x1, P2 ;  /* 0x000000fc97777211 */ /* 0x080fe400010f0eff */
[----:B------:R-:W-:Y:S01]  /*27eb0*/  LEA.HI.X.SX32 R33, R158, R252, 0x1, P3 ;  /* 0x000000fc9e217211 */ /* 0x000fe200018f0eff */
[----:B------:R-:W2:Y:S01]  /*27ec0*/  LDL.LU R151, [R1+0x54] ;  /* 0x0000540001977983 */ /* 0x000ea20000300800 */
[----:B------:R-:W-:-:S03]  /*27ed0*/  IMAD.MOV.U32 R150, RZ, RZ, R159 ;  /* 0x000000ffff967224 */ /* 0x000fc600078e009f */
[----:B------:R-:W3:Y:S04]  /*27ee0*/  LDL.LU R158, [R1+0x50] ;  /* 0x00005000019e7983 */ /* 0x000ee80000300800 */
[----:B------:R0:W-:Y:S04]  /*27ef0*/  STL.64 [R1+0x750], R32 ;  /* 0x0007502001007387 */ /* 0x0001e80000100a00 */
[----:B------:R-:W3:Y:S01]  /*27f00*/  LDL.LU R159, [R1+0x4c] ;  /* 0x00004c00019f7983 */ /* 0x000ee20000300800 */
[----:B-1----:R-:W-:-:S04]  /*27f10*/  LEA R30, P4, R52, R2, 0x1 ;  /* 0x00000002341e7211 */ /* 0x002fc800078808ff */
[----:B------:R-:W-:Y:S01]  /*27f20*/  LEA.HI.X.SX32 R31, R52, R252, 0x1, P4 ;  /* 0x000000fc341f7211 */ /* 0x000fe200020f0eff */
[----:B------:R-:W-:Y:S02]  /*27f30*/  IMAD.MOV.U32 R61, RZ, RZ, R149 ;  /* 0x000000ffff3d7224 */ /* 0x000fe400078e0095 */
[----:B------:R-:W-:Y:S02]  /*27f40*/  IMAD.MOV.U32 R149, RZ, RZ, R120 ;  /* 0x000000ffff957224 */ /* 0x000fe400078e0078 */
[----:B------:R1:W-:Y:S01]  /*27f50*/  STL.64 [R1+0x748], R30 ;  /* 0x0007481e01007387 */ /* 0x0003e20000100a00 */
[----:B------:R-:W-:Y:S02]  /*27f60*/  IMAD.MOV.U32 R52, RZ, RZ, R136 ;  /* 0x000000ffff347224 */ /* 0x000fe400078e0088 */
[----:B------:R-:W-:Y:S01]  /*27f70*/  IMAD.MOV.U32 R136, RZ, RZ, R121 ;  /* 0x000000ffff887224 */ /* 0x000fe200078e0079 */
[-C--:B----4-:R-:W-:Y:S02]  /*27f80*/  LEA R58, P1, R54, R2.reuse, 0x1 ;  /* 0x00000002363a7211 */ /* 0x090fe400078208ff */
[----:B------:R-:W-:-:S02]  /*27f90*/  LEA R120, P2, R55, R2, 0x1 ;  /* 0x0000000237787211 */ /* 0x000fc400078408ff */
[C---:B0-----:R-:W-:Y:S02]  /*27fa0*/  LEA R32, P3, R53.reuse, R2, 0x1 ;  /* 0x0000000235207211 */ /* 0x041fe400078608ff */
[----:B------:R-:W-:Y:S02]  /*27fb0*/  LEA.HI.X.SX32 R59, R54, R252, 0x1, P1 ;  /* 0x000000fc363b7211 */ /* 0x000fe400008f0eff */
[C---:B-1----:R-:W-:Y:S02]  /*27fc0*/  LEA R30, P4, R154.reuse, R2, 0x1 ;  /* 0x000000029a1e7211 */ /* 0x042fe400078808ff */
[-C--:B------:R-:W-:Y:S02]  /*27fd0*/  LEA.HI.X.SX32 R33, R53, R252.reuse, 0x1, P3 ;  /* 0x000000fc35217211 */ /* 0x080fe400018f0eff */
[-C--:B------:R-:W-:Y:S01]  /*27fe0*/  LEA.HI.X.SX32 R121, R55, R252.reuse, 0x1, P2 ;  /* 0x000000fc37797211 */ /* 0x080fe200010f0eff */
[----:B------:R-:W-:Y:S01]  /*27ff0*/  IMAD.MOV.U32 R55, RZ, RZ, R155 ;  /* 0x000000ffff377224 */ /* 0x000fe200078e009b */
[----:B------:R-:W-:Y:S01]  /*28000*/  LEA.HI.X.SX32 R31, R154, R252, 0x1, P4 ;  /* 0x000000fc9a1f7211 */ /* 0x000fe200020f0eff */
[----:B------:R-:W-:Y:S01]  /*28010*/  IMAD.MOV.U32 R155, RZ, RZ, R138 ;  /* 0x000000ffff9b7224 */ /* 0x000fe200078e008a */
[----:B------:R0:W-:Y:S01]  /*28020*/  STL.64 [R1+0x740], R58 ;  /* 0x0007403a01007387 */ /* 0x0001e20000100a00 */
[----:B------:R-:W-:Y:S01]  /*28030*/  LEA R138, P1, R150, R2, 0x1 ;  /* 0x00000002968a7211 */ /* 0x000fe200078208ff */
[----:B------:R-:W-:-:S02]  /*28040*/  IMAD.MOV.U32 R154, RZ, RZ, R139 ;  /* 0x000000ffff9a7224 */ /* 0x000fc400078e008b */
[----:B------:R-:W-:Y:S01]  /*28050*/  STL.64 [R1+0x730], R32 ;  /* 0x0007302001007387 */ /* 0x000fe20000100a00 */
[----:B------:R-:W-:-:S03]  /*28060*/  LEA.HI.X.SX32 R139, R150, R252, 0x1, P1 ;  /* 0x000000fc968b7211 */ /* 0x000fc600008f0eff */
[----:B------:R-:W-:Y:S01]  /*28070*/  STL.64 [R1+0x728], R30 ;  /* 0x0007281e01007387 */ /* 0x000fe20000100a00 */
[----:B------:R-:W-:Y:S02]  /*28080*/  IMAD.MOV.U32 R54, RZ, RZ, R160 ;  /* 0x000000ffff367224 */ /* 0x000fe400078e00a0 */
[----:B0-----:R-:W-:Y:S01]  /*28090*/  IMAD.MOV.U32 R58, RZ, RZ, R251 ;  /* 0x000000ffff3a7224 */ /* 0x001fe200078e00fb */
[----:B------:R-:W4:Y:S01]  /*280a0*/  LDL.LU R160, [R1+0x30] ;  /* 0x0000300001a07983 */ /* 0x000f220000300800 */
[----:B------:R-:W-:Y:S02]  /*280b0*/  IMAD.MOV.U32 R251, RZ, RZ, R122 ;  /* 0x000000fffffb7224 */ /* 0x000fe400078e007a */
[----:B------:R-:W-:Y:S01]  /*280c0*/  IMAD.MOV.U32 R53, RZ, RZ, R250 ;  /* 0x000000ffff357224 */ /* 0x000fe200078e00fa */
[----:B------:R0:W-:Y:S01]  /*280d0*/  STL.64 [R1+0x720], R138 ;  /* 0x0007208a01007387 */ /* 0x0001e20000100a00 */
[----:B------:R-:W-:Y:S02]  /*280e0*/  IMAD.MOV.U32 R59, RZ, RZ, R62 ;  /* 0x000000ffff3b7224 */ /* 0x000fe400078e003e */
[----:B------:R-:W-:-:S02]  /*280f0*/  IMAD.MOV.U32 R250, RZ, RZ, R123 ;  /* 0x000000fffffa7224 */ /* 0x000fc400078e007b */
[----:B------:R-:W-:Y:S01]  /*28100*/  IMAD.MOV.U32 R62, RZ, RZ, R161 ;  /* 0x000000ffff3e7224 */ /* 0x000fe200078e00a1 */
[----:B0-----:R-:W4:Y:S01]  /*28110*/  LDL.LU.64 R138, [R1+0xf88] ;  /* 0x000f8800018a7983 */ /* 0x001f220000300a00 */
[----:B------:R-:W-:Y:S02]  /*28120*/  IMAD.MOV.U32 R150, RZ, RZ, R52 ;  /* 0x000000ffff967224 */ /* 0x000fe400078e0034 */
[----:B------:R-:W-:Y:S01]  /*28130*/  IMAD.MOV.U32 R52, RZ, RZ, R137 ;  /* 0x000000ffff347224 */ /* 0x000fe200078e0089 */
[-C--:B--2---:R-:W-:Y:S02]  /*28140*/  LEA R122, P2, R151, R2.reuse, 0x1 ;  /* 0x00000002977a7211 */ /* 0x084fe400078408ff */
[----:B---3--:R-:W-:-:S04]  /*28150*/  LEA R32, P3, R158, R2, 0x1 ;  /* 0x000000029e207211 */ /* 0x008fc800078608ff */
[----:B------:R-:W-:Y:S02]  /*28160*/  LEA.HI.X.SX32 R33, R158, R252, 0x1, P3 ;  /* 0x000000fc9e217211 */ /* 0x000fe400018f0eff */
[----:B------:R-:W-:-:S04]  /*28170*/  LEA R30, P4, R159, R2, 0x1 ;  /* 0x000000029f1e7211 */ /* 0x000fc800078808ff */
[-C--:B------:R-:W-:Y:S01]  /*28180*/  LEA.HI.X.SX32 R31, R159, R252.reuse, 0x1, P4 ;  /* 0x000000fc9f1f7211 */ /* 0x080fe200020f0eff */
[----:B------:R0:W-:Y:S01]  /*28190*/  STL.64 [R1+0x710], R32 ;  /* 0x0007102001007387 */ /* 0x0001e20000100a00 */
[----:B------:R-:W-:Y:S01]  /*281a0*/  LEA.HI.X.SX32 R123, R151, R252, 0x1, P2 ;  /* 0x000000fc977b7211 */ /* 0x000fe200010f0eff */
[----:B------:R-:W-:Y:S02]  /*281b0*/  IMAD.MOV.U32 R151, RZ, RZ, R147 ;  /* 0x000000ffff977224 */ /* 0x000fe400078e0093 */
[----:B------:R-:W-:Y:S01]  /*281c0*/  IMAD.MOV.U32 R147, RZ, RZ, R149 ;  /* 0x000000ffff937224 */ /* 0x000fe200078e0095 */
[----:B------:R1:W-:Y:S01]  /*281d0*/  STL.64 [R1+0x708], R30 ;  /* 0x0007081e01007387 */ /* 0x0003e20000100a00 */
[----:B------:R-:W-:Y:S01]  /*281e0*/  IMAD.MOV.U32 R149, RZ, RZ, R136 ;  /* 0x000000ffff957224 */ /* 0x000fe200078e0088 */
[C---:B------:R-:W-:Y:S02]  /*281f0*/  LEA R136, P1, R59.reuse, R2, 0x1 ;  /* 0x000000023b887211 */ /* 0x040fe400078208ff */
[----:B------:R-:W2:Y:S02]  /*28200*/  LDL.LU R161, [R1+0x28] ;  /* 0x0000280001a17983 */ /* 0x000ea40000300800 */
[----:B------:R-:W-:-:S02]  /*28210*/  LEA.HI.X.SX32 R137, R59, R252, 0x1, P1 ;  /* 0x000000fc3b897211 */ /* 0x000fc400008f0eff */
[-C--:B0-----:R-:W-:Y:S02]  /*28220*/  LEA R32, P3, R62, R2.reuse, 0x1 ;  /* 0x000000023e207211 */ /* 0x081fe400078608ff */
[----:B-1----:R-:W-:-:S04]  /*28230*/  LEA R30, P4, R61, R2, 0x1 ;  /* 0x000000023d1e7211 */ /* 0x002fc800078808ff */
[----:B------:R-:W-:Y:S01]  /*28240*/  LEA.HI.X.SX32 R31, R61, R252, 0x1, P4 ;  /* 0x000000fc3d1f7211 */ /* 0x000fe200020f0eff */
[----:B------:R-:W-:Y:S01]  /*28250*/  IMAD.MOV.U32 R61, RZ, RZ, R250 ;  /* 0x000000ffff3d7224 */ /* 0x000fe200078e00fa */
[----:B------:R-:W-:Y:S02]  /*28260*/  LEA R250, P1, R58, R2, 0x1 ;  /* 0x000000023afa7211 */ /* 0x000fe400078208ff */
[-C--:B------:R-:W-:Y:S01]  /*28270*/  LEA.HI.X.SX32 R33, R62, R252.reuse, 0x1, P3 ;  /* 0x000000fc3e217211 */ /* 0x080fe200018f0eff */
[----:B------:R-:W-:Y:S01]  /*28280*/  IMAD.MOV.U32 R62, RZ, RZ, R251 ;  /* 0x000000ffff3e7224 */ /* 0x000fe200078e00fb */
[----:B------:R-:W-:Y:S01]  /*28290*/  LEA.HI.X.SX32 R251, R58, R252, 0x1, P1 ;  /* 0x000000fc3afb7211 */ /* 0x000fe200008f0eff */
[----:B------:R0:W-:Y:S04]  /*282a0*/  STL.64 [R1+0x700], R136 ;  /* 0x0007008801007387 */ /* 0x0001e80000100a00 */
[----:B0-----:R-:W3:Y:S04]  /*282b0*/  LDL.LU.64 R136, [R1+0xf80] ;  /* 0x000f800001887983 */ /* 0x001ee80000300a00 */
[----:B------:R-:W-:Y:S04]  /*282c0*/  STL.64 [R1+0x6f0], R32 ;  /* 0x0006f02001007387 */ /* 0x000fe80000100a00 */
[----:B------:R-:W-:Y:S04]  /*282d0*/  STL.64 [R1+0x6e8], R30 ;  /* 0x0006e81e01007387 */ /* 0x000fe80000100a00 */
[----:B------:R0:W-:Y:S04]  /*282e0*/  STL.64 [R1+0x6e0], R250 ;  /* 0x0006e0fa01007387 */ /* 0x0001e80000100a00 */
[----:B0-----:R-:W3:Y:S01]  /*282f0*/  LDL.LU.64 R250, [R1+0xf78] ;  /* 0x000f780001fa7983 */ /* 0x001ee20000300a00 */
[----:B------:R-:W-:Y:S01]  /*28300*/  IMAD.MOV.U32 R158, RZ, RZ, R124 ;  /* 0x000000ffff9e7224 */ /* 0x000fe200078e007c */
[----:B------:R-:W-:-:S02]  /*28310*/  LEA R30, P4, R246, R2, 0x1 ;  /* 0x00000002f61e7211 */ /* 0x000fc400078808ff */
[-C--:B----4-:R-:W-:Y:S02]  /*28320*/  LEA R32, P3, R160, R2.reuse, 0x1 ;  /* 0x00000002a0207211 */ /* 0x090fe400078608ff */
[----:B------:R-:W-:Y:S01]  /*28330*/  LEA R124, P2, R54, R2, 0x1 ;  /* 0x00000002367c7211 */ /* 0x000fe200078408ff */
[----:B------:R-:W-:Y:S01]  /*28340*/  IMAD.MOV.U32 R159, RZ, RZ, R125 ;  /* 0x000000ffff9f7224 */ /* 0x000fe200078e007d */
[-C--:B------:R-:W-:Y:S01]  /*28350*/  LEA.HI.X.SX32 R33, R160, R252.reuse, 0x1, P3 ;  /* 0x000000fca0217211 */ /* 0x080fe200018f0eff */
[----:B------:R-:W-:Y:S01]  /*28360*/  IMAD.MOV.U32 R59, RZ, RZ, R126 ;  /* 0x000000ffff3b7224 */ /* 0x000fe200078e007e */
[-C--:B------:R-:W-:Y:S02]  /*28370*/  LEA.HI.X.SX32 R31, R246, R252.reuse, 0x1, P4 ;  /* 0x000000fcf61f7211 */ /* 0x080fe400020f0eff */
[----:B------:R-:W-:Y:S01]  /*28380*/  LEA.HI.X.SX32 R125, R54, R252, 0x1, P2 ;  /* 0x000000fc367d7211 */ /* 0x000fe200010f0eff */
[----:B------:R0:W-:Y:S01]  /*28390*/  STL.64 [R1+0x6d0], R32 ;  /* 0x0006d02001007387 */ /* 0x0001e20000100a00 */
[----:B------:R-:W-:Y:S01]  /*283a0*/  LEA R126, P2, R55, R2, 0x1 ;  /* 0x00000002377e7211 */ /* 0x000fe200078408ff */
[----:B------:R-:W-:-:S02]  /*283b0*/  IMAD.MOV.U32 R54, RZ, RZ, R127 ;  /* 0x000000ffff367224 */ /* 0x000fc400078e007f */
[----:B------:R-:W-:Y:S01]  /*283c0*/  IMAD.MOV.U32 R160, RZ, RZ, R247 ;  /* 0x000000ffffa07224 */ /* 0x000fe200078e00f7 */
[----:B------:R1:W-:Y:S01]  /*283d0*/  STL.64 [R1+0x6c8], R30 ;  /* 0x0006c81e01007387 */ /* 0x0003e20000100a00 */
[----:B------:R-:W-:Y:S01]  /*283e0*/  LEA.HI.X.SX32 R127, R55, R252, 0x1, P2 ;  /* 0x000000fc377f7211 */ /* 0x000fe200010f0eff */
[----:B------:R-:W-:Y:S01]  /*283f0*/  IMAD.MOV.U32 R58, RZ, RZ, R128 ;  /* 0x000000ffff3a7224 */ /* 0x000fe200078e0080 */
[-C--:B------:R-:W-:Y:S02]  /*28400*/  LEA R128, P2, R158, R2.reuse, 0x1 ;  /* 0x000000029e807211 */ /* 0x080fe400078408ff */
[CC--:B0-----:R-:W-:Y:S01]  /*28410*/  LEA R32, P3, R159.reuse, R2.reuse, 0x1 ;  /* 0x000000029f207211 */ /* 0x0c1fe200078608ff */
[----:B------:R-:W-:Y:S01]  /*28420*/  IMAD.MOV.U32 R55, RZ, RZ, R129 ;  /* 0x000000ffff377224 */ /* 0x000fe200078e0081 */
[----:B-1----:R-:W-:Y:S02]  /*28430*/  LEA R30, P4, R52, R2, 0x1 ;  /* 0x00000002341e7211 */ /* 0x002fe400078808ff */
[----:B------:R-:W-:-:S02]  /*28440*/  LEA.HI.X.SX32 R33, R159, R252, 0x1, P3 ;  /* 0x000000fc9f217211 */ /* 0x000fc400018f0eff */
[-C--:B------:R-:W-:Y:S02]  /*28450*/  LEA.HI.X.SX32 R31, R52, R252.reuse, 0x1, P4 ;  /* 0x000000fc341f7211 */ /* 0x080fe400020f0eff */
[----:B------:R-:W-:Y:S01]  /*28460*/  LEA.HI.X.SX32 R129, R158, R252, 0x1, P2 ;  /* 0x000000fc9e817211 */ /* 0x000fe200010f0eff */
[----:B------:R-:W-:Y:S01]  /*28470*/  IMAD.MOV.U32 R158, RZ, RZ, R155 ;  /* 0x000000ffff9e7224 */ /* 0x000fe200078e009b */
[----:B--2---:R-:W-:-:S04]  /*28480*/  LEA R246, P1, R161, R2, 0x1 ;  /* 0x00000002a1f67211 */ /* 0x004fc800078208ff */
[----:B------:R-:W-:Y:S01]  /*28490*/  LEA.HI.X.SX32 R247, R161, R252, 0x1, P1 ;  /* 0x000000fca1f77211 */ /* 0x000fe200008f0eff */
[----:B------:R-:W-:-:S04]  /*284a0*/  IMAD.MOV.U32 R161, RZ, RZ, R154 ;  /* 0x000000ffffa17224 */ /* 0x000fc800078e009a */
[----:B------:R0:W-:Y:S04]  /*284b0*/  STL.64 [R1+0x6c0], R246 ;  /* 0x0006c0f601007387 */ /* 0x0001e80000100a00 */
[----:B0-----:R-:W2:Y:S04]  /*284c0*/  LDL.LU.64 R246, [R1+0xf70] ;  /* 0x000f700001f67983 */ /* 0x001ea80000300a00 */
[----:B------:R0:W-:Y:S04]  /*284d0*/  STL.64 [R1+0x6b0], R32 ;  /* 0x0006b02001007387 */ /* 0x0001e80000100a00 */
[----:B------:R1:W-:Y:S01]  /*284e0*/  STL.64 [R1+0x6a8], R30 ;  /* 0x0006a81e01007387 */ /* 0x0003e20000100a00 */
[----:B0-----:R-:W-:-:S02]  /*284f0*/  LEA R32, P3, R62, R2, 0x1 ;  /* 0x000000023e207211 */ /* 0x001fc400078608ff */
[----:B-1----:R-:W-:Y:S02]  /*28500*/  LEA R30, P4, R61, R2, 0x1 ;  /* 0x000000023d1e7211 */ /* 0x002fe400078808ff */
[----:B------:R-:W-:Y:S01]  /*28510*/  LEA.HI.X.SX32 R33, R62, R252, 0x1, P3 ;  /* 0x000000fc3e217211 */ /* 0x000fe200018f0eff */
[----:B------:R-:W-:Y:S02]  /*28520*/  IMAD.MOV.U32 R62, RZ, RZ, R149 ;  /* 0x000000ffff3e7224 */ /* 0x000fe400078e0095 */
[----:B---3--:R-:W-:Y:S01]  /*28530*/  IMAD.MOV.U32 R154, RZ, RZ, R250 ;  /* 0x000000ffff9a7224 */ /* 0x008fe200078e00fa */
[----:B------:R-:W-:Y:S01]  /*28540*/  LEA R250, P1, R59, R2, 0x1 ;  /* 0x000000023bfa7211 */ /* 0x000fe200078208ff */
[----:B------:R-:W-:-:S03]  /*28550*/  IMAD.MOV.U32 R155, RZ, RZ, R251 ;  /* 0x000000ffff9b7224 */ /* 0x000fc600078e00fb */
[----:B------:R-:W-:Y:S01]  /*28560*/  LEA.HI.X.SX32 R251, R59, R252, 0x1, P1 ;  /* 0x000000fc3bfb7211 */ /* 0x000fe200008f0eff */
[----:B------:R-:W-:Y:S02]  /*28570*/  IMAD.MOV.U32 R59, RZ, RZ, R150 ;  /* 0x000000ffff3b7224 */ /* 0x000fe400078e0096 */
[----:B------:R-:W-:Y:S01]  /*28580*/  IMAD.MOV.U32 R150, RZ, RZ, R248 ;  /* 0x000000ffff967224 */ /* 0x000fe200078e00f8 */
[C---:B------:R-:W-:Y:S01]  /*28590*/  LEA R248, P1, R58.reuse, R2, 0x1 ;  /* 0x000000023af87211 */ /* 0x040fe200078208ff */
[----:B------:R0:W-:Y:S01]  /*285a0*/  STL.64 [R1+0x6a0], R250 ;  /* 0x0006a0fa01007387 */ /* 0x0001e20000100a00 */
[-C--:B------:R-:W-:Y:S01]  /*285b0*/  LEA.HI.X.SX32 R31, R61, R252.reuse, 0x1, P4 ;  /* 0x000000fc3d1f7211 */ /* 0x080fe200020f0eff */
[----:B------:R-:W-:Y:S01]  /*285c0*/  IMAD.MOV.U32 R149, RZ, RZ, R249 ;  /* 0x000000ffff957224 */ /* 0x000fe200078e00f9 */
[----:B------:R-:W-:Y:S01]  /*285d0*/  LEA.HI.X.SX32 R249, R58, R252, 0x1, P1 ;  /* 0x000000fc3af97211 */ /* 0x000fe200008f0eff */
[----:B0-----:R-:W3:Y:S04]  /*285e0*/  LDL.LU.64 R250, [R1+0xf68] ;  /* 0x000f680001fa7983 */ /* 0x001ee80000300a00 */
[----:B------:R-:W-:Y:S04]  /*285f0*/  STL.64 [R1+0x690], R32 ;  /* 0x0006902001007387 */ /* 0x000fe80000100a00 */
[----:B------:R-:W-:Y:S04]  /*28600*/  STL.64 [R1+0x688], R30 ;  /* 0x0006881e01007387 */ /* 0x000fe80000100a00 */
[----:B------:R0:W-:Y:S04]  /*28610*/  STL.64 [R1+0x680], R248 ;  /* 0x000680f801007387 */ /* 0x0001e80000100a00 */
[----:B0-----:R-:W4:Y:S01]  /*28620*/  LDL.LU.64 R248, [R1+0xf60] ;  /* 0x000f600001f87983 */ /* 0x001f220000300a00 */
[----:B------:R-:W-:Y:S01]  /*28630*/  LEA R32, P3, R160, R2, 0x1 ;  /* 0x00000002a0207211 */ /* 0x000fe200078608ff */
[----:B------:R-:W-:-:S03]  /*28640*/  IMAD.MOV.U32 R52, RZ, RZ, R130 ;  /* 0x000000ffff347224 */ /* 0x000fc600078e0082 */
[----:B------:R-:W-:Y:S02]  /*28650*/  LEA.HI.X.SX32 R33, R160, R252, 0x1, P3 ;  /* 0x000000fca0217211 */ /* 0x000fe400018f0eff */
[C---:B------:R-:W-:Y:S01]  /*28660*/  LEA R130, P2, R54.reuse, R2, 0x1 ;  /* 0x0000000236827211 */ /* 0x040fe200078408ff */
[----:B------:R-:W-:Y:S02]  /*28670*/  IMAD.MOV.U32 R159, RZ, RZ, R131 ;  /* 0x000000ffff9f7224 */ /* 0x000fe400078e0083 */
[----:B------:R-:W-:Y:S01]  /*28680*/  STL.64 [R1+0x670], R32 ;  /* 0x0006702001007387 */ /* 0x000fe20000100a00 */
[----:B------:R-:W-:Y:S01]  /*28690*/  IMAD.MOV.U32 R61, RZ, RZ, R151 ;  /* 0x000000ffff3d7224 */ /* 0x000fe200078e0097 */
[----:B------:R-:W-:Y:S01]  /*286a0*/  LEA.HI.X.SX32 R131, R54, R252, 0x1, P2 ;  /* 0x000000fc36837211 */ /* 0x000fe200010f0eff */
[----:B------:R-:W-:Y:S01]  /*286b0*/  IMAD.MOV.U32 R151, RZ, RZ, R132 ;  /* 0x000000ffff977224 */ /* 0x000fe200078e0084 */
[----:B------:R-:W-:Y:S01]  /*286c0*/  LEA R132, P2, R55, R2, 0x1 ;  /* 0x0000000237847211 */ /* 0x000fe200078408ff */
[----:B------:R-:W-:-:S02]  /*286d0*/  IMAD.MOV.U32 R54, RZ, RZ, R147 ;  /* 0x000000ffff367224 */ /* 0x000fc400078e0093 */
[----:B------:R-:W-:Y:S02]  /*286e0*/  IMAD.MOV.U32 R147, RZ, RZ, R148 ;  /* 0x000000ffff937224 */ /* 0x000fe400078e0094 */
[----:B------:R-:W-:Y:S01]  /*286f0*/  IMAD.MOV.U32 R148, RZ, RZ, R133 ;  /* 0x000000ffff947224 */ /* 0x000fe200078e0085 */
[----:B------:R-:W-:Y:S01]  /*28700*/  LEA.HI.X.SX32 R133, R55, R252, 0x1, P2 ;  /* 0x000000fc37857211 */ /* 0x000fe200010f0eff */
[----:B------:R-:W-:Y:S02]  /*28710*/  IMAD.MOV.U32 R58, RZ, RZ, R158 ;  /* 0x000000ffff3a7224 */ /* 0x000fe400078e009e */
[----:B------:R-:W-:Y:S02]  /*28720*/  IMAD.MOV.U32 R158, RZ, RZ, R134 ;  /* 0x000000ffff9e7224 */ /* 0x000fe400078e0086 */
[----:B------:R-:W-:Y:S02]  /*28730*/  IMAD.MOV.U32 R55, RZ, RZ, R159 ;  /* 0x000000ffff377224 */ /* 0x000fe400078e009f */
[----:B------:R-:W-:Y:S01]  /*28740*/  IMAD.MOV.U32 R159, RZ, RZ, R135 ;  /* 0x000000ffff9f7224 */ /* 0x000fe200078e0087 */
[----:B---3--:R-:W-:-:S04]  /*28750*/  LEA R30, P4, R251, R2, 0x1 ;  /* 0x00000002fb1e7211 */ /* 0x008fc800078808ff */
[----:B------:R-:W-:Y:S02]  /*28760*/  LEA.HI.X.SX32 R31, R251, R252, 0x1, P4 ;  /* 0x000000fcfb1f7211 */ /* 0x000fe400020f0eff */
[C---:B------:R-:W-:Y:S01]  /*28770*/  LEA R160, P1, R250.reuse, R2, 0x1 ;  /* 0x00000002faa07211 */ /* 0x040fe200078208ff */
[----:B------:R-:W-:Y:S02]  /*28780*/  IMAD.MOV.U32 R251, RZ, RZ, R161 ;  /* 0x000000fffffb7224 */ /* 0x000fe400078e00a1 */
[----:B------:R2:W-:Y:S01]  /*28790*/  STL.64 [R1+0x668], R30 ;  /* 0x0006681e01007387 */ /* 0x0005e20000100a00 */
[----:B------:R-:W-:-:S05]  /*287a0*/  LEA.HI.X.SX32 R161, R250, R252, 0x1, P1 ;  /* 0x000000fcfaa17211 */ /* 0x000fca00008f0eff */
[----:B------:R0:W-:Y:S01]  /*287b0*/  STL.64 [R1+0x660], R160 ;  /* 0x000660a001007387 */ /* 0x0001e20000100a00 */
[-C--:B--2---:R-:W-:Y:S02]  /*287c0*/  LEA R30, P4, R247, R2.reuse, 0x1 ;  /* 0x00000002f71e7211 */ /* 0x084fe400078808ff */
[CC--:B----4-:R-:W-:Y:S02]  /*287d0*/  LEA R32, P3, R248.reuse, R2.reuse, 0x1 ;  /* 0x00000002f8207211 */ /* 0x0d0fe400078608ff */
[----:B------:R-:W-:Y:S01]  /*287e0*/  LEA R134, P2, R249, R2, 0x1 ;  /* 0x00000002f9867211 */ /* 0x000fe200078408ff */
[----:B0-----:R-:W2:Y:S01]  /*287f0*/  LDL.LU.64 R160, [R1+0xf58] ;  /* 0x000f580001a07983 */ /* 0x001ea20000300a00 */
[-C--:B------:R-:W-:Y:S01]  /*28800*/  LEA.HI.X.SX32 R33, R248, R252.reuse, 0x1, P3 ;  /* 0x000000fcf8217211 */ /* 0x080fe200018f0eff */
[----:B------:R-:W-:Y:S01]  /*28810*/  IMAD.MOV.U32 R248, RZ, RZ, R150 ;  /* 0x000000fffff87224 */ /* 0x000fe200078e0096 */
[-C--:B------:R-:W-:Y:S02]  /*28820*/  LEA.HI.X.SX32 R31, R247, R252.reuse, 0x1, P4 ;  /* 0x000000fcf71f7211 */ /* 0x080fe400020f0eff */
[----:B------:R-:W-:Y:S01]  /*28830*/  LEA.HI.X.SX32 R135, R249, R252, 0x1, P2 ;  /* 0x000000fcf9877211 */ /* 0x000fe200010f0eff */
[----:B------:R0:W-:Y:S01]  /*28840*/  STL.64 [R1+0x650], R32 ;  /* 0x0006502001007387 */ /* 0x0001e20000100a00 */
[----:B------:R-:W-:Y:S01]  /*28850*/  LEA R150, P1, R248, R2, 0x1 ;  /* 0x00000002f8967211 */ /* 0x000fe200078208ff */
[----:B------:R-:W-:-:S02]  /*28860*/  IMAD.MOV.U32 R249, RZ, RZ, R62 ;  /* 0x000000fffff97224 */ /* 0x000fc400078e003e */
[----:B------:R1:W-:Y:S01]  /*28870*/  STL.64 [R1+0x648], R30 ;  /* 0x0006481e01007387 */ /* 0x0003e20000100a00 */
[----:B------:R-:W-:Y:S01]  /*28880*/  IMAD.MOV.U32 R62, RZ, RZ, R151 ;  /* 0x000000ffff3e7224 */ /* 0x000fe200078e0097 */
[----:B------:R-:W-:Y:S02]  /*28890*/  LEA.HI.X.SX32 R151, R248, R252, 0x1, P1 ;  /* 0x000000fcf8977211 */ /* 0x000fe400008f0eff */
[-C--:B0-----:R-:W-:Y:S02]  /*288a0*/  LEA R32, P3, R246, R2.reuse, 0x1 ;  /* 0x00000002f6207211 */ /* 0x081fe400078608ff */
[----:B-1----:R-:W-:Y:S02]  /*288b0*/  LEA R30, P4, R0, R2, 0x1 ;  /* 0x00000002001e7211 */ /* 0x002fe400078808ff */
[-C--:B------:R-:W-:Y:S01]  /*288c0*/  LEA.HI.X.SX32 R33, R246, R252.reuse, 0x1, P3 ;  /* 0x000000fcf6217211 */ /* 0x080fe200018f0eff */
[----:B------:R-:W-:Y:S01]  /*288d0*/  IMAD.MOV.U32 R246, RZ, RZ, R55 ;  /* 0x000000fffff67224 */ /* 0x000fe200078e0037 */
[----:B------:R-:W-:Y:S01]  /*288e0*/  LEA.HI.X.SX32 R31, R0, R252, 0x1, P4 ;  /* 0x000000fc001f7211 */ /* 0x000fe200020f0eff */
[----:B------:R0:W-:Y:S01]  /*288f0*/  STL.64 [R1+0x640], R150 ;  /* 0x0006409601007387 */ /* 0x0001e20000100a00 */
[----:B------:R-:W-:Y:S01]  /*28900*/  IMAD.MOV.U32 R55, RZ, RZ, R158 ;  /* 0x000000ffff377224 */ /* 0x000fe200078e009e */
[-C--:B------:R-:W-:Y:S01]  /*28910*/  LEA R158, P1, R249, R2.reuse, 0x1 ;  /* 0x00000002f99e7211 */ /* 0x080fe200078208ff */
[----:B------:R-:W-:Y:S01]  /*28920*/  IMAD.MOV.U32 R247, RZ, RZ, R136 ;  /* 0x000000fffff77224 */ /* 0x000fe200078e0088 */
[----:B------:R-:W-:Y:S01]  /*28930*/  LEA R136, P2, R54, R2, 0x1 ;  /* 0x0000000236887211 */ /* 0x000fe200078408ff */
[----:B------:R-:W-:-:S02]  /*28940*/  IMAD.MOV.U32 R250, RZ, RZ, R59 ;  /* 0x000000fffffa7224 */ /* 0x000fc400078e003b */
[----:B------:R-:W-:Y:S01]  /*28950*/  IMAD.MOV.U32 R0, RZ, RZ, R159 ;  /* 0x000000ffff007224 */ /* 0x000fe200078e009f */
[----:B------:R-:W-:Y:S01]  /*28960*/  LEA.HI.X.SX32 R159, R249, R252, 0x1, P1 ;  /* 0x000000fcf99f7211 */ /* 0x000fe200008f0eff */
[----:B0-----:R-:W3:Y:S04]  /*28970*/  LDL.LU.64 R150, [R1+0xf50] ;  /* 0x000f500001967983 */ /* 0x001ee80000300a00 */
[----:B------:R0:W-:Y:S01]  /*28980*/  STL.64 [R1+0x630], R32 ;  /* 0x0006302001007387 */ /* 0x0001e20000100a00 */
[----:B------:R-:W-:-:S03]  /*28990*/  IMAD.MOV.U32 R59, RZ, RZ, R137 ;  /* 0x000000ffff3b7224 */ /* 0x000fc600078e0089 */
[----:B------:R1:W-:Y:S01]  /*289a0*/  STL.64 [R1+0x628], R30 ;  /* 0x0006281e01007387 */ /* 0x0003e20000100a00 */
[----:B------:R-:W-:Y:S01]  /*289b0*/  LEA.HI.X.SX32 R137, R54, R252, 0x1, P2 ;  /* 0x000000fc36897211 */ /* 0x000fe200010f0eff */
[----:B------:R-:W-:Y:S01]  /*289c0*/  IMAD.MOV.U32 R54, RZ, RZ, R138 ;  /* 0x000000ffff367224 */ /* 0x000fe200078e008a */
[CC--:B0-----:R-:W-:Y:S02]  /*289d0*/  LEA R32, P3, R154.reuse, R2.reuse, 0x1 ;  /* 0x000000029a207211 */ /* 0x0c1fe400078608ff */
[C---:B-1----:R-:W-:Y:S02]  /*289e0*/  LEA R30, P4, R155.reuse, R2, 0x1 ;  /* 0x000000029b1e7211 */ /* 0x042fe400078808ff */
[-C--:B------:R-:W-:Y:S02]  /*289f0*/  LEA.HI.X.SX32 R33, R154, R252.reuse, 0x1, P3 ;  /* 0x000000fc9a217211 */ /* 0x080fe400018f0eff */
[----:B------:R-:W-:Y:S01]  /*28a00*/  LEA.HI.X.SX32 R31, R155, R252, 0x1, P4 ;  /* 0x000000fc9b1f7211 */ /* 0x000fe200020f0eff */
[----:B------:R0:W-:Y:S01]  /*28a10*/  STL.64 [R1+0x620], R158 ;  /* 0x0006209e01007387 */ /* 0x0001e20000100a00 */
[-C--:B------:R-:W-:Y:S01]  /*28a20*/  LEA R138, P2, R250, R2.reuse, 0x1 ;  /* 0x00000002fa8a7211 */ /* 0x080fe200078408ff */
[----:B------:R-:W-:Y:S01]  /*28a30*/  IMAD.MOV.U32 R249, RZ, RZ, R148 ;  /* 0x000000fffff97224 */ /* 0x000fe200078e0094 */
[----:B------:R-:W-:Y:S01]  /*28a40*/  LEA R148, P1, R246, R2, 0x1 ;  /* 0x00000002f6947211 */ /* 0x000fe200078208ff */
[----:B------:R-:W-:Y:S01]  /*28a50*/  IMAD.MOV.U32 R248, RZ, RZ, R139 ;  /* 0x000000fffff87224 */ /* 0x000fe200078e008b */
[-C--:B------:R-:W-:Y:S01]  /*28a60*/  LEA.HI.X.SX32 R139, R250, R252.reuse, 0x1, P2 ;  /* 0x000000fcfa8b7211 */ /* 0x080fe200010f0eff */
[----:B------:R-:W-:Y:S01]  /*28a70*/  IMAD.MOV.U32 R250, RZ, RZ, R149 ;  /* 0x000000fffffa7224 */ /* 0x000fe200078e0095 */
[----:B------:R-:W-:Y:S01]  /*28a80*/  LEA.HI.X.SX32 R149, R246, R252, 0x1, P1 ;  /* 0x000000fcf6957211 */ /* 0x000fe200008f0eff */
[----:B0-----:R-:W4:Y:S04]  /*28a90*/  LDL.LU.64 R158, [R1+0xf48] ;  /* 0x000f4800019e7983 */ /* 0x001f280000300a00 */
[----:B------:R0:W-:Y:S04]  /*28aa0*/  STL.64 [R1+0x610], R32 ;  /* 0x0006102001007387 */ /* 0x0001e80000100a00 */
[----:B------:R1:W-:Y:S01]  /*28ab0*/  STL.64 [R1+0x608], R30 ;  /* 0x0006081e01007387 */ /* 0x0003e20000100a00 */
[----:B0-----:R-:W-:-:S02]  /*28ac0*/  LEA R32, P3, R59, R2, 0x1 ;  /* 0x000000023b207211 */ /* 0x001fc400078608ff */
[C---:B-1----:R-:W-:Y:S02]  /*28ad0*/  LEA R30, P4, R62.reuse, R2, 0x1 ;  /* 0x000000023e1e7211 */ /* 0x042fe400078808ff */
[-C--:B------:R-:W-:Y:S02]  /*28ae0*/  LEA.HI.X.SX32 R33, R59, R252.reuse, 0x1, P3 ;  /* 0x000000fc3b217211 */ /* 0x080fe400018f0eff */
[----:B------:R-:W-:Y:S01]  /*28af0*/  LEA.HI.X.SX32 R31, R62, R252, 0x1, P4 ;  /* 0x000000fc3e1f7211 */ /* 0x000fe200020f0eff */
[----:B------:R0:W-:Y:S01]  /*28b00*/  STL.64 [R1+0x600], R148 ;  /* 0x0006009401007387 */ /* 0x0001e20000100a00 */
[----:B------:R-:W-:Y:S01]  /*28b10*/  IMAD.MOV.U32 R62, RZ, RZ, R52 ;  /* 0x000000ffff3e7224 */ /* 0x000fe200078e0034 */
[C---:B------:R-:W-:Y:S01]  /*28b20*/  LEA R52, P1, R0.reuse, R2, 0x1 ;  /* 0x0000000200347211 */ /* 0x040fe200078208ff */
[----:B------:R-:W-:Y:S01]  /*28b30*/  IMAD.MOV.U32 R59, RZ, RZ, R53 ;  /* 0x000000ffff3b7224 */ /* 0x000fe200078e0035 */
[----:B0-----:R-:W2:Y:S04]  /*28b40*/  LDL.LU.64 R148, [R1+0xf40] ;  /* 0x000f400001947983 */ /* 0x001ea80000300a00 */
[----:B------:R0:W-:Y:S04]  /*28b50*/  STL.64 [R1+0x5f0], R32 ;  /* 0x0005f02001007387 */ /* 0x0001e80000100a00 */
[----:B------:R1:W-:Y:S01]  /*28b60*/  STL.64 [R1+0x5e8], R30 ;  /* 0x0005e81e01007387 */ /* 0x0003e20000100a00 */
[----:B------:R-:W-:-:S02]  /*28b70*/  LEA.HI.X.SX32 R53, R0, R252, 0x1, P1 ;  /* 0x000000fc00357211 */ /* 0x000fc400008f0eff */
[-C--:B0-----:R-:W-:Y:S02]  /*28b80*/  LEA R32, P3, R54, R2.reuse, 0x1 ;  /* 0x0000000236207211 */ /* 0x081fe400078608ff */
[----:B-1----:R-:W-:-:S04]  /*28b90*/  LEA R30, P4, R55, R2, 0x1 ;  /* 0x00000002371e7211 */ /* 0x002fc800078808ff */
[----:B------:R-:W-:Y:S01]  /*28ba0*/  LEA.HI.X.SX32 R31, R55, R252, 0x1, P4 ;  /* 0x000000fc371f7211 */ /* 0x000fe200020f0eff */
[----:B------:R-:W-:Y:S01]  /*28bb0*/  IMAD.MOV.U32 R55, RZ, RZ, R146 ;  /* 0x000000ffff377224 */ /* 0x000fe200078e0092 */
[C---:B------:R-:W-:Y:S02]  /*28bc0*/  LEA R146, P1, R249.reuse, R2, 0x1 ;  /* 0x00000002f9927211 */ /* 0x040fe400078208ff */
[-C--:B------:R-:W-:Y:S01]  /*28bd0*/  LEA.HI.X.SX32 R33, R54, R252.reuse, 0x1, P3 ;  /* 0x000000fc36217211 */ /* 0x080fe200018f0eff */
[----:B------:R-:W-:Y:S02]  /*28be0*/  IMAD.MOV.U32 R54, RZ, RZ, R61 ;  /* 0x000000ffff367224 */ /* 0x000fe400078e003d */
[----:B------:R-:W-:Y:S01]  /*28bf0*/  IMAD.MOV.U32 R61, RZ, RZ, R147 ;  /* 0x000000ffff3d7224 */ /* 0x000fe200078e0093 */
[----:B------:R-:W-:Y:S01]  /*28c00*/  LEA.HI.X.SX32 R147, R249, R252, 0x1, P1 ;  /* 0x000000fcf9937211 */ /* 0x000fe200008f0eff */
[----:B------:R0:W-:Y:S04]  /*28c10*/  STL.64 [R1+0x5e0], R52 ;  /* 0x0005e03401007387 */ /* 0x0001e80000100a00 */
[----:B0-----:R-:W3:Y:S04]  /*28c20*/  LDL.LU.64 R52, [R1+0xf38] ;  /* 0x000f380001347983 */ /* 0x001ee80000300a00 */
[----:B------:R-:W-:Y:S04]  /*28c30*/  STL.64 [R1+0x5d0], R32 ;  /* 0x0005d02001007387 */ /* 0x000fe80000100a00 */
[----:B------:R-:W-:Y:S04]  /*28c40*/  STL.64 [R1+0x5c8], R30 ;  /* 0x0005c81e01007387 */ /* 0x000fe80000100a00 */
[----:B------:R0:W-:Y:S01]  /*28c50*/  STL.64 [R1+0x5c0], R146 ;  /* 0x0005c09201007387 */ /* 0x0001e20000100a00 */
[----:B------:R-:W-:-:S03]  /*28c60*/  IMAD.MOV.U32 R154, RZ, RZ, R141 ;  /* 0x000000ffff9a7224 */ /* 0x000fc600078e008d */
[----:B0-----:R-:W4:Y:S01]  /*28c70*/  LDL.LU.64 R146, [R1+0xf30] ;  /* 0x000f300001927983 */ /* 0x001f220000300a00 */
[----:B------:R-:W-:Y:S01]  /*28c80*/  IMAD.MOV.U32 R155, RZ, RZ, R140 ;  /* 0x000000ffff9b7224 */ /* 0x000fe200078e008c */
[----:B------:R-:W-:-:S04]  /*28c90*/  LEA R32, P3, R154, R2, 0x1 ;  /* 0x000000029a207211 */ /* 0x000fc800078608ff */
[----:B------:R-:W-:Y:S02]  /*28ca0*/  LEA R30, P4, R155, R2, 0x1 ;  /* 0x000000029b1e7211 */ /* 0x000fe400078808ff */
[----:B------:R-:W-:Y:S02]  /*28cb0*/  LEA.HI.X.SX32 R33, R154, R252, 0x1, P3 ;  /* 0x000000fc9a217211 */ /* 0x000fe400018f0eff */
[----:B------:R-:W-:Y:S02]  /*28cc0*/  LEA R154, P1, R251, R2, 0x1 ;  /* 0x00000002fb9a7211 */ /* 0x000fe400078208ff */
[-C--:B------:R-:W-:Y:S02]  /*28cd0*/  LEA.HI.X.SX32 R31, R155, R252.reuse, 0x1, P4 ;  /* 0x000000fc9b1f7211 */ /* 0x080fe400020f0eff */
[----:B------:R-:W-:Y:S01]  /*28ce0*/  LEA.HI.X.SX32 R155, R251, R252, 0x1, P1 ;  /* 0x000000fcfb9b7211 */ /* 0x000fe200008f0eff */
        /* <DEDUP_REMOVED lines=9> */
[----:B------:R-:W-:Y:S01]  /*28d80*/  IMAD.MOV.U32 R0, RZ, RZ, R144 ;  /* 0x000000ffff007224 */ /* 0x000fe200078e0090 */
[----:B------:R-:W-:Y:S02]  /*28d90*/  LEA.HI.X.SX32 R143, R248, R252, 0x1, P2 ;  /* 0x000000fcf88f7211 */ /* 0x000fe400010f0eff */
[----:B------:R-:W-:Y:S01]  /*28da0*/  LEA R144, P2, R250, R2, 0x1 ;  /* 0x00000002fa907211 */ /* 0x000fe200078408ff */
[----:B------:R-:W-:-:S03]  /*28db0*/  IMAD.MOV.U32 R248, RZ, RZ, R145 ;  /* 0x000000fffff87224 */ /* 0x000fc600078e0091 */
[----:B------:R-:W-:Y:S01]  /*28dc0*/  LEA.HI.X.SX32 R145, R250, R252, 0x1, P2 ;  /* 0x000000fcfa917211 */ /* 0x000fe200010f0eff */
[----:B------:R-:W-:Y:S01]  /*28dd0*/  VIADD R91, R93, UR4 ;  /* 0x000000045d5b7c36 */ /* 0x000fe20008000000 */
[----:B------:R-:W-:-:S03]  /*28de0*/  ULDC UR4, c[0x0][0x248] ;  /* 0x0000920000047ab9 */ /* 0x000fc60000000800 */
        /* <DEDUP_REMOVED lines=8> */
[CC--:B--2---:R-:W-:Y:S02]  /*28e70*/  LEA R32, P3, R149.reuse, R2.reuse, 0x1 ;  /* 0x0000000295207211 */ /* 0x0c4fe400078608ff */
[C---:B------:R-:W-:Y:S02]  /*28e80*/  LEA R30, P4, R148.reuse, R2, 0x1 ;  /* 0x00000002941e7211 */ /* 0x040fe400078808ff */
[-C--:B------:R-:W-:Y:S02]  /*28e90*/  LEA.HI.X.SX32 R33, R149, R252.reuse, 0x1, P3 ;  /* 0x000000fc95217211 */ /* 0x080fe400018f0eff */
[----:B------:R-:W-:-:S03]  /*28ea0*/  LEA.HI.X.SX32 R31, R148, R252, 0x1, P4 ;  /* 0x000000fc941f7211 */ /* 0x000fc600020f0eff */
[----:B------:R0:W-:Y:S04]  /*28eb0*/  STL.64 [R1+0x590], R32 ;  /* 0x0005902001007387 */ /* 0x0001e80000100a00 */
[----:B------:R1:W-:Y:S01]  /*28ec0*/  STL.64 [R1+0x588], R30 ;  /* 0x0005881e01007387 */ /* 0x0003e20000100a00 */
[CC--:B0-----:R-:W-:Y:S02]  /*28ed0*/  LEA R32, P3, R59.reuse, R2.reuse, 0x1 ;  /* 0x000000023b207211 */ /* 0x0c1fe400078608ff */
[C---:B-1----:R-:W-:Y:S02]  /*28ee0*/  LEA R30, P4, R62.reuse, R2, 0x1 ;  /* 0x000000023e1e7211 */ /* 0x042fe400078808ff */
[-C--:B------:R-:W-:Y:S02]  /*28ef0*/  LEA.HI.X.SX32 R33, R59, R252.reuse, 0x1, P3 ;  /* 0x000000fc3b217211 */ /* 0x080fe400018f0eff */
[----:B------:R-:W-:Y:S01]  /*28f00*/  LEA.HI.X.SX32 R31, R62, R252, 0x1, P4 ;  /* 0x000000fc3e1f7211 */ /* 0x000fe200020f0eff */
[----:B---3--:R-:W-:-:S02]  /*28f10*/  IMAD.MOV.U32 R251, RZ, RZ, R53 ;  /* 0x000000fffffb7224 */ /* 0x008fc400078e0035 */
[----:B----4-:R-:W-:Y:S01]  /*28f20*/  IMAD.MOV.U32 R249, RZ, RZ, R146 ;  /* 0x000000fffff97224 */ /* 0x010fe200078e0092 */
[----:B------:R-:W-:Y:S01]  /*28f30*/  LEA R146, P2, R58, R2, 0x1 ;  /* 0x000000023a927211 */ /* 0x000fe200078408ff */
[----:B------:R-:W-:-:S03]  /*28f40*/  IMAD.MOV.U32 R250, RZ, RZ, R147 ;  /* 0x000000fffffa7224 */ /* 0x000fc600078e0093 */
[----:B------:R-:W-:Y:S01]  /*28f50*/  LEA.HI.X.SX32 R147, R58, R252, 0x1, P2 ;  /* 0x000000fc3a937211 */ /* 0x000fe200010f0eff */
[----:B------:R-:W-:Y:S01]  /*28f60*/  IMAD.MOV.U32 R58, RZ, RZ, R52 ;  /* 0x000000ffff3a7224 */ /* 0x000fe200078e0034 */
[----:B------:R-:W-:-:S04]  /*28f70*/  LEA R52, P1, R246, R2, 0x1 ;  /* 0x00000002f6347211 */ /* 0x000fc800078208ff */
[----:B------:R-:W-:Y:S02]  /*28f80*/  LEA.HI.X.SX32 R53, R246, R252, 0x1, P1 ;  /* 0x000000fcf6357211 */ /* 0x000fe400008f0eff */
[----:B------:R-:W-:-:S03]  /*28f90*/  LEA R148, P2, R247, R2, 0x1 ;  /* 0x00000002f7947211 */ /* 0x000fc600078408ff */
[----:B------:R0:W-:Y:S01]  /*28fa0*/  STL.64 [R1+0x580], R52 ;  /* 0x0005803401007387 */ /* 0x0001e20000100a00 */
[C---:B------:R-:W-:Y:S02]  /*28fb0*/  LEA R246, P1, R0.reuse, R2, 0x1 ;  /* 0x0000000200f67211 */ /* 0x040fe400078208ff */
[-C--:B------:R-:W-:Y:S02]  /*28fc0*/  LEA.HI.X.SX32 R149, R247, R252.reuse, 0x1, P2 ;  /* 0x000000fcf7957211 */ /* 0x080fe400010f0eff */
[----:B------:R-:W-:Y:S01]  /*28fd0*/  LEA.HI.X.SX32 R247, R0, R252, 0x1, P1 ;  /* 0x000000fc00f77211 */ /* 0x000fe200008f0eff */
[----:B0-----:R-:W2:Y:S04]  /*28fe0*/  LDL.LU.64 R52, [R1+0xf20] ;  /* 0x000f200001347983 */ /* 0x001ea80000300a00 */
[----:B------:R0:W-:Y:S04]  /*28ff0*/  STL.64 [R1+0x570], R32 ;  /* 0x0005702001007387 */ /* 0x0001e80000100a00 */
[----:B------:R1:W-:Y:S01]  /*29000*/  STL.64 [R1+0x568], R30 ;  /* 0x0005681e01007387 */ /* 0x0003e20000100a00 */
[----:B0-----:R-:W-:-:S02]  /*29010*/  LEA R32, P3, R61, R2, 0x1 ;  /* 0x000000023d207211 */ /* 0x001fc400078608ff */
[----:B-1----:R-:W-:Y:S02]  /*29020*/  LEA R30, P4, R153, R2, 0x1 ;  /* 0x00000002991e7211 */ /* 0x002fe400078808ff */
[-C--:B------:R-:W-:Y:S02]  /*29030*/  LEA.HI.X.SX32 R33, R61, R252.reuse, 0x1, P3 ;  /* 0x000000fc3d217211 */ /* 0x080fe400018f0eff */
[----:B------:R-:W-:Y:S01]  /*29040*/  LEA.HI.X.SX32 R31, R153, R252, 0x1, P4 ;  /* 0x000000fc991f7211 */ /* 0x000fe200020f0eff */
[----:B------:R0:W-:Y:S04]  /*29050*/  STL.64 [R1+0x560], R246 ;  /* 0x000560f601007387 */ /* 0x0001e80000100a00 */
[----:B------:R1:W-:Y:S04]  /*29060*/  STL.64 [R1+0x550], R32 ;  /* 0x0005502001007387 */ /* 0x0003e80000100a00 */
[----:B------:R3:W-:Y:S01]  /*29070*/  STL.64 [R1+0x548], R30 ;  /* 0x0005481e01007387 */ /* 0x0007e20000100a00 */
[----:B0-----:R-:W-:-:S02]  /*29080*/  LEA R246, P1, R249, R2, 0x1 ;  /* 0x00000002f9f67211 */ /* 0x001fc400078208ff */
[----:B-1----:R-:W-:Y:S02]  /*29090*/  LEA R32, P3, R155, R2, 0x1 ;  /* 0x000000029b207211 */ /* 0x002fe400078608ff */
[----:B------:R-:W-:Y:S02]  /*290a0*/  LEA.HI.X.SX32 R247, R249, R252, 0x1, P1 ;  /* 0x000000fcf9f77211 */ /* 0x000fe400008f0eff */
[C---:B---3--:R-:W-:Y:S02]  /*290b0*/  LEA R30, P4, R154.reuse, R2, 0x1 ;  /* 0x000000029a1e7211 */ /* 0x048fe400078808ff */
[-C--:B------:R-:W-:Y:S02]  /*290c0*/  LEA.HI.X.SX32 R33, R155, R252.reuse, 0x1, P3 ;  /* 0x000000fc9b217211 */ /* 0x080fe400018f0eff */
[----:B------:R-:W-:Y:S01]  /*290d0*/  LEA.HI.X.SX32 R31, R154, R252, 0x1, P4 ;  /* 0x000000fc9a1f7211 */ /* 0x000fe200020f0eff */
[----:B------:R0:W-:Y:S01]  /*290e0*/  STL.64 [R1+0x540], R246 ;  /* 0x000540f601007387 */ /* 0x0001e20000100a00 */
[----:B------:R-:W-:-:S03]  /*290f0*/  IMAD.MOV.U32 R59, RZ, RZ, R150 ;  /* 0x000000ffff3b7224 */ /* 0x000fc600078e0096 */
[----:B------:R1:W-:Y:S01]  /*29100*/  STL.64 [R1+0x530], R32 ;  /* 0x0005302001007387 */ /* 0x0003e20000100a00 */
[----:B------:R-:W-:-:S03]  /*29110*/  LEA R150, P2, R248, R2, 0x1 ;  /* 0x00000002f8967211 */ /* 0x000fc600078408ff */
[----:B------:R3:W-:Y:S01]  /*29120*/  STL.64 [R1+0x528], R30 ;  /* 0x0005281e01007387 */ /* 0x0007e20000100a00 */
[-C--:B0-----:R-:W-:Y:S02]  /*29130*/  LEA R246, P1, R251, R2.reuse, 0x1 ;  /* 0x00000002fbf67211 */ /* 0x081fe400078208ff */
[----:B-1----:R-:W-:Y:S02]  /*29140*/  LEA R32, P3, R157, R2, 0x1 ;  /* 0x000000029d207211 */ /* 0x002fe400078608ff */
[----:B------:R-:W-:Y:S02]  /*29150*/  LEA.HI.X.SX32 R247, R251, R252, 0x1, P1 ;  /* 0x000000fcfbf77211 */ /* 0x000fe400008f0eff */
[C---:B---3--:R-:W-:Y:S02]  /*29160*/  LEA R30, P4, R156.reuse, R2, 0x1 ;  /* 0x000000029c1e7211 */ /* 0x048fe400078808ff */
[-C--:B------:R-:W-:Y:S01]  /*29170*/  LEA.HI.X.SX32 R33, R157, R252.reuse, 0x1, P3 ;  /* 0x000000fc9d217211 */ /* 0x080fe200018f0eff */
[----:B------:R-:W-:Y:S01]  /*29180*/  IMAD.MOV.U32 R62, RZ, RZ, R151 ;  /* 0x000000ffff3e7224 */ /* 0x000fe200078e0097 */
[-C--:B------:R-:W-:Y:S01]  /*29190*/  LEA.HI.X.SX32 R31, R156, R252.reuse, 0x1, P4 ;  /* 0x000000fc9c1f7211 */ /* 0x080fe200020f0eff */
[----:B------:R-:W-:Y:S01]  /*291a0*/  IMAD.MOV.U32 R61, RZ, RZ, R152 ;  /* 0x000000ffff3d7224 */ /* 0x000fe200078e0098 */
[----:B------:R-:W-:Y:S01]  /*291b0*/  LEA.HI.X.SX32 R151, R248, R252, 0x1, P2 ;  /* 0x000000fcf8977211 */ /* 0x000fe200010f0eff */
[----:B------:R0:W-:Y:S01]  /*291c0*/  STL.64 [R1+0x520], R246 ;  /* 0x000520f601007387 */ /* 0x0001e20000100a00 */
[----:B------:R-:W-:-:S03]  /*291d0*/  LEA R152, P2, R250, R2, 0x1 ;  /* 0x00000002fa987211 */ /* 0x000fc600078408ff */
[----:B------:R1:W-:Y:S01]  /*291e0*/  STL.64 [R1+0x510], R32 ;  /* 0x0005102001007387 */ /* 0x0003e20000100a00 */
[----:B------:R-:W-:-:S03]  /*291f0*/  LEA.HI.X.SX32 R153, R250, R252, 0x1, P2 ;  /* 0x000000fcfa997211 */ /* 0x000fc600010f0eff */
[----:B------:R3:W-:Y:S01]  /*29200*/  STL.64 [R1+0x508], R30 ;  /* 0x0005081e01007387 */ /* 0x0007e20000100a00 */
[-C--:B0-----:R-:W-:Y:S02]  /*29210*/  LEA R246, P1, R54, R2.reuse, 0x1 ;  /* 0x0000000236f67211 */ /* 0x081fe400078208ff */
[CC--:B-1----:R-:W-:Y:S02]  /*29220*/  LEA R32, P3, R159.reuse, R2.reuse, 0x1 ;  /* 0x000000029f207211 */ /* 0x0c2fe400078608ff */
[-C--:B------:R-:W-:Y:S02]  /*29230*/  LEA R154, P2, R58, R2.reuse, 0x1 ;  /* 0x000000023a9a7211 */ /* 0x080fe400078408ff */
[----:B---3--:R-:W-:Y:S02]  /*29240*/  LEA R30, P4, R158, R2, 0x1 ;  /* 0x000000029e1e7211 */ /* 0x008fe400078808ff */
[-C--:B------:R-:W-:Y:S02]  /*29250*/  LEA.HI.X.SX32 R247, R54, R252.reuse, 0x1, P1 ;  /* 0x000000fc36f77211 */ /* 0x080fe400008f0eff */
[----:B------:R-:W-:-:S02]  /*29260*/  LEA.HI.X.SX32 R33, R159, R252, 0x1, P3 ;  /* 0x000000fc9f217211 */ /* 0x000fc400018f0eff */
[-C--:B------:R-:W-:Y:S01]  /*29270*/  LEA.HI.X.SX32 R31, R158, R252.reuse, 0x1, P4 ;  /* 0x000000fc9e1f7211 */ /* 0x080fe200020f0eff */
[----:B------:R-:W-:Y:S01]  /*29280*/  STL.64 [R1+0x500], R246 ;  /* 0x000500f601007387 */ /* 0x000fe20000100a00 */
[----:B------:R-:W-:Y:S02]  /*29290*/  LEA.HI.X.SX32 R155, R58, R252, 0x1, P2 ;  /* 0x000000fc3a9b7211 */ /* 0x000fe400010f0eff */
[-C--:B------:R-:W-:Y:S01]  /*292a0*/  LEA R156, P2, R55, R2.reuse, 0x1 ;  /* 0x00000002379c7211 */ /* 0x080fe200078408ff */
[----:B------:R0:W-:Y:S01]  /*292b0*/  STL.64 [R1+0x4f0], R32 ;  /* 0x0004f02001007387 */ /* 0x0001e20000100a00 */
[----:B------:R-:W-:Y:S02]  /*292c0*/  LEA R54, P1, R59, R2, 0x1 ;  /* 0x000000023b367211 */ /* 0x000fe400078208ff */
[-C--:B------:R-:W-:Y:S01]  /*292d0*/  LEA.HI.X.SX32 R157, R55, R252.reuse, 0x1, P2 ;  /* 0x000000fc379d7211 */ /* 0x080fe200010f0eff */
[----:B------:R1:W-:Y:S01]  /*292e0*/  STL.64 [R1+0x4e8], R30 ;  /* 0x0004e81e01007387 */ /* 0x0003e20000100a00 */
[----:B------:R-:W-:-:S02]  /*292f0*/  LEA.HI.X.SX32 R55, R59, R252, 0x1, P1 ;  /* 0x000000fc3b377211 */ /* 0x000fc400008f0eff */
[CC--:B0-----:R-:W-:Y:S02]  /*29300*/  LEA R32, P3, R161.reuse, R2.reuse, 0x1 ;  /* 0x00000002a1207211 */ /* 0x0c1fe400078608ff */
[C---:B-1----:R-:W-:Y:S02]  /*29310*/  LEA R30, P4, R160.reuse, R2, 0x1 ;  /* 0x00000002a01e7211 */ /* 0x042fe400078808ff */
        /* <DEDUP_REMOVED lines=42> */
[C---:B-1----:R-:W-:Y:S02]  /*295c0*/  LEA R32, P3, R171.reuse, R2, 0x1 ;  /* 0x00000002ab207211 */ /* 0x042fe400078608ff */
        /* <DEDUP_REMOVED lines=41> */
[----:B------:R1:W-:Y:S01]  /*29860*/  STL.64 [R1+0x3b0], R32 ;  /* 0x0003b02001007387 */ /* 0x0003e20000100a00 */
[----:B------:R-:W-:Y:S01]  /*29870*/  VIADD R204, R84, UR4 ;  /* 0x0000000454cc7c36 */ /* 0x000fe20008000000 */
[----:B------:R-:W-:-:S02]  /*29880*/  ULDC UR4, c[0x0][0x248] ;  /* 0x0000920000047ab9 */ /* 0x000fc40000000800 */
[----:B------:R3:W-:Y:S01]  /*29890*/  STL.64 [R1+0x3a8], R30 ;  /* 0x0003a81e01007387 */ /* 0x0007e20000100a00 */
[-C--:B0-----:R-:W-:Y:S02]  /*298a0*/  LEA R54, P1, R188, R2.reuse, 0x1 ;  /* 0x00000002bc367211 */ /* 0x081fe400078208ff */
[----:B-1----:R-:W-:Y:S02]  /*298b0*/  LEA R32, P3, R180, R2, 0x1 ;  /* 0x00000002b4207211 */ /* 0x002fe400078608ff */
[----:B------:R-:W-:Y:S02]  /*298c0*/  LEA.HI.X.SX32 R55, R188, R252, 0x1, P1 ;  /* 0x000000fcbc377211 */ /* 0x000fe400008f0eff */
[----:B---3--:R-:W-:Y:S02]  /*298d0*/  LEA R30, P4, R96, R2, 0x1 ;  /* 0x00000002601e7211 */ /* 0x008fe400078808ff */
[-C--:B------:R-:W-:Y:S01]  /*298e0*/  LEA.HI.X.SX32 R33, R180, R252.reuse, 0x1, P3 ;  /* 0x000000fcb4217211 */ /* 0x080fe200018f0eff */
[----:B------:R-:W-:Y:S01]  /*298f0*/  VIADD R104, R204, UR4 ;  /* 0x00000004cc687c36 */ /* 0x000fe20008000000 */
[----:B------:R-:W-:Y:S01]  /*29900*/  LEA.HI.X.SX32 R31, R96, R252, 0x1, P4 ;  /* 0x000000fc601f7211 */ /* 0x000fe200020f0eff */
[----:B------:R0:W-:Y:S01]  /*29910*/  STL.64 [R1+0x3a0], R54 ;  /* 0x0003a03601007387 */ /* 0x0001e20000100a00 */
[----:B------:R-:W-:-:S03]  /*29920*/  ULDC UR4, c[0x0][0x248] ;  /* 0x0000920000047ab9 */ /* 0x000fc60000000800 */
[----:B------:R1:W-:Y:S01]  /*29930*/  STL.64 [R1+0x390], R32 ;  /* 0x0003902001007387 */ /* 0x0003e20000100a00 */
[----:B------:R-:W-:Y:S01]  /*29940*/  VIADD R101, R104, UR4 ;  /* 0x0000000468657c36 */ /* 0x000fe20008000000 */
[----:B------:R-:W-:Y:S02]  /*29950*/  ULDC UR4, c[0x0][0x248] ;  /* 0x0000920000047ab9 */ /* 0x000fe40000000800 */
[----:B------:R3:W-:Y:S01]  /*29960*/  STL.64 [R1+0x388], R30 ;  /* 0x0003881e01007387 */ /* 0x0007e20000100a00 */
[-C--:B0-----:R-:W-:Y:S02]  /*29970*/  LEA R54, P1, R187, R2.reuse, 0x1 ;  /* 0x00000002bb367211 */ /* 0x081fe400078208ff */
[----:B-1----:R-:W-:Y:S02]  /*29980*/  LEA R32, P3, R183, R2, 0x1 ;  /* 0x00000002b7207211 */ /* 0x002fe400078608ff */
[----:B------:R-:W-:Y:S02]  /*29990*/  LEA.HI.X.SX32 R55, R187, R252, 0x1, P1 ;  /* 0x000000fcbb377211 */ /* 0x000fe400008f0eff */
[C---:B---3--:R-:W-:Y:S01]  /*299a0*/  LEA R30, P4, R182.reuse, R2, 0x1 ;  /* 0x00000002b61e7211 */ /* 0x048fe200078808ff */
[----:B------:R-:W-:Y:S01]  /*299b0*/  VIADD R100, R101, UR4 ;  /* 0x0000000465647c36 */ /* 0x000fe20008000000 */
[-C--:B------:R-:W-:Y:S01]  /*299c0*/  LEA.HI.X.SX32 R33, R183, R252.reuse, 0x1, P3 ;  /* 0x000000fcb7217211 */ /* 0x080fe200018f0eff */
[----:B------:R0:W-:Y:S01]  /*299d0*/  STL.64 [R1+0x380], R54 ;  /* 0x0003803601007387 */ /* 0x0001e20000100a00 */
[----:B------:R-:W-:Y:S01]  /*299e0*/  LEA.HI.X.SX32 R31, R182, R252, 0x1, P4 ;  /* 0x000000fcb61f7211 */ /* 0x000fe200020f0eff */
[----:B------:R-:W-:Y:S01]  /*299f0*/  VIADD R244, R100, UR5 ;  /* 0x0000000564f47c36 */ /* 0x000fe20008000000 */
[----:B------:R-:W-:Y:S01]  /*29a00*/  ULDC UR4, c[0x0][0x248] ;  /* 0x0000920000047ab9 */ /* 0x000fe20000000800 */
[----:B------:R1:W-:Y:S01]  /*29a10*/  STL.64 [R1+0x370], R32 ;  /* 0x0003702001007387 */ /* 0x0003e20000100a00 */
[-C--:B------:R-:W-:Y:S01]  /*29a20*/  LEA R158, P2, R62, R2.reuse, 0x1 ;  /* 0x000000023e9e7211 */ /* 0x080fe200078408ff */
[----:B------:R-:W-:Y:S01]  /*29a30*/  VIADD R106, R244, UR4 ;  /* 0x00000004f46a7c36 */ /* 0x000fe20008000000 */
[----:B------:R-:W-:Y:S01]  /*29a40*/  ULDC UR4, c[0x0][0x248] ;  /* 0x0000920000047ab9 */ /* 0x000fe20000000800 */
[----:B------:R3:W-:Y:S01]  /*29a50*/  STL.64 [R1+0x368], R30 ;  /* 0x0003681e01007387 */ /* 0x0007e20000100a00 */
[----:B------:R-:W-:Y:S01]  /*29a60*/  ULDC UR5, c[0x0][0x248] ;  /* 0x0000920000057ab9 */ /* 0x000fe20000000800 */
[----:B0-----:R-:W-:-:S02]  /*29a70*/  LEA R54, P1, R184, R2, 0x1 ;  /* 0x00000002b8367211 */ /* 0x001fc400078208ff */
[C---:B-1----:R-:W-:Y:S02]  /*29a80*/  LEA R32, P3, R65.reuse, R2, 0x1 ;  /* 0x0000000241207211 */ /* 0x042fe400078608ff */
[----:B------:R-:W-:Y:S02]  /*29a90*/  LEA.HI.X.SX32 R55, R184, R252, 0x1, P1 ;  /* 0x000000fcb8377211 */ /* 0x000fe400008f0eff */
[----:B---3--:R-:W-:Y:S02]  /*29aa0*/  LEA R30, P4, R64, R2, 0x1 ;  /* 0x00000002401e7211 */ /* 0x008fe400078808ff */
[-C--:B------:R-:W-:Y:S01]  /*29ab0*/  LEA.HI.X.SX32 R33, R65, R252.reuse, 0x1, P3 ;  /* 0x000000fc41217211 */ /* 0x080fe200018f0eff */
[----:B------:R-:W-:Y:S01]  /*29ac0*/  VIADD R105, R106, UR4 ;  /* 0x000000046a697c36 */ /* 0x000fe20008000000 */
[-C--:B------:R-:W-:Y:S01]  /*29ad0*/  LEA.HI.X.SX32 R31, R64, R252.reuse, 0x1, P4 ;  /* 0x000000fc401f7211 */ /* 0x080fe200020f0eff */
[----:B------:R0:W-:Y:S01]  /*29ae0*/  STL.64 [R1+0x360], R54 ;  /* 0x0003603601007387 */ /* 0x0001e20000100a00 */
[----:B------:R-:W-:Y:S01]  /*29af0*/  ULDC UR4, c[0x0][0x248] ;  /* 0x0000920000047ab9 */ /* 0x000fe20000000800 */
[----:B------:R-:W-:-:S02]  /*29b00*/  LEA.HI.X.SX32 R159, R62, R252, 0x1, P2 ;  /* 0x000000fc3e9f7211 */ /* 0x000fc400010f0eff */
[----:B------:R1:W-:Y:S01]  /*29b10*/  STL.64 [R1+0x350], R32 ;  /* 0x0003502001007387 */ /* 0x0003e20000100a00 */
[----:B------:R-:W-:Y:S01]  /*29b20*/  VIADD R85, R105, UR4 ;  /* 0x0000000469557c36 */ /* 0x000fe20008000000 */
[-C--:B------:R-:W-:Y:S01]  /*29b30*/  LEA R160, P2, R243, R2.reuse, 0x1 ;  /* 0x00000002f3a07211 */ /* 0x080fe200078408ff */
[----:B------:R-:W-:Y:S01]  /*29b40*/  ULDC UR4, c[0x0][0x248] ;  /* 0x0000920000047ab9 */ /* 0x000fe20000000800 */
[----:B------:R3:W-:Y:S01]  /*29b50*/  STL.64 [R1+0x348], R30 ;  /* 0x0003481e01007387 */ /* 0x0007e20000100a00 */
[CC--:B0-----:R-:W-:Y:S02]  /*29b60*/  LEA R54, P1, R186.reuse, R2.reuse, 0x1 ;  /* 0x00000002ba367211 */ /* 0x0c1fe400078208ff */
[----:B-1----:R-:W-:Y:S02]  /*29b70*/  LEA R32, P3, R67, R2, 0x1 ;  /* 0x0000000243207211 */ /* 0x002fe400078608ff */
[----:B------:R-:W-:Y:S02]  /*29b80*/  LEA.HI.X.SX32 R55, R186, R252, 0x1, P1 ;  /* 0x000000fcba377211 */ /* 0x000fe400008f0eff */
[----:B---3--:R-:W-:Y:S01]  /*29b90*/  LEA R30, P4, R66, R2, 0x1 ;  /* 0x00000002421e7211 */ /* 0x008fe200078808ff */
[----:B------:R-:W-:Y:S01]  /*29ba0*/  VIADD R107, R85, UR4 ;  /* 0x00000004556b7c36 */ /* 0x000fe20008000000 */
[-C--:B------:R-:W-:Y:S01]  /*29bb0*/  LEA.HI.X.SX32 R33, R67, R252.reuse, 0x1, P3 ;  /* 0x000000fc43217211 */ /* 0x080fe200018f0eff */
[----:B------:R-:W-:Y:S01]  /*29bc0*/  ULDC UR4, c[0x0][0x248] ;  /* 0x0000920000047ab9 */ /* 0x000fe20000000800 */
[----:B------:R-:W-:-:S02]  /*29bd0*/  LEA.HI.X.SX32 R161, R243, R252, 0x1, P2 ;  /* 0x000000fcf3a17211 */ /* 0x000fc400010f0eff */
[----:B------:R-:W-:Y:S01]  /*29be0*/  LEA.HI.X.SX32 R31, R66, R252, 0x1, P4 ;  /* 0x000000fc421f7211 */ /* 0x000fe200020f0eff */
[----:B------:R0:W-:Y:S01]  /*29bf0*/  STL.64 [R1+0x340], R54 ;  /* 0x0003403601007387 */ /* 0x0001e20000100a00 */
[C---:B------:R-:W-:Y:S01]  /*29c00*/  LEA R162, P2, R208.reuse, R2, 0x1 ;  /* 0x00000002d0a27211 */ /* 0x040fe200078408ff */
[----:B------:R-:W-:Y:S01]  /*29c10*/  VIADD R86, R107, UR4 ;  /* 0x000000046b567c36 */ /* 0x000fe20008000000 */
[----:B------:R-:W-:Y:S01]  /*29c20*/  ULDC UR4, c[0x0][0x248] ;  /* 0x0000920000047ab9 */ /* 0x000fe20000000800 */
[----:B------:R1:W-:Y:S01]  /*29c30*/  STL.64 [R1+0x330], R32 ;  /* 0x0003302001007387 */ /* 0x0003e20000100a00 */
[----:B------:R-:W-:Y:S01]  /*29c40*/  LEA.HI.X.SX32 R163, R208, R252, 0x1, P2 ;  /* 0x000000fcd0a37211 */ /* 0x000fe200010f0eff */
[----:B------:R-:W-:Y:S01]  /*29c50*/  VIADD R60, R86, UR5 ;  /* 0x00000005563c7c36 */ /* 0x000fe20008000000 */
[-C--:B------:R-:W-:Y:S01]  /*29c60*/  LEA R164, P2, R206, R2.reuse, 0x1 ;  /* 0x00000002cea47211 */ /* 0x080fe200078408ff */
[----:B------:R3:W-:Y:S01]  /*29c70*/  STL.64 [R1+0x328], R30 ;  /* 0x0003281e01007387 */ /* 0x0007e20000100a00 */
[----:B------:R-:W-:Y:S01]  /*29c80*/  ULDC UR5, c[0x0][0x248] ;  /* 0x0000920000057ab9 */ /* 0x000fe20000000800 */
[----:B0-----:R-:W-:-:S02]  /*29c90*/  LEA R54, P1, R98, R2, 0x1 ;  /* 0x0000000262367211 */ /* 0x001fc400078208ff */
[----:B-1----:R-:W-:Y:S02]  /*29ca0*/  LEA R32, P3, R70, R2, 0x1 ;  /* 0x0000000246207211 */ /* 0x002fe400078608ff */
[----:B------:R-:W-:Y:S02]  /*29cb0*/  LEA.HI.X.SX32 R55, R98, R252, 0x1, P1 ;  /* 0x000000fc62377211 */ /* 0x000fe400008f0eff */
[C---:B---3--:R-:W-:Y:S02]  /*29cc0*/  LEA R30, P4, R69.reuse, R2, 0x1 ;  /* 0x00000002451e7211 */ /* 0x048fe400078808ff */
[-C--:B------:R-:W-:Y:S01]  /*29cd0*/  LEA.HI.X.SX32 R33, R70, R252.reuse, 0x1, P3 ;  /* 0x000000fc46217211 */ /* 0x080fe200018f0eff */
[----:B------:R-:W-:Y:S01]  /*29ce0*/  VIADD R242, R60, UR4 ;  /* 0x000000043cf27c36 */ /* 0x000fe20008000000 */
[-C--:B------:R-:W-:Y:S01]  /*29cf0*/  LEA.HI.X.SX32 R165, R206, R252.reuse, 0x1, P2 ;  /* 0x000000fccea57211 */ /* 0x080fe200010f0eff */
[----:B------:R0:W-:Y:S01]  /*29d00*/  STL.64 [R1+0x320], R54 ;  /* 0x0003203601007387 */ /* 0x0001e20000100a00 */
[----:B------:R-:W-:Y:S01]  /*29d10*/  LEA.HI.X.SX32 R31, R69, R252, 0x1, P4 ;  /* 0x000000fc451f7211 */ /* 0x000fe200020f0eff */
[----:B------:R-:W-:Y:S01]  /*29d20*/  ULDC UR4, c[0x0][0x248] ;  /* 0x0000920000047ab9 */ /* 0x000fe20000000800 */
[C---:B------:R-:W-:Y:S01]  /*29d30*/  LEA R166, P2, R203.reuse, R2, 0x1 ;  /* 0x00000002cba67211 */ /* 0x040fe200078408ff */
[----:B------:R1:W-:Y:S01]  /*29d40*/  STL.64 [R1+0x310], R32 ;  /* 0x0003102001007387 */ /* 0x0003e20000100a00 */
[----:B------:R-:W-:Y:S01]  /*29d50*/  VIADD R245, R242, UR5 ;  /* 0x00000005f2f57c36 */ /* 0x000fe20008000000 */
[----:B------:R-:W-:Y:S01]  /*29d60*/  ULDC UR5, c[0x0][0x248] ;  /* 0x0000920000057ab9 */ /* 0x000fe20000000800 */
[----:B------:R-:W-:Y:S01]  /*29d70*/  LEA.HI.X.SX32 R167, R203, R252, 0x1, P2 ;  /* 0x000000fccba77211 */ /* 0x000fe200010f0eff */
[----:B------:R3:W-:Y:S01]  /*29d80*/  STL.64 [R1+0x308], R30 ;  /* 0x0003081e01007387 */ /* 0x0007e20000100a00 */
[----:B------:R-:W-:-:S02]  /*29d90*/  LEA R168, P2, R201, R2, 0x1 ;  /* 0x00000002c9a87211 */ /* 0x000fc400078408ff */
[CC--:B0-----:R-:W-:Y:S02]  /*29da0*/  LEA R54, P1, R190.reuse, R2.reuse, 0x1 ;  /* 0x00000002be367211 */ /* 0x0c1fe400078208ff */
[----:B-1----:R-:W-:Y:S02]  /*29db0*/  LEA R32, P3, R73, R2, 0x1 ;  /* 0x0000000249207211 */ /* 0x002fe400078608ff */
[----:B------:R-:W-:Y:S02]  /*29dc0*/  LEA.HI.X.SX32 R55, R190, R252, 0x1, P1 ;  /* 0x000000fcbe377211 */ /* 0x000fe400008f0eff */
[C---:B---3--:R-:W-:Y:S01]  /*29dd0*/  LEA R30, P4, R72.reuse, R2, 0x1 ;  /* 0x00000002481e7211 */ /* 0x048fe200078808ff */
[----:B------:R-:W-:Y:S01]  /*29de0*/  VIADD R63, R245, UR4 ;  /* 0x00000004f53f7c36 */ /* 0x000fe20008000000 */
[-C--:B------:R-:W-:Y:S02]  /*29df0*/  LEA.HI.X.SX32 R33, R73, R252.reuse, 0x1, P3 ;  /* 0x000000fc49217211 */ /* 0x080fe400018f0eff */
[-C--:B------:R-:W-:Y:S01]  /*29e00*/  LEA.HI.X.SX32 R169, R201, R252.reuse, 0x1, P2 ;  /* 0x000000fcc9a97211 */ /* 0x080fe200010f0eff */
[----:B------:R0:W-:Y:S01]  /*29e10*/  STL.64 [R1+0x300], R54 ;  /* 0x0003003601007387 */ /* 0x0001e20000100a00 */
[----:B------:R-:W-:Y:S01]  /*29e20*/  LEA.HI.X.SX32 R31, R72, R252, 0x1, P4 ;  /* 0x000000fc481f7211 */ /* 0x000fe200020f0eff */
[----:B------:R-:W-:Y:S01]  /*29e30*/  ULDC UR4, c[0x0][0x248] ;  /* 0x0000920000047ab9 */ /* 0x000fe20000000800 */
[C---:B------:R-:W-:Y:S01]  /*29e40*/  LEA R170, P2, R198.reuse, R2, 0x1 ;  /* 0x00000002c6aa7211 */ /* 0x040fe200078408ff */
[----:B------:R-:W-:Y:S01]  /*29e50*/  VIADD R241, R63, UR6 ;  /* 0x000000063ff17c36 */ /* 0x000fe20008000000 */
[----:B------:R1:W-:Y:S01]  /*29e60*/  STL.64 [R1+0x2f0], R32 ;  /* 0x0002f02001007387 */ /* 0x0003e20000100a00 */
[----:B------:R-:W-:Y:S01]  /*29e70*/  ULDC UR6, c[0x0][0x248] ;  /* 0x0000920000067ab9 */ /* 0x000fe20000000800 */
[----:B------:R-:W-:-:S02]  /*29e80*/  LEA.HI.X.SX32 R171, R198, R252, 0x1, P2 ;  /* 0x000000fcc6ab7211 */ /* 0x000fc400010f0eff */
[----:B------:R3:W-:Y:S01]  /*29e90*/  STL.64 [R1+0x2e8], R30 ;  /* 0x0002e81e01007387 */ /* 0x0007e20000100a00 */
[-C--:B0-----:R-:W-:Y:S01]  /*29ea0*/  LEA R54, P1, R77, R2.reuse, 0x1 ;  /* 0x000000024d367211 */ /* 0x081fe200078208ff */
[----:B------:R-:W-:Y:S01]  /*29eb0*/  VIADD R211, R241, UR5 ;  /* 0x00000005f1d37c36 */ /* 0x000fe20008000000 */
[-C--:B------:R-:W-:Y:S01]  /*29ec0*/  LEA R172, P2, R195, R2.reuse, 0x1 ;  /* 0x00000002c3ac7211 */ /* 0x080fe200078408ff */
[----:B------:R-:W-:Y:S01]  /*29ed0*/  ULDC UR5, c[0x0][0x248] ;  /* 0x0000920000057ab9 */ /* 0x000fe20000000800 */
        /* <DEDUP_REMOVED lines=9> */
[----:B------:R-:W-:Y:S01]  /*29f70*/  LEA R174, P2, R192, R2, 0x1 ;  /* 0x00000002c0ae7211 */ /* 0x000fe200078408ff */
[----:B------:R1:W-:Y:S01]  /*29f80*/  STL.64 [R1+0x2d0], R32 ;  /* 0x0002d02001007387 */ /* 0x0003e20000100a00 */
[----:B------:R-:W-:Y:S01]  /*29f90*/  VIADD R240, R210, UR8 ;  /* 0x00000008d2f07c36 */ /* 0x000fe20008000000 */
[----:B------:R-:W-:Y:S01]  /*29fa0*/  ULDC UR8, c[0x0][0x248] ;  /* 0x0000920000087ab9 */ /* 0x000fe20000000800 */
[----:B------:R-:W-:Y:S01]  /*29fb0*/  LEA.HI.X.SX32 R175, R192, R252, 0x1, P2 ;  /* 0x000000fcc0af7211 */ /* 0x000fe200010f0eff */
[----:B------:R3:W-:Y:S01]  /*29fc0*/  STL.64 [R1+0x2c8], R30 ;  /* 0x0002c81e01007387 */ /* 0x0007e20000100a00 */
[----:B------:R-:W-:-:S02]  /*29fd0*/  LEA R176, P2, R189, R2, 0x1 ;  /* 0x00000002bdb07211 */ /* 0x000fc400078408ff */
[CC--:B0-----:R-:W-:Y:S02]  /*29fe0*/  LEA R54, P1, R194.reuse, R2.reuse, 0x1 ;  /* 0x00000002c2367211 */ /* 0x0c1fe400078208ff */
[C---:B-1----:R-:W-:Y:S02]  /*29ff0*/  LEA R32, P3, R79.reuse, R2, 0x1 ;  /* 0x000000024f207211 */ /* 0x042fe400078608ff */
[----:B------:R-:W-:Y:S02]  /*2a000*/  LEA.HI.X.SX32 R55, R194, R252, 0x1, P1 ;  /* 0x000000fcc2377211 */ /* 0x000fe400008f0eff */
[----:B---3--:R-:W-:Y:S01]  /*2a010*/  LEA R30, P4, R78, R2, 0x1 ;  /* 0x000000024e1e7211 */ /* 0x008fe200078808ff */
[----:B------:R-:W-:Y:S01]  /*2a020*/  VIADD R213, R240, UR4 ;  /* 0x00000004f0d57c36 */ /* 0x000fe20008000000 */
[-C--:B------:R-:W-:Y:S02]  /*2a030*/  LEA.HI.X.SX32 R33, R79, R252.reuse, 0x1, P3 ;  /* 0x000000fc4f217211 */ /* 0x080fe400018f0eff */
[-C--:B------:R-:W-:Y:S01]  /*2a040*/  LEA.HI.X.SX32 R177, R189, R252.reuse, 0x1, P2 ;  /* 0x000000fcbdb17211 */ /* 0x080fe200010f0eff */
[----:B------:R0:W-:Y:S01]  /*2a050*/  STL.64 [R1+0x2c0], R54 ;  /* 0x0002c03601007387 */ /* 0x0001e20000100a00 */
[----:B------:R-:W-:Y:S01]  /*2a060*/  LEA.HI.X.SX32 R31, R78, R252, 0x1, P4 ;  /* 0x000000fc4e1f7211 */ /* 0x000fe200020f0eff */
[----:B------:R-:W-:Y:S01]  /*2a070*/  ULDC UR4, c[0x0][0x248] ;  /* 0x0000920000047ab9 */ /* 0x000fe20000000800 */
[----:B------:R-:W-:Y:S01]  /*2a080*/  LEA R178, P2, R181, R2, 0x1 ;  /* 0x00000002b5b27211 */ /* 0x000fe200078408ff */
        /* <DEDUP_REMOVED lines=9> */
[C---:B-1----:R-:W-:Y:S02]  /*2a120*/  LEA R32, P3, R81.reuse, R2, 0x1 ;  /* 0x0000000251207211 */ /* 0x042fe400078608ff */
        /* <DEDUP_REMOVED lines=31> */
[CC--:B0-----:R-:W-:Y:S01]  /*2a320*/  LEA R54, P1, R200.reuse, R2.reuse, 0x1 ;  /* 0x00000002c8367211 */ /* 0x0c1fe200078208ff */
[----:B------:R-:W-:Y:S01]  /*2a330*/  VIADD R230, R231, UR20 ;  /* 0x00000014e7e67c36 */ /* 0x000fe20008000000 */
[-C--:B------:R-:W-:Y:S01]  /*2a340*/  LEA R188, P2, R99, R2.reuse, 0x1 ;  /* 0x0000000263bc7211 */ /* 0x080fe200078408ff */
[----:B------:R-:W-:Y:S01]  /*2a350*/  ULDC UR20, c[0x0][0x248] ;  /* 0x0000920000147ab9 */ /* 0x000fe20000000800 */
[----:B-1----:R-:W-:Y:S02]  /*2a360*/  LEA R32, P3, R93, R2, 0x1 ;  /* 0x000000025d207211 */ /* 0x002fe400078608ff */
[----:B------:R-:W-:Y:S02]  /*2a370*/  LEA.HI.X.SX32 R55, R200, R252, 0x1, P1 ;  /* 0x000000fcc8377211 */ /* 0x000fe400008f0eff */
[----:B---3--:R-:W-:Y:S02]  /*2a380*/  LEA R30, P4, R91, R2, 0x1 ;  /* 0x000000025b1e7211 */ /* 0x008fe400078808ff */
        /* <DEDUP_REMOVED lines=13> */
[-C--:B0-----:R-:W-:Y:S02]  /*2a460*/  LEA R54, P1, R103, R2.reuse, 0x1 ;  /* 0x0000000267367211 */ /* 0x081fe400078208ff */
        /* <DEDUP_REMOVED lines=42> */
[----:B------:R-:W-:Y:S01]  /*2a710*/  STL.64 [R1+0x200], R54 ;  /* 0x0002003601007387 */ /* 0x000fe20000100a00 */
        /* <DEDUP_REMOVED lines=8> */
[-C--:B------:R-:W-:Y:S01]  /*2a7a0*/  LEA R204, P2, R106, R2.reuse, 0x1 ;  /* 0x000000026acc7211 */ /* 0x080fe200078408ff */
[----:B------:R-:W-:Y:S01]  /*2a7b0*/  VIADD R226, R220, UR52 ;  /* 0x00000034dce27c36 */ /* 0x000fe20008000000 */
[----:B------:R-:W-:Y:S01]  /*2a7c0*/  ULDC UR52, c[0x0][0x248] ;  /* 0x0000920000347ab9 */ /* 0x000fe20000000800 */
[CC--:B0-----:R-:W-:Y:S02]  /*2a7d0*/  LEA R32, P1, R107.reuse, R2.reuse, 0x1 ;  /* 0x000000026b207211 */ /* 0x0c1fe400078208ff */
[----:B-1----:R-:W-:Y:S02]  /*2a7e0*/  LEA R30, P3, R60, R2, 0x1 ;  /* 0x000000023c1e7211 */ /* 0x002fe400078608ff */
[-C--:B------:R-:W-:Y:S01]  /*2a7f0*/  LEA.HI.X.SX32 R33, R107, R252.reuse, 0x1, P1 ;  /* 0x000000fc6b217211 */ /* 0x080fe200008f0eff */
[----:B------:R-:W-:Y:S01]  /*2a800*/  VIADD R225, R226, UR56 ;  /* 0x00000038e2e17c36 */ /* 0x000fe20008000000 */
[-C--:B------:R-:W-:Y:S01]  /*2a810*/  LEA.HI.X.SX32 R205, R106, R252.reuse, 0x1, P2 ;  /* 0x000000fc6acd7211 */ /* 0x080fe200010f0eff */
[----:B------:R-:W-:Y:S01]  /*2a820*/  ULDC UR56, c[0x0][0x248] ;  /* 0x0000920000387ab9 */ /* 0x000fe20000000800 */
[----:B------:R-:W-:-:S02]  /*2a830*/  LEA.HI.X.SX32 R31, R60, R252, 0x1, P3 ;  /* 0x000000fc3c1f7211 */ /* 0x000fc400018f0eff */
[CC--:B------:R-:W-:Y:S01]  /*2a840*/  LEA R206, P2, R86.reuse, R2.reuse, 0x1 ;  /* 0x0000000256ce7211 */ /* 0x0c0fe200078408ff */
[----:B------:R0:W-:Y:S01]  /*2a850*/  STL.64 [R1+0x1e0], R32 ;  /* 0x0001e02001007387 */ /* 0x0001e20000100a00 */
[----:B------:R-:W-:Y:S01]  /*2a860*/  VIADD R224, R225, UR55 ;  /* 0x00000037e1e07c36 */ /* 0x000fe20008000000 */
[----:B------:R-:W-:Y:S01]  /*2a870*/  LEA R208, P3, R63, R2, 0x1 ;  /* 0x000000023fd07211 */ /* 0x000fe200078608ff */
[----:B------:R-:W-:Y:S01]  /*2a880*/  ULDC UR55, c[0x0][0x248] ;  /* 0x0000920000377ab9 */ /* 0x000fe20000000800 */
[----:B------:R-:W-:Y:S01]  /*2a890*/  LEA.HI.X.SX32 R207, R86, R252, 0x1, P2 ;  /* 0x000000fc56cf7211 */ /* 0x000fe200010f0eff */
[----:B------:R1:W-:Y:S01]  /*2a8a0*/  STL.64 [R1+0x1d0], R30 ;  /* 0x0001d01e01007387 */ /* 0x0003e20000100a00 */
[----:B------:R-:W-:Y:S01]  /*2a8b0*/  VIADD R223, R224, UR4 ;  /* 0x00000004e0df7c36 */ /* 0x000fe20008000000 */
[-C--:B0-----:R-:W-:Y:S01]  /*2a8c0*/  LEA R32, P1, R242, R2.reuse, 0x1 ;  /* 0x00000002f2207211 */ /* 0x081fe200078208ff */
[----:B------:R-:W-:Y:S01]  /*2a8d0*/  ULDC UR4, c[0x0][0x248] ;  /* 0x0000920000047ab9 */ /* 0x000fe20000000800 */
[----:B-1----:R-:W-:-:S02]  /*2a8e0*/  LEA R30, P2, R245, R2, 0x1 ;  /* 0x00000002f51e7211 */ /* 0x002fc400078408ff */
[-C--:B------:R-:W-:Y:S02]  /*2a8f0*/  LEA.HI.X.SX32 R33, R242, R252.reuse, 0x1, P1 ;  /* 0x000000fcf2217211 */ /* 0x080fe400008f0eff */
[----:B------:R-:W-:Y:S01]  /*2a900*/  LEA.HI.X.SX32 R31, R245, R252, 0x1, P2 ;  /* 0x000000fcf51f7211 */ /* 0x000fe200010f0eff */
[----:B------:R-:W-:Y:S01]  /*2a910*/  VIADD R222, R223, UR5 ;  /* 0x00000005dfde7c36 */ /* 0x000fe20008000000 */
[----:B------:R-:W-:Y:S01]  /*2a920*/  LEA R54, P1, R241, R2, 0x1 ;  /* 0x00000002f1367211 */ /* 0x000fe200078208ff */
[----:B------:R0:W-:Y:S01]  /*2a930*/  STL.64 [R1+0x1c8], R32 ;  /* 0x0001c82001007387 */ /* 0x0001e20000100a00 */
[-C--:B------:R-:W-:Y:S01]  /*2a940*/  LEA.HI.X.SX32 R209, R63, R252.reuse, 0x1, P3 ;  /* 0x000000fc3fd17211 */ /* 0x080fe200018f0eff */
[----:B------:R-:W-:Y:S01]  /*2a950*/  VIADD R0, R222, UR6 ;  /* 0x00000006de007c36 */ /* 0x000fe20008000000 */
[----:B------:R-:W-:Y:S01]  /*2a960*/  ULDC UR5, c[0x0][0x248] ;  /* 0x0000920000057ab9 */ /* 0x000fe20000000800 */
[----:B------:R1:W-:Y:S01]  /*2a970*/  STL.64 [R1+0x1c0], R30 ;  /* 0x0001c01e01007387 */ /* 0x0003e20000100a00 */
[----:B------:R-:W-:-:S02]  /*2a980*/  LEA.HI.X.SX32 R55, R241, R252, 0x1, P1 ;  /* 0x000000fcf1377211 */ /* 0x000fc400008f0eff */
[CC--:B0-----:R-:W-:Y:S02]  /*2a990*/  LEA R32, P2, R211.reuse, R2.reuse, 0x1 ;  /* 0x00000002d3207211 */ /* 0x0c1fe400078408ff */
[----:B-1----:R-:W-:Y:S02]  /*2a9a0*/  LEA R30, P3, R210, R2, 0x1 ;  /* 0x00000002d21e7211 */ /* 0x002fe400078608ff */
[-C--:B------:R-:W-:Y:S01]  /*2a9b0*/  LEA.HI.X.SX32 R33, R211, R252.reuse, 0x1, P2 ;  /* 0x000000fcd3217211 */ /* 0x080fe200010f0eff */
[----:B------:R-:W-:Y:S01]  /*2a9c0*/  VIADD R62, R0, UR7 ;  /* 0x00000007003e7c36 */ /* 0x000fe20008000000 */
[----:B------:R-:W-:Y:S01]  /*2a9d0*/  LEA.HI.X.SX32 R31, R210, R252, 0x1, P3 ;  /* 0x000000fcd21f7211 */ /* 0x000fe200018f0eff */
[----:B------:R-:W-:Y:S02]  /*2a9e0*/  STL.64 [R1+0x1b0], R54 ;  /* 0x0001b03601007387 */ /* 0x000fe40000100a00 */
[----:B------:R-:W-:Y:S02]  /*2a9f0*/  VIADD R61, R62, UR8 ;  /* 0x000000083e3d7c36 */ /* 0x000fe40008000000 */
[----:B------:R0:W-:Y:S04]  /*2aa00*/  STL.64 [R1+0x1a8], R32 ;  /* 0x0001a82001007387 */ /* 0x0001e80000100a00 */
[----:B------:R1:W-:Y:S01]  /*2aa10*/  STL.64 [R1+0x1a0], R30 ;  /* 0x0001a01e01007387 */ /* 0x0003e20000100a00 */
[----:B------:R-:W-:Y:S01]  /*2aa20*/  VIADD R60, R61, UR9 ;  /* 0x000000093d3c7c36 */ /* 0x000fe20008000000 */
[----:B------:R-:W-:-:S02]  /*2aa30*/  LEA R210, P1, R240, R2, 0x1 ;  /* 0x00000002f0d27211 */ /* 0x000fc400078208ff */
[CC--:B0-----:R-:W-:Y:S02]  /*2aa40*/  LEA R32, P2, R213.reuse, R2.reuse, 0x1 ;  /* 0x00000002d5207211 */ /* 0x0c1fe400078408ff */
[C---:B-1----:R-:W-:Y:S02]  /*2aa50*/  LEA R30, P3, R212.reuse, R2, 0x1 ;  /* 0x00000002d41e7211 */ /* 0x042fe400078608ff */
[-C--:B------:R-:W-:Y:S02]  /*2aa60*/  LEA.HI.X.SX32 R33, R213, R252.reuse, 0x1, P2 ;  /* 0x000000fcd5217211 */ /* 0x080fe400010f0eff */
[-C--:B------:R-:W-:Y:S01]  /*2aa70*/  LEA.HI.X.SX32 R31, R212, R252.reuse, 0x1, P3 ;  /* 0x000000fcd41f7211 */ /* 0x080fe200018f0eff */
[----:B------:R-:W-:Y:S01]  /*2aa80*/  VIADD R65, R60, UR10 ;  /* 0x0000000a3c417c36 */ /* 0x000fe20008000000 */
[----:B------:R-:W-:Y:S01]  /*2aa90*/  LEA.HI.X.SX32 R211, R240, R252, 0x1, P1 ;  /* 0x000000fcf0d37211 */ /* 0x000fe200008f0eff */
[----:B------:R0:W-:Y:S02]  /*2aaa0*/  STL.64 [R1+0x190], R32 ;  /* 0x0001902001007387 */ /* 0x0001e40000100a00 */
[----:B------:R-:W-:-:S02]  /*2aab0*/  VIADD R64, R65, UR11 ;  /* 0x0000000b41407c36 */ /* 0x000fc40008000000 */
[----:B------:R1:W-:Y:S01]  /*2aac0*/  STL.64 [R1+0x188], R30 ;  /* 0x0001881e01007387 */ /* 0x0003e20000100a00 */
[-C--:B------:R-:W-:Y:S02]  /*2aad0*/  LEA R212, P2, R215, R2.reuse, 0x1 ;  /* 0x00000002d7d47211 */ /* 0x080fe400078408ff */
[CC--:B0-----:R-:W-:Y:S02]  /*2aae0*/  LEA R32, P1, R233.reuse, R2.reuse, 0x1 ;  /* 0x00000002e9207211 */ /* 0x0c1fe400078208ff */
[----:B-1----:R-:W-:Y:S02]  /*2aaf0*/  LEA R30, P3, R214, R2, 0x1 ;  /* 0x00000002d61e7211 */ /* 0x002fe400078608ff */
[-C--:B------:R-:W-:Y:S01]  /*2ab00*/  LEA.HI.X.SX32 R33, R233, R252.reuse, 0x1, P1 ;  /* 0x000000fce9217211 */ /* 0x080fe200008f0eff */
[----:B------:R-:W-:Y:S01]  /*2ab10*/  VIADD R63, R64, UR12 ;  /* 0x0000000c403f7c36 */ /* 0x000fe20008000000 */
[----:B------:R-:W-:-:S03]  /*2ab20*/  LEA.HI.X.SX32 R31, R214, R252, 0x1, P3 ;  /* 0x000000fcd61f7211 */ /* 0x000fc600018f0eff */
[----:B------:R0:W-:Y:S01]  /*2ab30*/  STL.64 [R1+0x180], R32 ;  /* 0x0001802001007387 */ /* 0x0001e20000100a00 */
[----:B------:R-:W-:Y:S01]  /*2ab40*/  VIADD R68, R63, UR13 ;  /* 0x0000000d3f447c36 */ /* 0x000fe20008000000 */
[----:B------:R-:W-:Y:S02]  /*2ab50*/  LEA.HI.X.SX32 R213, R215, R252, 0x1, P2 ;  /* 0x000000fcd7d57211 */ /* 0x000fe400010f0eff */
[----:B------:R1:W-:Y:S01]  /*2ab60*/  STL.64 [R1+0x170], R30 ;  /* 0x0001701e01007387 */ /* 0x0003e20000100a00 */
[----:B------:R-:W-:Y:S01]  /*2ab70*/  VIADD R67, R68, UR14 ;  /* 0x0000000e44437c36 */ /* 0x000fe20008000000 */
[CC--:B0-----:R-:W-:Y:S02]  /*2ab80*/  LEA R32, P1, R232.reuse, R2.reuse, 0x1 ;  /* 0x00000002e8207211 */ /* 0x0c1fe400078208ff */
[----:B-1----:R-:W-:Y:S02]  /*2ab90*/  LEA R30, P2, R231, R2, 0x1 ;  /* 0x00000002e71e7211 */ /* 0x002fe400078408ff */
[----:B------:R-:W-:-:S02]  /*2aba0*/  LEA.HI.X.SX32 R33, R232, R252, 0x1, P1 ;  /* 0x000000fce8217211 */ /* 0x000fc400008f0eff */
[----:B------:R-:W-:Y:S02]  /*2abb0*/  LEA.HI.X.SX32 R31, R231, R252, 0x1, P2 ;  /* 0x000000fce71f7211 */ /* 0x000fe400010f0eff */
[CC--:B------:R-:W-:Y:S01]  /*2abc0*/  LEA R214, P3, R230.reuse, R2.reuse, 0x1 ;  /* 0x00000002e6d67211 */ /* 0x0c0fe200078608ff */
[----:B------:R-:W-:Y:S01]  /*2abd0*/  VIADD R66, R67, UR15 ;  /* 0x0000000f43427c36 */ /* 0x000fe20008000000 */
[----:B------:R0:W-:Y:S01]  /*2abe0*/  STL.64 [R1+0x168], R32 ;  /* 0x0001682001007387 */ /* 0x0001e20000100a00 */
[C---:B------:R-:W-:Y:S02]  /*2abf0*/  LEA R54, P1, R229.reuse, R2, 0x1 ;  /* 0x00000002e5367211 */ /* 0x040fe400078208ff */
[-C--:B------:R-:W-:Y:S01]  /*2ac00*/  LEA.HI.X.SX32 R215, R230, R252.reuse, 0x1, P3 ;  /* 0x000000fce6d77211 */ /* 0x080fe200018f0eff */
[----:B------:R1:W-:Y:S01]  /*2ac10*/  STL.64 [R1+0x160], R30 ;  /* 0x0001601e01007387 */ /* 0x0003e20000100a00 */
[----:B------:R-:W-:Y:S01]  /*2ac20*/  VIADD R71, R66, UR16 ;  /* 0x0000001042477c36 */ /* 0x000fe20008000000 */
[----:B------:R-:W-:-:S02]  /*2ac30*/  LEA.HI.X.SX32 R55, R229, R252, 0x1, P1 ;  /* 0x000000fce5377211 */ /* 0x000fc400008f0eff */
[CC--:B0-----:R-:W-:Y:S02]  /*2ac40*/  LEA R32, P2, R217.reuse, R2.reuse, 0x1 ;  /* 0x00000002d9207211 */ /* 0x0c1fe400078408ff */
[C---:B-1----:R-:W-:Y:S02]  /*2ac50*/  LEA R30, P3, R216.reuse, R2, 0x1 ;  /* 0x00000002d81e7211 */ /* 0x042fe400078608ff */
        /* <DEDUP_REMOVED lines=25> */
[----:B------:R-:W-:Y:S01]  /*2adf0*/  LEA.HI.X.SX32 R219, R221, R252, 0x1, P2 ;  /* 0x000000fcdddb7211 */ /* 0x000fe200010f0eff */
[----:B------:R-:W-:Y:S02]  /*2ae00*/  VIADD R76, R77, UR23 ;  /* 0x000000174d4c7c36 */ /* 0x000fe40008000000 */
[----:B------:R1:W-:Y:S02]  /*2ae10*/  STL.64 [R1+0x110], R30 ;  /* 0x0001101e01007387 */ /* 0x0003e40000100a00 */
        /* <DEDUP_REMOVED lines=8> */
[----:B------:R-:W-:Y:S02]  /*2aea0*/  LEA R54, P1, R223, R2, 0x1 ;  /* 0x00000002df367211 */ /* 0x000fe400078208ff */
[-C--:B------:R-:W-:Y:S01]  /*2aeb0*/  LEA.HI.X.SX32 R221, R224, R252.reuse, 0x1, P3 ;  /* 0x000000fce0dd7211 */ /* 0x080fe200018f0eff */
[----:B------:R1:W-:Y:S01]  /*2aec0*/  STL.64 [R1+0x100], R30 ;  /* 0x0001001e01007387 */ /* 0x0003e20000100a00 */
[----:B------:R-:W-:Y:S01]  /*2aed0*/  VIADD R78, R79, UR26 ;  /* 0x0000001a4f4e7c36 */ /* 0x000fe20008000000 */
[----:B------:R-:W-:-:S02]  /*2aee0*/  LEA.HI.X.SX32 R55, R223, R252, 0x1, P1 ;  /* 0x000000fcdf377211 */ /* 0x000fc400008f0eff */
[-C--:B0-----:R-:W-:Y:S02]  /*2aef0*/  LEA R32, P2, R222, R2.reuse, 0x1 ;  /* 0x00000002de207211 */ /* 0x081fe400078408ff */
[----:B-1----:R-:W-:Y:S02]  /*2af00*/  LEA R30, P3, R0, R2, 0x1 ;  /* 0x00000002001e7211 */ /* 0x002fe400078608ff */
[-C--:B------:R-:W-:Y:S02]  /*2af10*/  LEA.HI.X.SX32 R33, R222, R252.reuse, 0x1, P2 ;  /* 0x000000fcde217211 */ /* 0x080fe400010f0eff */
[----:B------:R-:W-:Y:S01]  /*2af20*/  LEA.HI.X.SX32 R31, R0, R252, 0x1, P3 ;  /* 0x000000fc001f7211 */ /* 0x000fe200018f0eff */
[----:B------:R-:W-:Y:S01]  /*2af30*/  VIADD R0, R78, UR27 ;  /* 0x0000001b4e007c36 */ /* 0x000fe20008000000 */
[----:B------:R-:W-:Y:S01]  /*2af40*/  STL.64 [R1+0xf0], R54 ;  /* 0x0000f03601007387 */ /* 0x000fe20000100a00 */
[----:B------:R-:W-:-:S03]  /*2af50*/  LEA R222, P1, R62, R2, 0x1 ;  /* 0x000000023ede7211 */ /* 0x000fc600078208ff */
[----:B------:R0:W-:Y:S01]  /*2af60*/  STL.64 [R1+0xe8], R32 ;  /* 0x0000e82001007387 */ /* 0x0001e20000100a00 */
[----:B------:R-:W-:-:S03]  /*2af70*/  VIADD R81, R0, UR28 ;  /* 0x0000001c00517c36 */ /* 0x000fc60008000000 */
[----:B------:R1:W-:Y:S01]  /*2af80*/  STL.64 [R1+0xe0], R30 ;  /* 0x0000e01e01007387 */ /* 0x0003e20000100a00 */
[----:B------:R-:W-:Y:S01]  /*2af90*/  LEA.HI.X.SX32 R223, R62, R252, 0x1, P1 ;  /* 0x000000fc3edf7211 */ /* 0x000fe200008f0eff */
[----:B------:R-:W-:Y:S01]  /*2afa0*/  VIADD R62, R81, UR29 ;  /* 0x0000001d513e7c36 */ /* 0x000fe20008000000 */
[CC--:B0-----:R-:W-:Y:S02]  /*2afb0*/  LEA R32, P2, R61.reuse, R2.reuse, 0x1 ;  /* 0x000000023d207211 */ /* 0x0c1fe400078408ff */
[C---:B-1----:R-:W-:Y:S02]  /*2afc0*/  LEA R30, P3, R60.reuse, R2, 0x1 ;  /* 0x000000023c1e7211 */ /* 0x042fe400078608ff */
[-C--:B------:R-:W-:Y:S02]  /*2afd0*/  LEA.HI.X.SX32 R33, R61, R252.reuse, 0x1, P2 ;  /* 0x000000fc3d217211 */ /* 0x080fe400010f0eff */
[----:B------:R-:W-:Y:S01]  /*2afe0*/  LEA.HI.X.SX32 R31, R60, R252, 0x1, P3 ;  /* 0x000000fc3c1f7211 */ /* 0x000fe200018f0eff */
[----:B------:R-:W-:-:S02]  /*2aff0*/  VIADD R61, R62, UR30 ;  /* 0x0000001e3e3d7c36 */ /* 0x000fc40008000000 */
[----:B------:R0:W-:Y:S02]  /*2b000*/  STL.64 [R1+0xd0], R32 ;  /* 0x0000d02001007387 */ /* 0x0001e40000100a00 */
[----:B------:R-:W-:Y:S02]  /*2b010*/  VIADD R80, R61, UR31 ;  /* 0x0000001f3d507c36 */ /* 0x000fe40008000000 */
[----:B------:R1:W-:Y:S01]  /*2b020*/  STL.64 [R1+0xc8], R30 ;  /* 0x0000c81e01007387 */ /* 0x0003e20000100a00 */
[-C--:B------:R-:W-:Y:S02]  /*2b030*/  LEA R224, P2, R64, R2.reuse, 0x1 ;  /* 0x0000000240e07211 */ /* 0x080fe400078408ff */
[-C--:B0-----:R-:W-:Y:S02]  /*2b040*/  LEA R32, P1, R65, R2.reuse, 0x1 ;  /* 0x0000000241207211 */ /* 0x081fe400078208ff */
[----:B-1----:R-:W-:Y:S02]  /*2b050*/  LEA R30, P3, R63, R2, 0x1 ;  /* 0x000000023f1e7211 */ /* 0x002fe400078608ff */
[-C--:B------:R-:W-:Y:S01]  /*2b060*/  LEA.HI.X.SX32 R33, R65, R252.reuse, 0x1, P1 ;  /* 0x000000fc41217211 */ /* 0x080fe200008f0eff */
[----:B------:R-:W-:Y:S01]  /*2b070*/  VIADD R65, R80, UR32 ;  /* 0x0000002050417c36 */ /* 0x000fe20008000000 */
[----:B------:R-:W-:-:S02]  /*2b080*/  LEA.HI.X.SX32 R31, R63, R252, 0x1, P3 ;  /* 0x000000fc3f1f7211 */ /* 0x000fc400018f0eff */
[----:B------:R-:W-:Y:S01]  /*2b090*/  LEA R226, P3, R66, R2, 0x1 ;  /* 0x0000000242e27211 */ /* 0x000fe200078608ff */
[----:B------:R0:W-:Y:S01]  /*2b0a0*/  STL.64 [R1+0xc0], R32 ;  /* 0x0000c02001007387 */ /* 0x0001e20000100a00 */
[-C--:B------:R-:W-:Y:S01]  /*2b0b0*/  LEA.HI.X.SX32 R225, R64, R252.reuse, 0x1, P2 ;  /* 0x000000fc40e17211 */ /* 0x080fe200010f0eff */
[----:B------:R-:W-:Y:S02]  /*2b0c0*/  VIADD R60, R65, UR33 ;  /* 0x00000021413c7c36 */ /* 0x000fe40008000000 */
[----:B------:R1:W-:Y:S01]  /*2b0d0*/  STL.64 [R1+0xb0], R30 ;  /* 0x0000b01e01007387 */ /* 0x0003e20000100a00 */
[----:B------:R-:W-:Y:S01]  /*2b0e0*/  LEA.HI.X.SX32 R227, R66, R252, 0x1, P3 ;  /* 0x000000fc42e37211 */ /* 0x000fe200018f0eff */
[----:B------:R-:W-:Y:S01]  /*2b0f0*/  VIADD R66, R60, UR34 ;  /* 0x000000223c427c36 */ /* 0x000fe20008000000 */
[-C--:B0-----:R-:W-:Y:S02]  /*2b100*/  LEA R32, P1, R68, R2.reuse, 0x1 ;  /* 0x0000000244207211 */ /* 0x081fe400078208ff */
[----:B-1----:R-:W-:-:S02]  /*2b110*/  LEA R30, P2, R67, R2, 0x1 ;  /* 0x00000002431e7211 */ /* 0x002fc400078408ff */
[-C--:B------:R-:W-:Y:S02]  /*2b120*/  LEA.HI.X.SX32 R33, R68, R252.reuse, 0x1, P1 ;  /* 0x000000fc44217211 */ /* 0x080fe400008f0eff */
[----:B------:R-:W-:Y:S01]  /*2b130*/  LEA.HI.X.SX32 R31, R67, R252, 0x1, P2 ;  /* 0x000000fc431f7211 */ /* 0x000fe200010f0eff */
[----:B------:R-:W-:Y:S01]  /*2b140*/  VIADD R64, R66, UR35 ;  /* 0x0000002342407c36 */ /* 0x000fe20008000000 */
[C---:B------:R-:W-:Y:S01]  /*2b150*/  LEA R54, P1, R71.reuse, R2, 0x1 ;  /* 0x0000000247367211 */ /* 0x040fe200078208ff */
[----:B------:R0:W-:Y:S02]  /*2b160*/  STL.64 [R1+0xa8], R32 ;  /* 0x0000a82001007387 */ /* 0x0001e40000100a00 */
[----:B------:R-:W-:Y:S02]  /*2b170*/  VIADD R63, R64, UR36 ;  /* 0x00000024403f7c36 */ /* 0x000fe40008000000 */
        /* <DEDUP_REMOVED lines=11> */
[-C--:B------:R-:W-:Y:S01]  /*2b230*/  LEA R228, P1, R74, R2.reuse, 0x1 ;  /* 0x000000024ae47211 */ /* 0x080fe200078208ff */
[----:B------:R-:W-:Y:S01]  /*2b240*/  VIADD R69, R67, UR39 ;  /* 0x0000002743457c36 */ /* 0x000fe20008000000 */
[----:B0-----:R-:W-:-:S02]  /*2b250*/  LEA R32, P2, R73, R2, 0x1 ;  /* 0x0000000249207211 */ /* 0x001fc400078408ff */
[C---:B-1----:R-:W-:Y:S02]  /*2b260*/  LEA R30, P3, R72.reuse, R2, 0x1 ;  /* 0x00000002481e7211 */ /* 0x042fe400078608ff */
[-C--:B------:R-:W-:Y:S02]  /*2b270*/  LEA.HI.X.SX32 R33, R73, R252.reuse, 0x1, P2 ;  /* 0x000000fc49217211 */ /* 0x080fe400010f0eff */
[-C--:B------:R-:W-:Y:S01]  /*2b280*/  LEA.HI.X.SX32 R31, R72, R252.reuse, 0x1, P3 ;  /* 0x000000fc481f7211 */ /* 0x080fe200018f0eff */
[----:B------:R-:W-:Y:S01]  /*2b290*/  VIADD R71, R69, UR40 ;  /* 0x0000002845477c36 */ /* 0x000fe20008000000 */
[----:B------:R-:W-:Y:S01]  /*2b2a0*/  LEA.HI.X.SX32 R229, R74, R252, 0x1, P1 ;  /* 0x000000fc4ae57211 */ /* 0x000fe200008f0eff */
[----:B------:R0:W-:Y:S02]  /*2b2b0*/  STL.64 [R1+0x70], R32 ;  /* 0x0000702001007387 */ /* 0x0001e40000100a00 */
[----:B------:R-:W-:Y:S02]  /*2b2c0*/  VIADD R73, R71, UR41 ;  /* 0x0000002947497c36 */ /* 0x000fe40008000000 */
[----:B------:R1:W-:Y:S01]  /*2b2d0*/  STL.64 [R1+0x68], R30 ;  /* 0x0000681e01007387 */ /* 0x0003e20000100a00 */
[----:B0-----:R-:W-:-:S02]  /*2b2e0*/  LEA R32, P1, R77, R2, 0x1 ;  /* 0x000000024d207211 */ /* 0x001fc400078208ff */
[----:B-1----:R-:W-:Y:S02]  /*2b2f0*/  LEA R30, P3, R75, R2, 0x1 ;  /* 0x000000024b1e7211 */ /* 0x002fe400078608ff */
[-C--:B------:R-:W-:Y:S02]  /*2b300*/  LEA.HI.X.SX32 R33, R77, R252.reuse, 0x1, P1 ;  /* 0x000000fc4d217211 */ /* 0x080fe400008f0eff */
[----:B------:R-:W-:Y:S01]  /*2b310*/  LEA.HI.X.SX32 R31, R75, R252, 0x1, P3 ;  /* 0x000000fc4b1f7211 */ /* 0x000fe200018f0eff */
[----:B------:R-:W-:Y:S02]  /*2b320*/  VIADD R75, R73, UR42 ;  /* 0x0000002a494b7c36 */ /* 0x000fe40008000000 */
[----:B------:R0:W-:Y:S02]  /*2b330*/  STL.64 [R1+0x60], R32 ;  /* 0x0000602001007387 */ /* 0x0001e40000100a00 */
[----:B------:R-:W-:Y:S01]  /*2b340*/  VIADD R77, R75, UR43 ;  /* 0x0000002b4b4d7c36 */ /* 0x000fe20008000000 */
[----:B------:R-:W-:-:S02]  /*2b350*/  LEA R232, P3, R0, R2, 0x1 ;  /* 0x0000000200e87211 */ /* 0x000fc400078608ff */
[-C--:B------:R-:W-:Y:S02]  /*2b360*/  LEA R230, P2, R76, R2.reuse, 0x1 ;  /* 0x000000024ce67211 */ /* 0x080fe400078408ff */
[----:B0-----:R-:W-:-:S04]  /*2b370*/  LEA R32, P1, R79, R2, 0x1 ;  /* 0x000000024f207211 */ /* 0x001fc800078208ff */
[-C--:B------:R-:W-:Y:S01]  /*2b380*/  LEA.HI.X.SX32 R33, R79, R252.reuse, 0x1, P1 ;  /* 0x000000fc4f217211 */ /* 0x080fe200008f0eff */
[----:B------:R-:W-:Y:S01]  /*2b390*/  VIADD R79, R77, UR44 ;  /* 0x0000002c4d4f7c36 */ /* 0x000fe20008000000 */
[-C--:B------:R-:W-:Y:S01]  /*2b3a0*/  LEA.HI.X.SX32 R233, R0, R252.reuse, 0x1, P3 ;  /* 0x000000fc00e97211 */ /* 0x080fe200018f0eff */
[----:B------:R0:W-:Y:S01]  /*2b3b0*/  STL.64 [R1+0x50], R30 ;  /* 0x0000501e01007387 */ /* 0x0001e20000100a00 */
[----:B------:R-:W-:Y:S01]  /*2b3c0*/  LEA.HI.X.SX32 R231, R76, R252, 0x1, P2 ;  /* 0x000000fc4ce77211 */ /* 0x000fe200010f0eff */
[----:B------:R-:W-:Y:S02]  /*2b3d0*/  VIADD R0, R79, UR45 ;  /* 0x0000002d4f007c36 */ /* 0x000fe40008000000 */
[----:B------:R1:W-:Y:S02]  /*2b3e0*/  STL.64 [R1+0x48], R32 ;  /* 0x0000482001007387 */ /* 0x0003e40000100a00 */
[----:B------:R-:W-:Y:S01]  /*2b3f0*/  VIADD R83, R0, UR48 ;  /* 0x0000003000537c36 */ /* 0x000fe20008000000 */
[----:B------:R-:W-:-:S02]  /*2b400*/  LEA R240, P3, R61, R2, 0x1 ;  /* 0x000000023df07211 */ /* 0x000fc400078608ff */
[CC--:B0-----:R-:W-:Y:S02]  /*2b410*/  LEA R30, P2, R78.reuse, R2.reuse, 0x1 ;  /* 0x000000024e1e7211 */ /* 0x0c1fe400078408ff */
[----:B-1----:R-:W-:Y:S02]  /*2b420*/  LEA R32, P1, R81, R2, 0x1 ;  /* 0x0000000251207211 */ /* 0x002fe400078208ff */
[-C--:B------:R-:W-:Y:S01]  /*2b430*/  LEA.HI.X.SX32 R31, R78, R252.reuse, 0x1, P2 ;  /* 0x000000fc4e1f7211 */ /* 0x080fe200010f0eff */
[----:B------:R-:W-:Y:S01]  /*2b440*/  VIADD R85, R83, UR49 ;  /* 0x0000003153557c36 */ /* 0x000fe20008000000 */
[-C--:B------:R-:W-:Y:S02]  /*2b450*/  LEA.HI.X.SX32 R33, R81, R252.reuse, 0x1, P1 ;  /* 0x000000fc51217211 */ /* 0x080fe400008f0eff */
[----:B------:R-:W-:Y:S01]  /*2b460*/  LEA.HI.X.SX32 R241, R61, R252, 0x1, P3 ;  /* 0x000000fc3df17211 */ /* 0x000fe200018f0eff */
[----:B------:R0:W-:Y:S01]  /*2b470*/  STL.64 [R1+0x40], R30 ;  /* 0x0000401e01007387 */ /* 0x0001e20000100a00 */
[----:B------:R-:W-:-:S03]  /*2b480*/  VIADD R61, R85, UR50 ;  /* 0x00000032553d7c36 */ /* 0x000fc60008000000 */
[----:B------:R1:W-:Y:S01]  /*2b490*/  STL.64 [R1+0x30], R32 ;  /* 0x0000302001007387 */ /* 0x0003e20000100a00 */
[----:B------:R-:W-:Y:S01]  /*2b4a0*/  VIADD R91, R61, UR51 ;  /* 0x000000333d5b7c36 */ /* 0x000fe20008000000 */
[-C--:B0-----:R-:W-:Y:S01]  /*2b4b0*/  LEA R30, P2, R62, R2.reuse, 0x1 ;  /* 0x000000023e1e7211 */ /* 0x081fe200078408ff */
[----:B-1----:R-:W-:Y:S01]  /*2b4c0*/  IMAD.MOV.U32 R32, RZ, RZ, R236 ;  /* 0x000000ffff207224 */ /* 0x002fe200078e00ec */
[----:B------:R-:W-:Y:S01]  /*2b4d0*/  LEA R236, P3, R60, R2, 0x1 ;  /* 0x000000023cec7211 */ /* 0x000fe200078608ff */
[----:B------:R-:W-:Y:S01]  /*2b4e0*/  IMAD.MOV.U32 R33, RZ, RZ, R237 ;  /* 0x000000ffff217224 */ /* 0x000fe200078e00ed */
[-C--:B------:R-:W-:Y:S02]  /*2b4f0*/  LEA.HI.X.SX32 R31, R62, R252.reuse, 0x1, P2 ;  /* 0x000000fc3e1f7211 */ /* 0x080fe400010f0eff */
[----:B------:R-:W-:Y:S01]  /*2b500*/  LEA.HI.X.SX32 R237, R60, R252, 0x1, P3 ;  /* 0x000000fc3ced7211 */ /* 0x000fe200018f0eff */
[----:B------:R-:W-:Y:S01]  /*2b510*/  VIADD R86, R91, UR52 ;  /* 0x000000345b567c36 */ /* 0x000fe20008000000 */
[-C--:B------:R-:W-:Y:S01]  /*2b520*/  LEA R62, P3, R63, R2.reuse, 0x1 ;  /* 0x000000023f3e7211 */ /* 0x080fe200078608ff */
[----:B------:R0:W-:Y:S01]  /*2b530*/  STL.64 [R1+0x28], R30 ;  /* 0x0000281e01007387 */ /* 0x0001e20000100a00 */
[----:B------:R-:W-:Y:S01]  /*2b540*/  LEA R242, P2, R65, R2, 0x1 ;  /* 0x0000000241f27211 */ /* 0x000fe200078408ff */
[----:B------:R-:W-:Y:S01]  /*2b550*/  VIADD R60, R86, UR53 ;  /* 0x00000035563c7c36 */ /* 0x000fe20008000000 */
[----:B------:R-:W-:Y:S01]  /*2b560*/  LEA.HI.X.SX32 R63, R63, R252, 0x1, P3 ;  /* 0x000000fc3f3f7211 */ /* 0x000fe200018f0eff */
[----:B------:R-:W-:Y:S01]  /*2b570*/  IMAD.MOV.U32 R54, RZ, RZ, R238 ;  /* 0x000000ffff367224 */ /* 0x000fe200078e00ee */
[----:B------:R-:W-:Y:S01]  /*2b580*/  LEA R68, P3, R69, R2, 0x1 ;  /* 0x0000000245447211 */ /* 0x000fe200078608ff */
[----:B------:R-:W-:Y:S01]  /*2b590*/  VIADD R97, R60, UR54 ;  /* 0x000000363c617c36 */ /* 0x000fe20008000000 */
[----:B------:R-:W-:Y:S01]  /*2b5a0*/  LEA.HI.X.SX32 R243, R65, R252, 0x1, P2 ;  /* 0x000000fc41f37211 */ /* 0x000fe200010f0eff */
[----:B------:R-:W-:-:S02]  /*2b5b0*/  IMAD.MOV.U32 R55, RZ, RZ, R239 ;  /* 0x000000ffff377224 */ /* 0x000fc400078e00ef */
[----:B0-----:R-:W-:Y:S01]  /*2b5c0*/  IMAD.MOV.U32 R30, RZ, RZ, R234 ;  /* 0x000000ffff1e7224 */ /* 0x001fe200078e00ea */
[C---:B------:R-:W-:Y:S01]  /*2b5d0*/  LEA R234, P1, R80.reuse, R2, 0x1 ;  /* 0x0000000250ea7211 */ /* 0x040fe200078208ff */
[----:B------:R-:W-:Y:S01]  /*2b5e0*/  IMAD.MOV.U32 R31, RZ, RZ, R235 ;  /* 0x000000ffff1f7224 */ /* 0x000fe200078e00eb */
[-C--:B------:R-:W-:Y:S01]  /*2b5f0*/  LEA.HI.X.SX32 R69, R69, R252.reuse, 0x1, P3 ;  /* 0x000000fc45457211 */ /* 0x080fe200018f0eff */
[----:B------:R-:W3:Y:S01]  /*2b600*/  LDL.LU.64 R58, [R1+0xb88] ;  /* 0x000b8800013a7983 */ /* 0x000ee20000300a00 */
[----:B------:R-:W-:Y:S02]  /*2b610*/  LEA.HI.X.SX32 R235, R80, R252, 0x1, P1 ;  /* 0x000000fc50eb7211 */ /* 0x000fe400008f0eff */
[-C--:B------:R-:W-:Y:S02]  /*2b620*/  LEA R74, P3, R75, R2.reuse, 0x1 ;  /* 0x000000024b4a7211 */ /* 0x080fe400078608ff */
[-C--:B------:R-:W-:Y:S02]  /*2b630*/  LEA R238, P1, R66, R2.reuse, 0x1 ;  /* 0x0000000242ee7211 */ /* 0x080fe400078208ff */
[----:B------:R-:W-:Y:S01]  /*2b640*/  LEA R250, P2, R64, R2, 0x1 ;  /* 0x0000000240fa7211 */ /* 0x000fe200078408ff */
[----:B------:R-:W-:Y:S01]  /*2b650*/  VIADD R99, R97, UR58 ;  /* 0x0000003a61637c36 */ /* 0x000fe20008000000 */
[----:B------:R-:W-:-:S02]  /*2b660*/  LEA.HI.X.SX32 R75, R75, R252, 0x1, P3 ;  /* 0x000000fc4b4b7211 */ /* 0x000fc400018f0eff */
[-C--:B------:R-:W-:Y:S02]  /*2b670*/  LEA.HI.X.SX32 R239, R66, R252.reuse, 0x1, P1 ;  /* 0x000000fc42ef7211 */ /* 0x080fe400008f0eff */
[----:B------:R-:W-:Y:S02]  /*2b680*/  LEA.HI.X.SX32 R251, R64, R252, 0x1, P2 ;  /* 0x000000fc40fb7211 */ /* 0x000fe400010f0eff */
[CC--:B------:R-:W-:Y:S01]  /*2b690*/  LEA R80, P3, R0.reuse, R2.reuse, 0x1 ;  /* 0x0000000200507211 */ /* 0x0c0fe200078608ff */
[----:B------:R-:W-:Y:S01]  /*2b6a0*/  VIADD R101, R99, UR57 ;  /* 0x0000003963657c36 */ /* 0x000fe20008000000 */
[----:B------:R-:W-:Y:S02]  /*2b6b0*/  LEA R66, P2, R67, R2, 0x1 ;  /* 0x0000000243427211 */ /* 0x000fe400078408ff */
[-C--:B------:R-:W-:Y:S01]  /*2b6c0*/  LEA.HI.X.SX32 R81, R0, R252.reuse, 0x1, P3 ;  /* 0x000000fc00517211 */ /* 0x080fe200018f0eff */
[----:B------:R-:W-:Y:S01]  /*2b6d0*/  VIADD R103, R101, UR56 ;  /* 0x0000003865677c36 */ /* 0x000fe20008000000 */
[----:B------:R-:W-:-:S02]  /*2b6e0*/  LEA.HI.X.SX32 R67, R67, R252, 0x1, P2 ;  /* 0x000000fc43437211 */ /* 0x000fc400010f0eff */
[-C--:B------:R-:W-:Y:S02]  /*2b6f0*/  LEA R88, P3, R61, R2.reuse, 0x1 ;  /* 0x000000023d587211 */ /* 0x080fe400078608ff */
[----:B------:R-:W-:Y:S02]  /*2b700*/  LEA R72, P2, R73, R2, 0x1 ;  /* 0x0000000249487211 */ /* 0x000fe400078408ff */
[-C--:B------:R-:W-:Y:S01]  /*2b710*/  LEA.HI.X.SX32 R89, R61, R252.reuse, 0x1, P3 ;  /* 0x000000fc3d597211 */ /* 0x080fe200018f0eff */
[----:B------:R-:W-:Y:S01]  /*2b720*/  VIADD R61, R103, UR60 ;  /* 0x0000003c673d7c36 */ /* 0x000fe20008000000 */
[----:B------:R-:W-:Y:S02]  /*2b730*/  LEA.HI.X.SX32 R73, R73, R252, 0x1, P2 ;  /* 0x000000fc49497211 */ /* 0x000fe400010f0eff */
[CC--:B------:R-:W-:Y:S02]  /*2b740*/  LEA R64, P1, R70.reuse, R2.reuse, 0x1 ;  /* 0x0000000246407211 */ /* 0x0c0fe400078208ff */
[----:B------:R-:W-:Y:S01]  /*2b750*/  LEA R78, P2, R79, R2, 0x1 ;  /* 0x000000024f4e7211 */ /* 0x000fe200078408ff */
[----:B------:R-:W-:Y:S01]  /*2b760*/  VIADD R0, R61, UR59 ;  /* 0x0000003b3d007c36 */ /* 0x000fe20008000000 */
[----:B------:R-:W-:-:S02]  /*2b770*/  LEA.HI.X.SX32 R65, R70, R252, 0x1, P1 ;  /* 0x000000fc46417211 */ /* 0x000fc400008f0eff */
[----:B------:R-:W-:Y:S02]  /*2b780*/  LEA.HI.X.SX32 R79, R79, R252, 0x1, P2 ;  /* 0x000000fc4f4f7211 */ /* 0x000fe400010f0eff */
[-C--:B------:R-:W-:Y:S02]  /*2b790*/  LEA R94, P3, R60, R2.reuse, 0x1 ;  /* 0x000000023c5e7211 */ /* 0x080fe400078608ff */
[-C--:B------:R-:W-:Y:S02]  /*2b7a0*/  LEA R70, P1, R71, R2.reuse, 0x1 ;  /* 0x0000000247467211 */ /* 0x080fe400078208ff */
[----:B------:R-:W-:Y:S01]  /*2b7b0*/  LEA R84, P2, R85, R2, 0x1 ;  /* 0x0000000255547211 */ /* 0x000fe200078408ff */
[----:B------:R-:W-:Y:S01]  /*2b7c0*/  VIADD R245, R0, UR55 ;  /* 0x0000003700f57c36 */ /* 0x000fe20008000000 */
[-C--:B------:R-:W-:Y:S02]  /*2b7d0*/  LEA.HI.X.SX32 R95, R60, R252.reuse, 0x1, P3 ;  /* 0x000000fc3c5f7211 */ /* 0x080fe400018f0eff */
[----:B------:R-:W-:-:S02]  /*2b7e0*/  LEA.HI.X.SX32 R71, R71, R252, 0x1, P1 ;  /* 0x000000fc47477211 */ /* 0x000fc400008f0eff */
[----:B------:R-:W-:Y:S02]  /*2b7f0*/  LEA.HI.X.SX32 R85, R85, R252, 0x1, P2 ;  /* 0x000000fc55557211 */ /* 0x000fe400010f0eff */
[-C--:B------:R-:W-:Y:S01]  /*2b800*/  LEA R100, P3, R101, R2.reuse, 0x1 ;  /* 0x0000000265647211 */ /* 0x080fe200078608ff */
[----:B------:R-:W-:Y:S01]  /*2b810*/  VIADD R247, R245, UR61 ;  /* 0x0000003df5f77c36 */ /* 0x000fe20008000000 */
[-C--:B------:R-:W-:Y:S02]  /*2b820*/  LEA R76, P1, R77, R2.reuse, 0x1 ;  /* 0x000000024d4c7211 */ /* 0x080fe400078208ff */
[----:B------:R-:W-:Y:S02]  /*2b830*/  LEA R92, P2, R86, R2, 0x1 ;  /* 0x00000002565c7211 */ /* 0x000fe400078408ff */
[-C--:B------:R-:W-:Y:S02]  /*2b840*/  LEA.HI.X.SX32 R101, R101, R252.reuse, 0x1, P3 ;  /* 0x000000fc65657211 */ /* 0x080fe400018f0eff */
[----:B------:R-:W-:-:S02]  /*2b850*/  LEA.HI.X.SX32 R77, R77, R252, 0x1, P1 ;  /* 0x000000fc4d4d7211 */ /* 0x000fc400008f0eff */
[----:B------:R-:W-:Y:S01]  /*2b860*/  LEA.HI.X.SX32 R93, R86, R252, 0x1, P2 ;  /* 0x000000fc565d7211 */ /* 0x000fe200010f0eff */
[----:B------:R-:W-:Y:S01]  /*2b870*/  VIADD R86, R247, UR4 ;  /* 0x00000004f7567c36 */ /* 0x000fe20008000000 */
[CC--:B------:R-:W-:Y:S01]  /*2b880*/  LEA R106, P3, R0.reuse, R2.reuse, 0x1 ;  /* 0x00000002006a7211 */ /* 0x0c0fe200078608ff */
[----:B------:R-:W-:Y:S01]  /*2b890*/  ULDC UR4, c[0x0][0x22c] ;  /* 0x00008b0000047ab9 */ /* 0x000fe20000000800 */
[C---:B------:R-:W-:Y:S02]  /*2b8a0*/  LEA R82, P1, R83.reuse, R2, 0x1 ;  /* 0x0000000253527211 */ /* 0x040fe400078208ff */
[-C--:B------:R-:W-:Y:S01]  /*2b8b0*/  LEA.HI.X.SX32 R107, R0, R252.reuse, 0x1, P3 ;  /* 0x000000fc006b7211 */ /* 0x080fe200018f0eff */
[----:B------:R-:W-:Y:S01]  /*2b8c0*/  VIADD R0, R86, UR5 ;  /* 0x0000000556007c36 */ /* 0x000fe20008000000 */
[----:B------:R-:W-:Y:S01]  /*2b8d0*/  LEA.HI.X.SX32 R83, R83, R252, 0x1, P1 ;  /* 0x000000fc53537211 */ /* 0x000fe200008f0eff */
[----:B------:R-:W-:Y:S01]  /*2b8e0*/  ULDC UR5, c[0x0][0x22c] ;  /* 0x00008b0000057ab9 */ /* 0x000fe20000000800 */
[----:B------:R-:W-:-:S02]  /*2b8f0*/  LEA R90, P1, R91, R2, 0x1 ;  /* 0x000000025b5a7211 */ /* 0x000fc400078208ff */
[C---:B------:R-:W-:Y:S02]  /*2b900*/  LEA R248, P4, R0.reuse, R2, 0x1 ;  /* 0x0000000200f87211 */ /* 0x040fe400078808ff */
[----:B------:R-:W-:Y:S02]  /*2b910*/  LEA.HI.X.SX32 R91, R91, R252, 0x1, P1 ;  /* 0x000000fc5b5b7211 */ /* 0x000fe400008f0eff */
[----:B------:R-:W-:Y:S02]  /*2b920*/  LEA R96, P1, R97, R2, 0x1 ;  /* 0x0000000261607211 */ /* 0x000fe400078208ff */
[-C--:B------:R-:W-:Y:S01]  /*2b930*/  LEA.HI.X.SX32 R249, R0, R252.reuse, 0x1, P4 ;  /* 0x000000fc00f97211 */ /* 0x080fe200020f0eff */
[----:B------:R-:W-:Y:S01]  /*2b940*/  VIADD R0, R3, 0x77 ;  /* 0x0000007703007836 */ /* 0x000fe20000000000 */
[----:B------:R-:W-:Y:S02]  /*2b950*/  LEA.HI.X.SX32 R97, R97, R252, 0x1, P1 ;  /* 0x000000fc61617211 */ /* 0x000fe400008f0eff */
[----:B------:R-:W-:-:S02]  /*2b960*/  LEA R102, P1, R103, R2, 0x1 ;  /* 0x0000000267667211 */ /* 0x000fc400078208ff */
[----:B------:R-:W-:Y:S02]  /*2b970*/  LEA R98, P2, R99, R2, 0x1 ;  /* 0x0000000263627211 */ /* 0x000fe400078408ff */
[-C--:B------:R-:W-:Y:S02]  /*2b980*/  LEA.HI.X.SX32 R103, R103, R252.reuse, 0x1, P1 ;  /* 0x000000fc67677211 */ /* 0x080fe400008f0eff */
[----:B------:R-:W-:Y:S01]  /*2b990*/  ISETP.LT.AND P5, PT, R0, UR4, !P0 ;  /* 0x0000000400007c0c */ /* 0x000fe2000c7a1270 */
[----:B------:R-:W-:Y:S01]  /*2b9a0*/  VIADD R0, R3, 0x78 ;  /* 0x0000007803007836 */ /* 0x000fe20000000000 */
[----:B------:R-:W-:Y:S01]  /*2b9b0*/  LEA.HI.X.SX32 R99, R99, R252, 0x1, P2 ;  /* 0x000000fc63637211 */ /* 0x000fe200010f0eff */
[----:B------:R-:W-:Y:S01]  /*2b9c0*/  ULDC UR4, c[0x0][0x22c] ;  /* 0x00008b0000047ab9 */ /* 0x000fe20000000800 */
[-C--:B------:R-:W-:Y:S02]  /*2b9d0*/  LEA R244, P1, R245, R2.reuse, 0x1 ;  /* 0x00000002f5f47211 */ /* 0x080fe400078208ff */
[----:B------:R-:W-:-:S02]  /*2b9e0*/  LEA R104, P2, R61, R2, 0x1 ;  /* 0x000000023d687211 */ /* 0x000fc400078408ff */
[-C--:B------:R-:W-:Y:S02]  /*2b9f0*/  LEA.HI.X.SX32 R245, R245, R252.reuse, 0x1, P1 ;  /* 0x000000fcf5f57211 */ /* 0x080fe400008f0eff */
[----:B------:R-:W-:Y:S02]  /*2ba00*/  LEA.HI.X.SX32 R105, R61, R252, 0x1, P2 ;  /* 0x000000fc3d697211 */ /* 0x000fe400010f0eff */
[----:B------:R-:W-:Y:S01]  /*2ba10*/  ISETP.LT.AND P1, PT, R0, UR4, !P0 ;  /* 0x0000000400007c0c */ /* 0x000fe2000c721270 */
[----:B------:R-:W-:Y:S01]  /*2ba20*/  VIADD R0, R3, 0x79 ;  /* 0x0000007903007836 */ /* 0x000fe20000000000 */
[----:B------:R-:W-:Y:S01]  /*2ba30*/  LEA R246, P2, R247, R2, 0x1 ;  /* 0x00000002f7f67211 */ /* 0x000fe200078408ff */
[----:B------:R-:W-:Y:S01]  /*2ba40*/  ULDC UR4, c[0x0][0x22c] ;  /* 0x00008b0000047ab9 */ /* 0x000fe20000000800 */
[----:B------:R-:W-:Y:S02]  /*2ba50*/  PRMT R87, R87, 0x7632, R87 ;  /* 0x0000763257577816 */ /* 0x000fe40000000057 */
[----:B------:R-:W-:-:S02]  /*2ba60*/  LEA.HI.X.SX32 R247, R247, R252, 0x1, P2 ;  /* 0x000000fcf7f77211 */ /* 0x000fc400010f0eff */
[----:B------:R-:W-:Y:S01]  /*2ba70*/  ISETP.LT.AND P2, PT, R0, UR4, !P0 ;  /* 0x0000000400007c0c */ /* 0x000fe2000c741270 */
[----:B------:R0:W-:Y:S01]  /*2ba80*/  @P5 STG.E.U16 desc[UR46][R30.64], R87 ;  /* 0x000000571e005986 */ /* 0x0001e2000c10152e */
[C---:B------:R-:W-:Y:S01]  /*2ba90*/  LEA R60, P3, R86.reuse, R2, 0x1 ;  /* 0x00000002563c7211 */ /* 0x040fe200078608ff */
[----:B------:R-:W-:Y:S01]  /*2baa0*/  VIADD R0, R3, 0x7a ;  /* 0x0000007a03007836 */ /* 0x000fe20000000000 */
[----:B------:R-:W-:Y:S01]  /*2bab0*/  ULDC UR4, c[0x0][0x22c] ;  /* 0x00008b0000047ab9 */ /* 0x000fe20000000800 */
[----:B--2---:R1:W-:Y:S01]  /*2bac0*/  @P1 STG.E.U16 desc[UR46][R32.64], R52 ;  /* 0x0000003420001986 */ /* 0x0043e2000c10152e */
[----:B------:R-:W-:-:S03]  /*2bad0*/  LEA.HI.X.SX32 R61, R86, R252, 0x1, P3 ;  /* 0x000000fc563d7211 */ /* 0x000fc600018f0eff */
[----:B0-----:R-:W2:Y:S01]  /*2bae0*/  LDL.LU.64 R86, [R1+0xb78] ;  /* 0x000b780001567983 */ /* 0x001ea20000300a00 */
[----:B-1----:R-:W-:-:S03]  /*2baf0*/  PRMT R52, R52, 0x7632, R52 ;  /* 0x0000763234347816 */ /* 0x002fc60000000034 */
[----:B------:R-:W4:Y:S04]  /*2bb00*/  LDL.LU.64 R30, [R1+0xb70] ;  /* 0x000b7000011e7983 */ /* 0x000f280000300a00 */
[----:B------:R-:W4:Y:S04]  /*2bb10*/  LDL.LU.64 R32, [R1+0xb68] ;  /* 0x000b680001207983 */ /* 0x000f280000300a00 */
[----:B------:R0:W-:Y:S04]  /*2bb20*/  @P2 STG.E.U16 desc[UR46][R54.64], R52 ;  /* 0x0000003436002986 */ /* 0x0001e8000c10152e */
[----:B0-----:R-:W2:Y:S01]  /*2bb30*/  LDL.LU.64 R54, [R1+0xf18] ;  /* 0x000f180001367983 */ /* 0x001ea20000300a00 */
[----:B------:R-:W-:Y:S01]  /*2bb40*/  ISETP.LT.AND P3, PT, R0, UR4, !P0 ;  /* 0x0000000400007c0c */ /* 0x000fe2000c761270 */
[----:B------:R-:W-:Y:S01]  /*2bb50*/  VIADD R0, R3, 0x7b ;  /* 0x0000007b03007836 */ /* 0x000fe20000000000 */
[----:B------:R-:W-:-:S04]  /*2bb60*/  ULDC UR4, c[0x0][0x22c] ;  /* 0x00008b0000047ab9 */ /* 0x000fc80000000800 */
[----:B------:R-:W-:-:S07]  /*2bb70*/  ISETP.LT.AND P4, PT, R0, UR4, !P0 ;  /* 0x0000000400007c0c */ /* 0x000fce000c781270 */
[----:B---3--:R0:W-:Y:S01]  /*2bb80*/  @P3 STG.E.U16 desc[UR46][R58.64], R53 ;  /* 0x000000353a003986 */ /* 0x0081e2000c10152e */
[----:B------:R-:W-:Y:S01]  /*2bb90*/  VIADD R0, R3, 0x7c ;  /* 0x0000007c03007836 */ /* 0x000fe20000000000 */
[----:B------:R-:W-:Y:S01]  /*2bba0*/  ULDC UR4, c[0x0][0x22c] ;  /* 0x00008b0000047ab9 */ /* 0x000fe20000000800 */
[----:B0-----:R-:W-:Y:S01]  /*2bbb0*/  PRMT R53, R53, 0x7632, R53 ;  /* 0x0000763235357816 */ /* 0x001fe20000000035 */
[----:B------:R-:W3:Y:S04]  /*2bbc0*/  LDL.LU.64 R58, [R1+0xb58] ;  /* 0x000b5800013a7983 */ /* 0x000ee80000300a00 */
[----:B--2---:R0:W-:Y:S04]  /*2bbd0*/  @P4 STG.E.U16 desc[UR46][R54.64], R53 ;  /* 0x0000003536004986 */ /* 0x0041e8000c10152e */
[----:B0-----:R-:W2:Y:S01]  /*2bbe0*/  LDL.LU.64 R54, [R1+0xf10] ;  /* 0x000f100001367983 */ /* 0x001ea20000300a00 */
[----:B------:R-:W-:Y:S01]  /*2bbf0*/  ISETP.LT.AND P5, PT, R0, UR4, !P0 ;  /* 0x0000000400007c0c */ /* 0x000fe2000c7a1270 */
[C---:B------:R-:W-:Y:S01]  /*2bc00*/  VIADD R0, R3.reuse, 0x7e ;  /* 0x0000007e03007836 */ /* 0x040fe20000000000 */
[----:B------:R-:W-:Y:S01]  /*2bc10*/  ULDC UR4, c[0x0][0x22c] ;  /* 0x00008b0000047ab9 */ /* 0x000fe20000000800 */
[----:B------:R-:W-:-:S03]  /*2bc20*/  VIADD R2, R3, 0x7d ;  /* 0x0000007d03027836 */ /* 0x000fc60000000000 */
[----:B------:R-:W-:Y:S01]  /*2bc30*/  ISETP.LT.AND P1, PT, R0, UR4, !P0 ;  /* 0x0000000400007c0c */ /* 0x000fe2000c721270 */
[----:B------:R-:W-:Y:S01]  /*2bc40*/  VIADD R0, R3, 0x7f ;  /* 0x0000007f03007836 */ /* 0x000fe20000000000 */
[----:B------:R-:W-:Y:S01]  /*2bc50*/  ISETP.LT.AND P6, PT, R2, UR5, !P0 ;  /* 0x0000000502007c0c */ /* 0x000fe2000c7c1270 */
[----:B------:R-:W-:Y:S01]  /*2bc60*/  ULDC UR4, c[0x0][0x22c] ;  /* 0x00008b0000047ab9 */ /* 0x000fe20000000800 */
[----:B------:R-:W-:Y:S02]  /*2bc70*/  ULDC UR5, c[0x0][0x22c] ;  /* 0x00008b0000057ab9 */ /* 0x000fe40000000800 */
[----:B------:R-:W-:Y:S01]  /*2bc80*/  ISETP.LT.AND P2, PT, R0, UR4, !P0 ;  /* 0x0000000400007c0c */ /* 0x000fe2000c741270 */
[----:B--2---:R0:W-:Y:S01]  /*2bc90*/  @P5 STG.E.U16 desc[UR46][R86.64], R54 ;  /* 0x0000003656005986 */ /* 0x0041e2000c10152e */
[----:B------:R-:W-:Y:S01]  /*2bca0*/  PRMT R2, R55, 0x7632, R2 ;  /* 0x0000763237027816 */ /* 0x000fe20000000002 */
[C---:B------:R-:W-:Y:S01]  /*2bcb0*/  VIADD R0, R3.reuse, 0x80 ;  /* 0x0000008003007836 */ /* 0x040fe20000000000 */
[----:B------:R-:W-:Y:S01]  /*2bcc0*/  ULDC UR4, c[0x0][0x22c] ;  /* 0x00008b0000047ab9 */ /* 0x000fe20000000800 */
[----:B0-----:R-:W-:Y:S01]  /*2bcd0*/  PRMT R54, R54, 0x7632, R54 ;  /* 0x0000763236367816 */ /* 0x001fe20000000036 */
[----:B------:R-:W2:Y:S04]  /*2bce0*/  LDL.LU.64 R86, [R1+0xb40] ;  /* 0x000b400001567983 */ /* 0x000ea80000300a00 */
[----:B----4-:R0:W-:Y:S04]  /*2bcf0*/  @P6 STG.E.U16 desc[UR46][R30.64], R54 ;  /* 0x000000361e006986 */ /* 0x0101e8000c10152e */
[----:B------:R1:W-:Y:S04]  /*2bd00*/  @P1 STG.E.U16 desc[UR46][R32.64], R55 ;  /* 0x0000003720001986 */ /* 0x0003e8000c10152e */
[----:B------:R4:W-:Y:S04]  /*2bd10*/  @P2 STG.E.U16 desc[UR46][R56.64], R2 ;  /* 0x0000000238002986 */ /* 0x0009e8000c10152e */
[----:B0-----:R-:W2:Y:S04]  /*2bd20*/  LDL.LU.64 R30, [R1+0xb28] ;  /* 0x000b2800011e7983 */ /* 0x001ea80000300a00 */
[----:B-1----:R-:W2:Y:S04]  /*2bd30*/  LDL.LU.64 R54, [R1+0xb50] ;  /* 0x000b500001367983 */ /* 0x002ea80000300a00 */
[----:B------:R-:W2:Y:S04]  /*2bd40*/  LDL.LU.64 R32, [R1+0xb20] ;  /* 0x000b200001207983 */ /* 0x000ea80000300a00 */
[----:B----4-:R-:W3:Y:S01]  /*2bd50*/  LDL.LU.64 R56, [R1+0xf08] ;  /* 0x000f080001387983 */ /* 0x010ee20000300a00 */
[----:B------:R-:W-:Y:S01]  /*2bd60*/  ISETP.LT.AND P3, PT, R0, UR4, !P0 ;  /* 0x0000000400007c0c */ /* 0x000fe2000c761270 */
[----:B------:R-:W-:Y:S01]  /*2bd70*/  VIADD R0, R3, 0x81 ;  /* 0x0000008103007836 */ /* 0x000fe20000000000 */
[----:B------:R-:W-:-:S04]  /*2bd80*/  ULDC UR4, c[0x0][0x22c] ;  /* 0x00008b0000047ab9 */ /* 0x000fc80000000800 */
[----:B------:R-:W-:Y:S01]  /*2bd90*/  ISETP.LT.AND P4, PT, R0, UR4, !P0 ;  /* 0x0000000400007c0c */ /* 0x000fe2000c781270 */
[----:B------:R-:W-:Y:S01]  /*2bda0*/  VIADD R0, R3, 0x82 ;  /* 0x0000008203007836 */ /* 0x000fe20000000000 */
[----:B------:R-:W-:-:S05]  /*2bdb0*/  ULDC UR4, c[0x0][0x22c] ;  /* 0x00008b0000047ab9 */ /* 0x000fca0000000800 */
[----:B---3--:R0:W-:Y:S04]  /*2bdc0*/  @P3 STG.E.U16 desc[UR46][R58.64], R56 ;  /* 0x000000383a003986 */ /* 0x0081e8000c10152e */
[----:B0-----:R-:W3:Y:S01]  /*2bdd0*/  LDL.LU.64 R58, [R1+0xf00] ;  /* 0x000f0000013a7983 */ /* 0x001ee20000300a00 */
[----:B------:R-:W-:Y:S02]  /*2bde0*/  ISETP.LT.AND P5, PT, R0, UR4, !P0 ;  /* 0x0000000400007c0c */ /* 0x000fe4000c7a1270 */
[----:B------:R-:W-:Y:S01]  /*2bdf0*/  PRMT R56, R56, 0x7632, R56 ;  /* 0x0000763238387816 */ /* 0x000fe20000000038 */
[----:B------:R-:W-:Y:S01]  /*2be00*/  VIADD R0, R3, 0x83 ;  /* 0x0000008303007836 */ /* 0x000fe20000000000 */
[----:B------:R-:W-:-:S03]  /*2be10*/  ULDC UR4, c[0x0][0x22c] ;  /* 0x00008b0000047ab9 */ /* 0x000fc60000000800 */
[----:B--2---:R0:W-:Y:S04]  /*2be20*/  @P4 STG.E.U16 desc[UR46][R54.64], R56 ;  /* 0x0000003836004986 */ /* 0x0041e8000c10152e */
[----:B0-----:R-:W2:Y:S01]  /*2be30*/  LDL.LU.64 R54, [R1+0xb08] ;  /* 0x000b080001367983 */ /* 0x001ea20000300a00 */
[----:B------:R-:W-:Y:S01]  /*2be40*/  ISETP.LT.AND P6, PT, R0, UR4, !P0 ;  /* 0x0000000400007c0c */ /* 0x000fe2000c7c1270 */
[C---:B------:R-:W-:Y:S01]  /*2be50*/  VIADD R0, R3.reuse, 0x84 ;  /* 0x0000008403007836 */ /* 0x040fe20000000000 */
[----:B------:R-:W-:Y:S01]  /*2be60*/  ULDC UR4, c[0x0][0x22c] ;  /* 0x00008b0000047ab9 */ /* 0x000fe20000000800 */
[----:B---3--:R0:W-:Y:S04]  /*2be70*/  @P5 STG.E.U16 desc[UR46][R58.64], R57 ;  /* 0x000000393a005986 */ /* 0x0081e8000c10152e */
[----:B0-----:R-:W3:Y:S01]  /*2be80*/  LDL.LU.64 R58, [R1+0xef8] ;  /* 0x000ef800013a7983 */ /* 0x001ee20000300a00 */
[----:B------:R-:W-:Y:S01]  /*2be90*/  ISETP.LT.AND P1, PT, R0, UR4, !P0 ;  /* 0x0000000400007c0c */ /* 0x000fe2000c721270 */
[----:B------:R-:W-:Y:S01]  /*2bea0*/  VIADD R0, R3, 0x85 ;  /* 0x0000008503007836 */ /* 0x000fe20000000000 */
[----:B------:R-:W-:-:S04]  /*2beb0*/  ULDC UR4, c[0x0][0x22c] ;  /* 0x00008b0000047ab9 */ /* 0x000fc80000000800 */
[----:B------:R-:W-:Y:S01]  /*2bec0*/  ISETP.LT.AND P2, PT, R0, UR4, !P0 ;  /* 0x0000000400007c0c */ /* 0x000fe2000c741270 */
[----:B------:R-:W-:Y:S01]  /*2bed0*/  VIADD R0, R3, 0x86 ;  /* 0x0000008603007836 */ /* 0x000fe20000000000 */
[----:B------:R-:W-:Y:S01]  /*2bee0*/  ULDC UR4, c[0x0][0x22c] ;  /* 0x00008b0000047ab9 */ /* 0x000fe20000000800 */
[----:B------:R-:W-:-:S03]  /*2bef0*/  PRMT R57, R57, 0x7632, R57 ;  /* 0x0000763239397816 */ /* 0x000fc60000000039 */
[----:B------:R-:W-:Y:S02]  /*2bf00*/  ISETP.LT.AND P3, PT, R0, UR4, !P0 ;  /* 0x0000000400007c0c */ /* 0x000fe4000c761270 */
[----:B------:R0:W-:Y:S01]  /*2bf10*/  @P6 STG.E.U16 desc[UR46][R86.64], R57 ;  /* 0x0000003956006986 */ /* 0x0001e2000c10152e */
[----:B------:R-:W-:Y:S01]  /*2bf20*/  VIADD R0, R3, 0x87 ;  /* 0x0000008703007836 */ /* 0x000fe20000000000 */
[----:B------:R-:W-:Y:S02]  /*2bf30*/  ULDC UR4, c[0x0][0x22c] ;  /* 0x00008b0000047ab9 */ /* 0x000fe40000000800 */
[----:B0-----:R-:W4:Y:S04]  /*2bf40*/  LDL.LU.64 R56, [R1+0xb10] ;  /* 0x000b100001387983 */ /* 0x001f280000300a00 */
[----:B------:R-:W2:Y:S04]  /*2bf50*/  LDL.LU.64 R86, [R1+0xaf8] ;  /* 0x000af80001567983 */ /* 0x000ea80000300a00 */
[----:B---3--:R0:W-:Y:S02]  /*2bf60*/  @P1 STG.E.U16 desc[UR46][R30.64], R58 ;  /* 0x0000003a1e001986 */ /* 0x0081e4000c10152e */
[----:B0-----:R-:W-:-:S02]  /*2bf70*/  PRMT R58, R58, 0x7632, R58 ;  /* 0x000076323a3a7816 */ /* 0x001fc4000000003a */
[----:B------:R-:W3:Y:S04]  /*2bf80*/  LDL.LU.64 R30, [R1+0xaf0] ;  /* 0x000af000011e7983 */ /* 0x000ee80000300a00 */
[----:B------:R0:W-:Y:S04]  /*2bf90*/  @P2 STG.E.U16 desc[UR46][R32.64], R58 ;  /* 0x0000003a20002986 */ /* 0x0001e8000c10152e */
[----:B------:R1:W-:Y:S04]  /*2bfa0*/  @P3 STG.E.U16 desc[UR46][R48.64], R59 ;  /* 0x0000003b30003986 */ /* 0x0003e8000c10152e */
[----:B0-----:R-:W3:Y:S04]  /*2bfb0*/  LDL.LU.64 R32, [R1+0xae8] ;  /* 0x000ae80001207983 */ /* 0x001ee80000300a00 */
[----:B-1----:R-:W2:Y:S01]  /*2bfc0*/  LDL.LU.64 R48, [R1+0xef0] ;  /* 0x000ef00001307983 */ /* 0x002ea20000300a00 */
[----:B------:R-:W-:Y:S01]  /*2bfd0*/  ISETP.LT.AND P4, PT, R0, UR4, !P0 ;  /* 0x0000000400007c0c */ /* 0x000fe2000c781270 */
[----:B------:R-:W-:Y:S01]  /*2bfe0*/  VIADD R0, R3, 0x88 ;  /* 0x0000008803007836 */ /* 0x000fe20000000000 */
[----:B------:R-:W-:-:S04]  /*2bff0*/  ULDC UR4, c[0x0][0x22c] ;  /* 0x00008b0000047ab9 */ /* 0x000fc80000000800 */
[----:B------:R-:W-:Y:S01]  /*2c000*/  ISETP.LT.AND P5, PT, R0, UR4, !P0 ;  /* 0x0000000400007c0c */ /* 0x000fe2000c7a1270 */
[----:B------:R-:W-:Y:S01]  /*2c010*/  VIADD R0, R3, 0x89 ;  /* 0x0000008903007836 */ /* 0x000fe20000000000 */
[----:B------:R-:W-:Y:S01]  /*2c020*/  ULDC UR4, c[0x0][0x22c] ;  /* 0x00008b0000047ab9 */ /* 0x000fe20000000800 */
[----:B------:R-:W-:Y:S02]  /*2c030*/  PRMT R2, R59, 0x7632, R2 ;  /* 0x000076323b027816 */ /* 0x000fe40000000002 */
[----:B------:R-:W3:Y:S01]  /*2c040*/  LDL.LU.64 R58, [R1+0xad8] ;  /* 0x000ad800013a7983 */ /* 0x000ee20000300a00 */
[----:B------:R-:W-:-:S03]  /*2c050*/  ISETP.LT.AND P6, PT, R0, UR4, !P0 ;  /* 0x0000000400007c0c */ /* 0x000fc6000c7c1270 */
[----:B----4-:R-:W-:Y:S01]  /*2c060*/  @P4 STG.E.U16 desc[UR46][R56.64], R2 ;  /* 0x0000000238004986 */ /* 0x010fe2000c10152e */
[----:B------:R-:W-:Y:S01]  /*2c070*/  VIADD R0, R3, 0x8a ;  /* 0x0000008a03007836 */ /* 0x000fe20000000000 */
[----:B------:R-:W-:Y:S02]  /*2c080*/  ULDC UR4, c[0x0][0x22c] ;  /* 0x00008b0000047ab9 */ /* 0x000fe40000000800 */
[----:B--2---:R0:W-:Y:S02]  /*2c090*/  @P5 STG.E.U16 desc[UR46][R54.64], R48 ;  /* 0x0000003036005986 */ /* 0x0041e4000c10152e */
[----:B0-----:R-:W-:-:S05]  /*2c0a0*/  PRMT R48, R48, 0x7632, R48 ;  /* 0x0000763230307816 */ /* 0x001fca0000000030 */
[----:B------:R0:W-:Y:S04]  /*2c0b0*/  @P6 STG.E.U16 desc[UR46][R50.64], R48 ;  /* 0x0000003032006986 */ /* 0x0001e8000c10152e */
[----:B0-----:R-:W2:Y:S01]  /*2c0c0*/  LDL.LU.64 R50, [R1+0xee8] ;  /* 0x000ee80001327983 */ /* 0x001ea20000300a00 */
[----:B------:R-:W-:Y:S01]  /*2c0d0*/  ISETP.LT.AND P1, PT, R0, UR4, !P0 ;  /* 0x0000000400007c0c */ /* 0x000fe2000c721270 */
[C---:B------:R-:W-:Y:S01]  /*2c0e0*/  VIADD R0, R3.reuse, 0x8b ;  /* 0x0000008b03007836 */ /* 0x040fe20000000000 */
[----:B------:R-:W-:Y:S01]  /*2c0f0*/  ULDC UR4, c[0x0][0x22c] ;  /* 0x00008b0000047ab9 */ /* 0x000fe20000000800 */
[----:B------:R-:W4:Y:S03]  /*2c100*/  LDL.LU.64 R56, [R1+0xad0] ;  /* 0x000ad00001387983 */ /* 0x000f260000300a00 */
[----:B------:R-:W-:Y:S01]  /*2c110*/  ISETP.LT.AND P2, PT, R0, UR4, !P0 ;  /* 0x0000000400007c0c */ /* 0x000fe2000c741270 */
[C---:B------:R-:W-:Y:S01]  /*2c120*/  VIADD R0, R3.reuse, 0x8c ;  /* 0x0000008c03007836 */ /* 0x040fe20000000000 */
[----:B------:R-:W-:Y:S01]  /*2c130*/  ULDC UR4, c[0x0][0x22c] ;  /* 0x00008b0000047ab9 */ /* 0x000fe20000000800 */
[----:B------:R-:W4:Y:S03]  /*2c140*/  LDL.LU.64 R54, [R1+0xac0] ;  /* 0x000ac00001367983 */ /* 0x000f260000300a00 */
[----:B------:R-:W-:Y:S01]  /*2c150*/  ISETP.LT.AND P3, PT, R0, UR4, !P0 ;  /* 0x0000000400007c0c */ /* 0x000fe2000c761270 */
[----:B------:R-:W-:Y:S01]  /*2c160*/  VIADD R0, R3, 0x8d ;  /* 0x0000008d03007836 */ /* 0x000fe20000000000 */
[----:B------:R-:W-:Y:S01]  /*2c170*/  ULDC UR4, c[0x0][0x22c] ;  /* 0x00008b0000047ab9 */ /* 0x000fe20000000800 */
[----:B------:R0:W-:Y:S03]  /*2c180*/  @P1 STG.E.U16 desc[UR46][R86.64], R49 ;  /* 0x0000003156001986 */ /* 0x0001e6000c10152e */
[----:B------:R-:W-:-:S02]  /*2c190*/  ISETP.LT.AND P4, PT, R0, UR4, !P0 ;  /* 0x0000000400007c0c */ /* 0x000fc4000c781270 */
[----:B0-----:R-:W-:Y:S01]  /*2c1a0*/  PRMT R49, R49, 0x7632, R49 ;  /* 0x0000763231317816 */ /* 0x001fe20000000031 */
[----:B------:R-:W4:Y:S01]  /*2c1b0*/  LDL.LU.64 R86, [R1+0xab0] ;  /* 0x000ab00001567983 */ /* 0x000f220000300a00 */
[----:B------:R-:W-:Y:S01]  /*2c1c0*/  VIADD R0, R3, 0x8e ;  /* 0x0000008e03007836 */ /* 0x000fe20000000000 */
[----:B------:R-:W-:Y:S02]  /*2c1d0*/  ULDC UR4, c[0x0][0x22c] ;  /* 0x00008b0000047ab9 */ /* 0x000fe40000000800 */
[----:B---3--:R-:W-:Y:S04]  /*2c1e0*/  @P2 STG.E.U16 desc[UR46][R30.64], R49 ;  /* 0x000000311e002986 */ /* 0x008fe8000c10152e */
[----:B--2---:R0:W-:Y:S02]  /*2c1f0*/  @P3 STG.E.U16 desc[UR46][R32.64], R50 ;  /* 0x0000003220003986 */ /* 0x0041e4000c10152e */
[----:B0-----:R-:W-:-:S05]  /*2c200*/  PRMT R50, R50, 0x7632, R50 ;  /* 0x0000763232327816 */ /* 0x001fca0000000032 */
[----:B------:R0:W-:Y:S04]  /*2c210*/  @P4 STG.E.U16 desc[UR46][R44.64], R50 ;  /* 0x000000322c004986 */ /* 0x0001e8000c10152e */
[----:B0-----:R-:W2:Y:S01]  /*2c220*/  LDL.LU.64 R44, [R1+0xee0] ;  /* 0x000ee000012c7983 */ /* 0x001ea20000300a00 */
[----:B------:R-:W-:Y:S01]  /*2c230*/  ISETP.LT.AND P5, PT, R0, UR4, !P0 ;  /* 0x0000000400007c0c */ /* 0x000fe2000c7a1270 */
[----:B------:R-:W-:Y:S01]  /*2c240*/  VIADD R0, R3, 0x8f ;  /* 0x0000008f03007836 */ /* 0x000fe20000000000 */
[----:B------:R-:W-:Y:S01]  /*2c250*/  ULDC UR4, c[0x0][0x22c] ;  /* 0x00008b0000047ab9 */ /* 0x000fe20000000800 */
[----:B------:R-:W-:Y:S01]  /*2c260*/  PRMT R2, R51, 0x7632, R2 ;  /* 0x0000763233027816 */ /* 0x000fe20000000002 */
[----:B------:R-:W3:Y:S02]  /*2c270*/  LDL.LU.64 R30, [R1+0xaa8] ;  /* 0x000aa800011e7983 */ /* 0x000ee40000300a00 */
[----:B------:R-:W-:Y:S01]  /*2c280*/  ISETP.LT.AND P6, PT, R0, UR4, !P0 ;  /* 0x0000000400007c0c */ /* 0x000fe2000c7c1270 */
[C---:B------:R-:W-:Y:S01]  /*2c290*/  VIADD R0, R3.reuse, 0x90 ;  /* 0x0000009003007836 */ /* 0x040fe20000000000 */
[----:B------:R-:W-:Y:S01]  /*2c2a0*/  ULDC UR4, c[0x0][0x22c] ;  /* 0x00008b0000047ab9 */ /* 0x000fe20000000800 */
[----:B------:R-:W3:Y:S03]  /*2c2b0*/  LDL.LU.64 R32, [R1+0xaa0] ;  /* 0x000aa00001207983 */ /* 0x000ee60000300a00 */
[----:B------:R-:W-:Y:S01]  /*2c2c0*/  ISETP.LT.AND P1, PT, R0, UR4, !P0 ;  /* 0x0000000400007c0c */ /* 0x000fe2000c721270 */
[----:B------:R-:W-:Y:S01]  /*2c2d0*/  VIADD R0, R3, 0x91 ;  /* 0x0000009103007836 */ /* 0x000fe20000000000 */
[----:B------:R-:W-:-:S04]  /*2c2e0*/  ULDC UR4, c[0x0][0x22c] ;  /* 0x00008b0000047ab9 */ /* 0x000fc80000000800 */
[----:B------:R-:W-:Y:S01]  /*2c2f0*/  ISETP.LT.AND P2, PT, R0, UR4, !P0 ;  /* 0x0000000400007c0c */ /* 0x000fe2000c741270 */
[----:B------:R0:W-:Y:S01]  /*2c300*/  @P5 STG.E.U16 desc[UR46][R58.64], R51 ;  /* 0x000000333a005986 */ /* 0x0001e2000c10152e */
[----:B------:R-:W-:Y:S01]  /*2c310*/  VIADD R0, R3, 0x92 ;  /* 0x0000009203007836 */ /* 0x000fe20000000000 */
[----:B------:R-:W-:Y:S02]  /*2c320*/  ULDC UR4, c[0x0][0x22c] ;  /* 0x00008b0000047ab9 */ /* 0x000fe40000000800 */
[----:B----4-:R-:W-:Y:S04]  /*2c330*/  @P6 STG.E.U16 desc[UR46][R56.64], R2 ;  /* 0x0000000238006986 */ /* 0x010fe8000c10152e */
[----:B0-----:R-:W4:Y:S04]  /*2c340*/  LDL.LU.64 R58, [R1+0xa90] ;  /* 0x000a9000013a7983 */ /* 0x001f280000300a00 */
        /* <DEDUP_REMOVED lines=39> */
[----:B------:R-:W-:Y:S01]  /*2c5c0*/  VIADD R0, R3, 0x9a ;  /* 0x0000009a03007836 */ /* 0x000fe20000000000 */
[----:B------:R-:W-:-:S04]  /*2c5d0*/  ULDC UR4, c[0x0][0x22c] ;  /* 0x00008b0000047ab9 */ /* 0x000fc80000000800 */
[----:B------:R-:W-:Y:S01]  /*2c5e0*/  ISETP.LT.AND P5, PT, R0, UR4, !P0 ;  /* 0x0000000400007c0c */ /* 0x000fe2000c7a1270 */
[----:B----4-:R0:W-:Y:S01]  /*2c5f0*/  @P1 STG.E.U16 desc[UR46][R58.64], R47 ;  /* 0x0000002f3a001986 */ /* 0x0101e2000c10152e */
[----:B------:R-:W-:Y:S01]  /*2c600*/  VIADD R0, R3, 0x9b ;  /* 0x0000009b03007836 */ /* 0x000fe20000000000 */
[----:B------:R-:W-:Y:S02]  /*2c610*/  ULDC UR4, c[0x0][0x22c] ;  /* 0x00008b0000047ab9 */ /* 0x000fe40000000800 */
[----:B------:R1:W-:Y:S04]  /*2c620*/  @P2 STG.E.U16 desc[UR46][R56.64], R2 ;  /* 0x0000000238002986 */ /* 0x0003e8000c10152e */
[----:B0-----:R-:W4:Y:S04]  /*2c630*/  LDL.LU.64 R58, [R1+0xa48] ;  /* 0x000a4800013a7983 */ /* 0x001f280000300a00 */
[----:B-1----:R-:W4:Y:S04]  /*2c640*/  LDL.LU.64 R56, [R1+0xa40] ;  /* 0x000a400001387983 */ /* 0x002f280000300a00 */
[----:B--2---:R0:W-:Y:S02]  /*2c650*/  @P3 STG.E.U16 desc[UR46][R54.64], R40 ;  /* 0x0000002836003986 */ /* 0x0041e4000c10152e */
[----:B0-----:R-:W-:-:S05]  /*2c660*/  PRMT R40, R40, 0x7632, R40 ;  /* 0x0000763228287816 */ /* 0x001fca0000000028 */
[----:B------:R-:W-:Y:S04]  /*2c670*/  @P4 STG.E.U16 desc[UR46][R86.64], R40 ;  /* 0x0000002856004986 */ /* 0x000fe8000c10152e */
[----:B------:R0:W-:Y:S04]  /*2c680*/  @P5 STG.E.U16 desc[UR46][R42.64], R41 ;  /* 0x000000292a005986 */ /* 0x0001e8000c10152e */
[----:B0-----:R-:W2:Y:S01]  /*2c690*/  LDL.LU.64 R42, [R1+0xec8] ;  /* 0x000ec800012a7983 */ /* 0x001ea20000300a00 */
[----:B------:R-:W-:Y:S01]  /*2c6a0*/  ISETP.LT.AND P6, PT, R0, UR4, !P0 ;  /* 0x0000000400007c0c */ /* 0x000fe2000c7c1270 */
[----:B------:R-:W-:Y:S01]  /*2c6b0*/  VIADD R0, R3, 0x9c ;  /* 0x0000009c03007836 */ /* 0x000fe20000000000 */
[----:B------:R-:W-:Y:S01]  /*2c6c0*/  ULDC UR4, c[0x0][0x22c] ;  /* 0x00008b0000047ab9 */ /* 0x000fe20000000800 */
[----:B------:R-:W-:Y:S01]  /*2c6d0*/  PRMT R41, R41, 0x7632, R41 ;  /* 0x0000763229297816 */ /* 0x000fe20000000029 */
[----:B------:R-:W4:Y:S02]  /*2c6e0*/  LDL.LU.64 R54, [R1+0xa38] ;  /* 0x000a380001367983 */ /* 0x000f240000300a00 */
[----:B------:R-:W-:Y:S01]  /*2c6f0*/  ISETP.LT.AND P1, PT, R0, UR4, !P0 ;  /* 0x0000000400007c0c */ /* 0x000fe2000c721270 */
[C---:B------:R-:W-:Y:S01]  /*2c700*/  VIADD R0, R3.reuse, 0x9d ;  /* 0x0000009d03007836 */ /* 0x040fe20000000000 */
[----:B------:R-:W-:Y:S01]  /*2c710*/  ULDC UR4, c[0x0][0x22c] ;  /* 0x00008b0000047ab9 */ /* 0x000fe20000000800 */
[----:B------:R-:W4:Y:S03]  /*2c720*/  LDL.LU.64 R86, [R1+0xa30] ;  /* 0x000a300001567983 */ /* 0x000f260000300a00 */
[----:B------:R-:W-:Y:S01]  /*2c730*/  ISETP.LT.AND P2, PT, R0, UR4, !P0 ;  /* 0x0000000400007c0c */ /* 0x000fe2000c741270 */
[----:B---3--:R-:W-:Y:S01]  /*2c740*/  @P6 STG.E.U16 desc[UR46][R30.64], R41 ;  /* 0x000000291e006986 */ /* 0x008fe2000c10152e */
[----:B------:R-:W-:Y:S01]  /*2c750*/  VIADD R0, R3, 0x9e ;  /* 0x0000009e03007836 */ /* 0x000fe20000000000 */
[----:B------:R-:W-:-:S04]  /*2c760*/  ULDC UR4, c[0x0][0x22c] ;  /* 0x00008b0000047ab9 */ /* 0x000fc80000000800 */
[----:B------:R-:W-:Y:S01]  /*2c770*/  ISETP.LT.AND P3, PT, R0, UR4, !P0 ;  /* 0x0000000400007c0c */ /* 0x000fe2000c761270 */
[----:B------:R-:W-:Y:S01]  /*2c780*/  VIADD R0, R3, 0x9f ;  /* 0x0000009f03007836 */ /* 0x000fe20000000000 */
[----:B------:R-:W-:Y:S01]  /*2c790*/  ULDC UR4, c[0x0][0x22c] ;  /* 0x00008b0000047ab9 */ /* 0x000fe20000000800 */
        /* <DEDUP_REMOVED lines=8> */
[----:B----4-:R0:W-:Y:S02]  /*2c820*/  @P3 STG.E.U16 desc[UR46][R58.64], R43 ;  /* 0x0000002b3a003986 */ /* 0x0101e4000c10152e */
[----:B------:R-:W-:Y:S01]  /*2c830*/  ISETP.LT.AND P5, PT, R0, UR4, !P0 ;  /* 0x0000000400007c0c */ /* 0x000fe2000c7a1270 */
[C---:B------:R-:W-:Y:S01]  /*2c840*/  VIADD R0, R3.reuse, 0xa1 ;  /* 0x000000a103007836 */ /* 0x040fe20000000000 */
[----:B------:R-:W-:Y:S01]  /*2c850*/  ULDC UR4, c[0x0][0x22c] ;  /* 0x00008b0000047ab9 */ /* 0x000fe20000000800 */
[----:B------:R-:W3:Y:S03]  /*2c860*/  LDL.LU.64 R30, [R1+0xa20] ;  /* 0x000a2000011e7983 */ /* 0x000ee60000300a00 */
[----:B------:R-:W-:Y:S01]  /*2c870*/  ISETP.LT.AND P6, PT, R0, UR4, !P0 ;  /* 0x0000000400007c0c */ /* 0x000fe2000c7c1270 */
[C---:B------:R-:W-:Y:S01]  /*2c880*/  VIADD R0, R3.reuse, 0xa2 ;  /* 0x000000a203007836 */ /* 0x040fe20000000000 */
[----:B------:R-:W-:Y:S01]  /*2c890*/  ULDC UR4, c[0x0][0x22c] ;  /* 0x00008b0000047ab9 */ /* 0x000fe20000000800 */
[----:B------:R1:W-:Y:S03]  /*2c8a0*/  @P4 STG.E.U16 desc[UR46][R56.64], R2 ;  /* 0x0000000238004986 */ /* 0x0003e6000c10152e */
[----:B------:R-:W-:Y:S01]  /*2c8b0*/  ISETP.LT.AND P1, PT, R0, UR4, !P0 ;  /* 0x0000000400007c0c */ /* 0x000fe2000c721270 */
[----:B------:R-:W4:Y:S04]  /*2c8c0*/  LDL.LU.64 R32, [R1+0xa18] ;  /* 0x000a180001207983 */ /* 0x000f280000300a00 */
[----:B--2---:R2:W-:Y:S01]  /*2c8d0*/  @P5 STG.E.U16 desc[UR46][R54.64], R36 ;  /* 0x0000002436005986 */ /* 0x0045e2000c10152e */
[----:B------:R-:W-:Y:S01]  /*2c8e0*/  VIADD R0, R3, 0xa3 ;  /* 0x000000a303007836 */ /* 0x000fe20000000000 */
[----:B------:R-:W-:-:S02]  /*2c8f0*/  ULDC UR4, c[0x0][0x22c] ;  /* 0x00008b0000047ab9 */ /* 0x000fc40000000800 */
[----:B0-----:R-:W4:Y:S04]  /*2c900*/  LDL.LU.64 R58, [R1+0xa10] ;  /* 0x000a1000013a7983 */ /* 0x001f280000300a00 */
[----:B-1----:R-:W4:Y:S01]  /*2c910*/  LDL.LU.64 R56, [R1+0xa00] ;  /* 0x000a000001387983 */ /* 0x002f220000300a00 */
[----:B--2---:R-:W-:-:S05]  /*2c920*/  PRMT R36, R36, 0x7632, R36 ;  /* 0x0000763224247816 */ /* 0x004fca0000000024 */
[----:B------:R-:W-:Y:S04]  /*2c930*/  @P6 STG.E.U16 desc[UR46][R86.64], R36 ;  /* 0x0000002456006986 */ /* 0x000fe8000c10152e */
[----:B------:R0:W-:Y:S04]  /*2c940*/  @P1 STG.E.U16 desc[UR46][R38.64], R37 ;  /* 0x0000002526001986 */ /* 0x0001e8000c10152e */
[----:B0-----:R-:W4:Y:S01]  /*2c950*/  LDL.LU.64 R38, [R1+0xeb8] ;  /* 0x000eb80001267983 */ /* 0x001f220000300a00 */
[----:B------:R-:W-:Y:S01]  /*2c960*/  ISETP.LT.AND P2, PT, R0, UR4, !P0 ;  /* 0x0000000400007c0c */ /* 0x000fe2000c741270 */
[----:B------:R-:W-:Y:S01]  /*2c970*/  VIADD R0, R3, 0xa4 ;  /* 0x000000a403007836 */ /* 0x000fe20000000000 */
[----:B------:R-:W-:Y:S01]  /*2c980*/  ULDC UR4, c[0x0][0x22c] ;  /* 0x00008b0000047ab9 */ /* 0x000fe20000000800 */
[----:B------:R-:W-:Y:S01]  /*2c990*/  PRMT R37, R37, 0x7632, R37 ;  /* 0x0000763225257816 */ /* 0x000fe20000000025 */
[----:B------:R-:W2:Y:S02]  /*2c9a0*/  LDL.LU.64 R86, [R1+0x9f8] ;  /* 0x0009f80001567983 */ /* 0x000ea40000300a00 */
[----:B------:R-:W-:-:S02]  /*2c9b0*/  ISETP.LT.AND P3, PT, R0, UR4, !P0 ;  /* 0x0000000400007c0c */ /* 0x000fc4000c761270 */
[----:B------:R-:W2:Y:S05]  /*2c9c0*/  LDL.LU.64 R54, [R1+0x9f0] ;  /* 0x0009f00001367983 */ /* 0x000eaa0000300a00 */
[----:B---3--:R0:W-:Y:S01]  /*2c9d0*/  @P2 STG.E.U16 desc[UR46][R30.64], R37 ;  /* 0x000000251e002986 */ /* 0x0081e2000c10152e */
[C---:B------:R-:W-:Y:S01]  /*2c9e0*/  VIADD R0, R3.reuse, 0xa5 ;  /* 0x000000a503007836 */ /* 0x040fe20000000000 */
[----:B------:R-:W-:Y:S02]  /*2c9f0*/  ULDC UR4, c[0x0][0x22c] ;  /* 0x00008b0000047ab9 */ /* 0x000fe40000000800 */
[----:B0-----:R-:W3:Y:S04]  /*2ca00*/  LDL.LU.64 R30, [R1+0x9e8] ;  /* 0x0009e800011e7983 */ /* 0x001ee80000300a00 */
[----:B----4-:R0:W-:Y:S04]  /*2ca10*/  @P3 STG.E.U16 desc[UR46][R32.64], R38 ;  /* 0x0000002620003986 */ /* 0x0101e8000c10152e */
[----:B0-----:R-:W4:Y:S01]  /*2ca20*/  LDL.LU.64 R32, [R1+0xeb0] ;  /* 0x000eb00001207983 */ /* 0x001f220000300a00 */
[----:B------:R-:W-:Y:S01]  /*2ca30*/  ISETP.LT.AND P4, PT, R0, UR4, !P0 ;  /* 0x0000000400007c0c */ /* 0x000fe2000c781270 */
[----:B------:R-:W-:Y:S01]  /*2ca40*/  VIADD R0, R3, 0xa6 ;  /* 0x000000a603007836 */ /* 0x000fe20000000000 */
[----:B------:R-:W-:-:S04]  /*2ca50*/  ULDC UR4, c[0x0][0x22c] ;  /* 0x00008b0000047ab9 */ /* 0x000fc80000000800 */
[----:B------:R-:W-:Y:S02]  /*2ca60*/  ISETP.LT.AND P5, PT, R0, UR4, !P0 ;  /* 0x0000000400007c0c */ /* 0x000fe4000c7a1270 */
[----:B------:R-:W-:Y:S01]  /*2ca70*/  PRMT R38, R38, 0x7632, R38 ;  /* 0x0000763226267816 */ /* 0x000fe20000000026 */
[----:B------:R-:W-:Y:S01]  /*2ca80*/  VIADD R0, R3, 0xa7 ;  /* 0x000000a703007836 */ /* 0x000fe20000000000 */
[----:B------:R-:W-:-:S03]  /*2ca90*/  ULDC UR4, c[0x0][0x22c] ;  /* 0x00008b0000047ab9 */ /* 0x000fc60000000800 */
[----:B------:R0:W-:Y:S04]  /*2caa0*/  @P4 STG.E.U16 desc[UR46][R58.64], R38 ;  /* 0x000000263a004986 */ /* 0x0001e8000c10152e */
[----:B0-----:R-:W3:Y:S04]  /*2cab0*/  LDL.LU.64 R58, [R1+0x9d8] ;  /* 0x0009d800013a7983 */ /* 0x001ee80000300a00 */
[----:B----4-:R0:W-:Y:S04]  /*2cac0*/  @P5 STG.E.U16 desc[UR46][R32.64], R39 ;  /* 0x0000002720005986 */ /* 0x0101e8000c10152e */
[----:B0-----:R-:W2:Y:S01]  /*2cad0*/  LDL.LU.64 R32, [R1+0xea8] ;  /* 0x000ea80001207983 */ /* 0x001ea20000300a00 */
[----:B------:R-:W-:Y:S01]  /*2cae0*/  ISETP.LT.AND P6, PT, R0, UR4, !P0 ;  /* 0x0000000400007c0c */ /* 0x000fe2000c7c1270 */
[----:B------:R-:W-:Y:S01]  /*2caf0*/  VIADD R0, R3, 0xa8 ;  /* 0x000000a803007836 */ /* 0x000fe20000000000 */
[----:B------:R-:W-:-:S04]  /*2cb00*/  ULDC UR4, c[0x0][0x22c] ;  /* 0x00008b0000047ab9 */ /* 0x000fc80000000800 */
[----:B------:R-:W-:Y:S01]  /*2cb10*/  ISETP.LT.AND P1, PT, R0, UR4, !P0 ;  /* 0x0000000400007c0c */ /* 0x000fe2000c721270 */
[----:B------:R-:W-:Y:S01]  /*2cb20*/  VIADD R0, R3, 0xa9 ;  /* 0x000000a903007836 */ /* 0x000fe20000000000 */
[----:B------:R-:W-:-:S04]  /*2cb30*/  ULDC UR4, c[0x0][0x22c] ;  /* 0x00008b0000047ab9 */ /* 0x000fc80000000800 */
[----:B------:R-:W-:Y:S01]  /*2cb40*/  ISETP.LT.AND P2, PT, R0, UR4, !P0 ;  /* 0x0000000400007c0c */ /* 0x000fe2000c741270 */
[----:B------:R-:W-:Y:S01]  /*2cb50*/  VIADD R0, R3, 0xaa ;  /* 0x000000aa03007836 */ /* 0x000fe20000000000 */
[----:B------:R-:W-:Y:S01]  /*2cb60*/  ULDC UR4, c[0x0][0x22c] ;  /* 0x00008b0000047ab9 */ /* 0x000fe20000000800 */
[----:B------:R-:W-:-:S03]  /*2cb70*/  PRMT R2, R39, 0x7632, R2 ;  /* 0x0000763227027816 */ /* 0x000fc60000000002 */
[----:B------:R-:W-:Y:S01]  /*2cb80*/  ISETP.LT.AND P3, PT, R0, UR4, !P0 ;  /* 0x0000000400007c0c */ /* 0x000fe2000c761270 */
[C---:B------:R-:W-:Y:S01]  /*2cb90*/  VIADD R0, R3.reuse, 0xab ;  /* 0x000000ab03007836 */ /* 0x040fe20000000000 */
[----:B------:R-:W-:Y:S01]  /*2cba0*/  ULDC UR4, c[0x0][0x22c] ;  /* 0x00008b0000047ab9 */ /* 0x000fe20000000800 */
[----:B------:R0:W-:Y:S03]  /*2cbb0*/  @P6 STG.E.U16 desc[UR46][R56.64], R2 ;  /* 0x0000000238006986 */ /* 0x0001e6000c10152e */
[----:B------:R-:W-:Y:S01]  /*2cbc0*/  ISETP.LT.AND P4, PT, R0, UR4, !P0 ;  /* 0x0000000400007c0c */ /* 0x000fe2000c781270 */
[----:B0-----:R-:W4:Y:S04]  /*2cbd0*/  LDL.LU.64 R56, [R1+0x9d0] ;  /* 0x0009d00001387983 */ /* 0x001f280000300a00 */
[----:B--2---:R0:W-:Y:S01]  /*2cbe0*/  @P1 STG.E.U16 desc[UR46][R86.64], R32 ;  /* 0x0000002056001986 */ /* 0x0041e2000c10152e */
[----:B------:R-:W-:Y:S01]  /*2cbf0*/  VIADD R0, R3, 0xac ;  /* 0x000000ac03007836 */ /* 0x000fe20000000000 */
[----:B------:R-:W-:Y:S01]  /*2cc00*/  ULDC UR4, c[0x0][0x22c] ;  /* 0x00008b0000047ab9 */ /* 0x000fe20000000800 */
[----:B0-----:R-:W-:Y:S01]  /*2cc10*/  PRMT R32, R32, 0x7632, R32 ;  /* 0x0000763220207816 */ /* 0x001fe20000000020 */
[----:B------:R-:W2:Y:S04]  /*2cc20*/  LDL.LU.64 R86, [R1+0x9c8] ;  /* 0x0009c80001567983 */ /* 0x000ea80000300a00 */
[----:B------:R-:W-:Y:S04]  /*2cc30*/  @P2 STG.E.U16 desc[UR46][R54.64], R32 ;  /* 0x0000002036002986 */ /* 0x000fe8000c10152e */
[----:B---3--:R0:W-:Y:S02]  /*2cc40*/  @P3 STG.E.U16 desc[UR46][R30.64], R33 ;  /* 0x000000211e003986 */ /* 0x0081e4000c10152e */
[----:B0-----:R-:W-:-:S02]  /*2cc50*/  PRMT R33, R33, 0x7632, R33 ;  /* 0x0000763221217816 */ /* 0x001fc40000000021 */
[----:B------:R-:W3:Y:S04]  /*2cc60*/  LDL.LU.64 R30, [R1+0x9b0] ;  /* 0x0009b000011e7983 */ /* 0x000ee80000300a00 */
[----:B------:R-:W3:Y:S04]  /*2cc70*/  LDL.LU.64 R54, [R1+0x9a8] ;  /* 0x0009a80001367983 */ /* 0x000ee80000300a00 */
[----:B------:R0:W-:Y:S04]  /*2cc80*/  @P4 STG.E.U16 desc[UR46][R34.64], R33 ;  /* 0x0000002122004986 */ /* 0x0001e8000c10152e */
[----:B0-----:R-:W4:Y:S01]  /*2cc90*/  LDL.LU.64 R34, [R1+0xea0] ;  /* 0x000ea00001227983 */ /* 0x001f220000300a00 */
        /* <DEDUP_REMOVED lines=11> */
[----:B------:R-:W-:Y:S01]  /*2cd50*/  PRMT R2, R35, 0x7632, R2 ;  /* 0x0000763223027816 */ /* 0x000fe20000000002 */
[C---:B------:R-:W-:Y:S01]  /*2cd60*/  VIADD R0, R3.reuse, 0xb0 ;  /* 0x000000b003007836 */ /* 0x040fe20000000000 */
[----:B------:R-:W-:Y:S01]  /*2cd70*/  ULDC UR4, c[0x0][0x22c] ;  /* 0x00008b0000047ab9 */ /* 0x000fe20000000800 */
[----:B0-----:R-:W-:Y:S01]  /*2cd80*/  PRMT R34, R34, 0x7632, R34 ;  /* 0x0000763222227816 */ /* 0x001fe20000000022 */
[----:B------:R-:W4:Y:S04]  /*2cd90*/  LDL.LU.64 R58, [R1+0x998] ;  /* 0x00099800013a7983 */ /* 0x000f280000300a00 */
[----:B------:R0:W-:Y:S04]  /*2cda0*/  @P6 STG.E.U16 desc[UR46][R56.64], R34 ;  /* 0x0000002238006986 */ /* 0x0001e8000c10152e */
[----:B--2---:R1:W-:Y:S04]  /*2cdb0*/  @P1 STG.E.U16 desc[UR46][R86.64], R35 ;  /* 0x0000002356001986 */ /* 0x0043e8000c10152e */
[----:B------:R2:W-:Y:S04]  /*2cdc0*/  @P2 STG.E.U16 desc[UR46][R28.64], R2 ;  /* 0x000000021c002986 */ /* 0x0005e8000c10152e */
[----:B0-----:R-:W4:Y:S04]  /*2cdd0*/  LDL.LU.64 R56, [R1+0x990] ;  /* 0x0009900001387983 */ /* 0x001f280000300a00 */
[----:B-1----:R-:W4:Y:S04]  /*2cde0*/  LDL.LU.64 R86, [R1+0x988] ;  /* 0x0009880001567983 */ /* 0x002f280000300a00 */
[----:B--2---:R-:W3:Y:S01]  /*2cdf0*/  LDL.LU.64 R28, [R1+0xe98] ;  /* 0x000e9800011c7983 */ /* 0x004ee20000300a00 */
[----:B------:R-:W-:Y:S01]  /*2ce00*/  ISETP.LT.AND P3, PT, R0, UR4, !P0 ;  /* 0x0000000400007c0c */ /* 0x000fe2000c761270 */
[----:B------:R-:W-:Y:S01]  /*2ce10*/  VIADD R0, R3, 0xb1 ;  /* 0x000000b103007836 */ /* 0x000fe20000000000 */
[----:B------:R-:W-:-:S04]  /*2ce20*/  ULDC UR4, c[0x0][0x22c] ;  /* 0x00008b0000047ab9 */ /* 0x000fc80000000800 */
[----:B------:R-:W-:Y:S01]  /*2ce30*/  ISETP.LT.AND P4, PT, R0, UR4, !P0 ;  /* 0x0000000400007c0c */ /* 0x000fe2000c781270 */
[----:B------:R-:W-:Y:S01]  /*2ce40*/  VIADD R0, R3, 0xb2 ;  /* 0x000000b203007836 */ /* 0x000fe20000000000 */
[----:B------:R-:W-:-:S05]  /*2ce50*/  ULDC UR4, c[0x0][0x22c] ;  /* 0x00008b0000047ab9 */ /* 0x000fca0000000800 */
[----:B---3--:R0:W-:Y:S04]  /*2ce60*/  @P3 STG.E.U16 desc[UR46][R30.64], R28 ;  /* 0x0000001c1e003986 */ /* 0x0081e8000c10152e */
[----:B0-----:R-:W2:Y:S01]  /*2ce70*/  LDL.LU.64 R30, [R1+0xe90] ;  /* 0x000e9000011e7983 */ /* 0x001ea20000300a00 */
[----:B------:R-:W-:Y:S02]  /*2ce80*/  ISETP.LT.AND P5, PT, R0, UR4, !P0 ;  /* 0x0000000400007c0c */ /* 0x000fe4000c7a1270 */
[----:B------:R-:W-:Y:S01]  /*2ce90*/  PRMT R28, R28, 0x7632, R28 ;  /* 0x000076321c1c7816 */ /* 0x000fe2000000001c */
[----:B------:R-:W-:Y:S01]  /*2cea0*/  VIADD R0, R3, 0xb3 ;  /* 0x000000b303007836 */ /* 0x000fe20000000000 */
[----:B------:R-:W-:-:S03]  /*2ceb0*/  ULDC UR4, c[0x0][0x22c] ;  /* 0x00008b0000047ab9 */ /* 0x000fc60000000800 */
[----:B------:R0:W-:Y:S04]  /*2cec0*/  @P4 STG.E.U16 desc[UR46][R54.64], R28 ;  /* 0x0000001c36004986 */ /* 0x0001e8000c10152e */
[----:B0-----:R-:W3:Y:S01]  /*2ced0*/  LDL.LU.64 R54, [R1+0x970] ;  /* 0x0009700001367983 */ /* 0x001ee20000300a00 */
[----:B------:R-:W-:Y:S01]  /*2cee0*/  ISETP.LT.AND P6, PT, R0, UR4, !P0 ;  /* 0x0000000400007c0c */ /* 0x000fe2000c7c1270 */
[C---:B------:R-:W-:Y:S01]  /*2cef0*/  VIADD R0, R3.reuse, 0xb4 ;  /* 0x000000b403007836 */ /* 0x040fe20000000000 */
[----:B------:R-:W-:Y:S01]  /*2cf00*/  ULDC UR4, c[0x0][0x22c] ;  /* 0x00008b0000047ab9 */ /* 0x000fe20000000800 */
[----:B--2---:R0:W-:Y:S04]  /*2cf10*/  @P5 STG.E.U16 desc[UR46][R30.64], R29 ;  /* 0x0000001d1e005986 */ /* 0x0041e8000c10152e */
[----:B0-----:R-:W2:Y:S01]  /*2cf20*/  LDL.LU.64 R30, [R1+0xe88] ;  /* 0x000e8800011e7983 */ /* 0x001ea20000300a00 */
        /* <DEDUP_REMOVED lines=8> */
[----:B----4-:R0:W-:Y:S01]  /*2cfb0*/  @P6 STG.E.U16 desc[UR46][R58.64], R29 ;  /* 0x0000001d3a006986 */ /* 0x0101e2000c10152e */
[----:B------:R-:W-:Y:S01]  /*2cfc0*/  VIADD R0, R3, 0xb7 ;  /* 0x000000b703007836 */ /* 0x000fe20000000000 */
[----:B------:R-:W-:Y:S02]  /*2cfd0*/  ULDC UR4, c[0x0][0x22c] ;  /* 0x00008b0000047ab9 */ /* 0x000fe40000000800 */
[----:B0-----:R-:W4:Y:S04]  /*2cfe0*/  LDL.LU.64 R28, [R1+0x978] ;  /* 0x00097800011c7983 */ /* 0x001f280000300a00 */
[----:B------:R-:W3:Y:S04]  /*2cff0*/  LDL.LU.64 R58, [R1+0x960] ;  /* 0x00096000013a7983 */ /* 0x000ee80000300a00 */
[----:B--2---:R0:W-:Y:S02]  /*2d000*/  @P1 STG.E.U16 desc[UR46][R56.64], R30 ;  /* 0x0000001e38001986 */ /* 0x0041e4000c10152e */
[----:B0-----:R-:W-:-:S02]  /*2d010*/  PRMT R30, R30, 0x7632, R30 ;  /* 0x000076321e1e7816 */ /* 0x001fc4000000001e */
[----:B------:R-:W2:Y:S04]  /*2d020*/  LDL.LU.64 R56, [R1+0x958] ;  /* 0x0009580001387983 */ /* 0x000ea80000300a00 */
[----:B------:R0:W-:Y:S04]  /*2d030*/  @P2 STG.E.U16 desc[UR46][R86.64], R30 ;  /* 0x0000001e56002986 */ /* 0x0001e8000c10152e */
[----:B------:R1:W-:Y:S04]  /*2d040*/  @P3 STG.E.U16 desc[UR46][R24.64], R31 ;  /* 0x0000001f18003986 */ /* 0x0003e8000c10152e */
[----:B0-----:R-:W2:Y:S04]  /*2d050*/  LDL.LU.64 R86, [R1+0x950] ;  /* 0x0009500001567983 */ /* 0x001ea80000300a00 */
[----:B-1----:R-:W3:Y:S01]  /*2d060*/  LDL.LU.64 R24, [R1+0xe80] ;  /* 0x000e800001187983 */ /* 0x002ee20000300a00 */
[----:B------:R-:W-:Y:S01]  /*2d070*/  ISETP.LT.AND P4, PT, R0, UR4, !P0 ;  /* 0x0000000400007c0c */ /* 0x000fe2000c781270 */
[----:B------:R-:W-:Y:S01]  /*2d080*/  VIADD R0, R3, 0xb8 ;  /* 0x000000b803007836 */ /* 0x000fe20000000000 */
[----:B------:R-:W-:-:S04]  /*2d090*/  ULDC UR4, c[0x0][0x22c] ;  /* 0x00008b0000047ab9 */ /* 0x000fc80000000800 */
[----:B------:R-:W-:Y:S01]  /*2d0a0*/  ISETP.LT.AND P5, PT, R0, UR4, !P0 ;  /* 0x0000000400007c0c */ /* 0x000fe2000c7a1270 */
[----:B------:R-:W-:Y:S01]  /*2d0b0*/  VIADD R0, R3, 0xb9 ;  /* 0x000000b903007836 */ /* 0x000fe20000000000 */
[----:B------:R-:W-:Y:S01]  /*2d0c0*/  ULDC UR4, c[0x0][0x22c] ;  /* 0x00008b0000047ab9 */ /* 0x000fe20000000800 */
[----:B------:R-:W-:Y:S02]  /*2d0d0*/  PRMT R2, R31, 0x7632, R2 ;  /* 0x000076321f027816 */ /* 0x000fe40000000002 */
[----:B------:R-:W2:Y:S01]  /*2d0e0*/  LDL.LU.64 R30, [R1+0x940] ;  /* 0x00094000011e7983 */ /* 0x000ea20000300a00 */
[----:B------:R-:W-:-:S03]  /*2d0f0*/  ISETP.LT.AND P6, PT, R0, UR4, !P0 ;  /* 0x0000000400007c0c */ /* 0x000fc6000c7c1270 */
[----:B----4-:R-:W-:Y:S01]  /*2d100*/  @P4 STG.E.U16 desc[UR46][R28.64], R2 ;  /* 0x000000021c004986 */ /* 0x010fe2000c10152e */
[----:B------:R-:W-:Y:S01]  /*2d110*/  VIADD R0, R3, 0xba ;  /* 0x000000ba03007836 */ /* 0x000fe20000000000 */
[----:B------:R-:W-:Y:S02]  /*2d120*/  ULDC UR4, c[0x0][0x22c] ;  /* 0x00008b0000047ab9 */ /* 0x000fe40000000800 */
[----:B---3--:R0:W-:Y:S02]  /*2d130*/  @P5 STG.E.U16 desc[UR46][R54.64], R24 ;  /* 0x0000001836005986 */ /* 0x0081e4000c10152e */
[----:B0-----:R-:W-:-:S05]  /*2d140*/  PRMT R24, R24, 0x7632, R24 ;  /* 0x0000763218187816 */ /* 0x001fca0000000018 */
[----:B------:R0:W-:Y:S04]  /*2d150*/  @P6 STG.E.U16 desc[UR46][R26.64], R24 ;  /* 0x000000181a006986 */ /* 0x0001e8000c10152e */
[----:B0-----:R-:W3:Y:S01]  /*2d160*/  LDL.LU.64 R26, [R1+0xe78] ;  /* 0x000e7800011a7983 */ /* 0x001ee20000300a00 */
        /* <DEDUP_REMOVED lines=17> */
[----:B--2---:R-:W-:Y:S04]  /*2d280*/  @P2 STG.E.U16 desc[UR46][R56.64], R25 ;  /* 0x0000001938002986 */ /* 0x004fe8000c10152e */
[----:B---3--:R0:W-:Y:S02]  /*2d290*/  @P3 STG.E.U16 desc[UR46][R86.64], R26 ;  /* 0x0000001a56003986 */ /* 0x0081e4000c10152e */
        /* <DEDUP_REMOVED lines=60> */
[----:B----4-:R0:W-:Y:S01]  /*2d660*/  @P1 STG.E.U16 desc[UR46][R30.64], R23 ;  /* 0x000000171e001986 */ /* 0x0101e2000c10152e */
[----:B------:R-:W-:Y:S01]  /*2d670*/  VIADD R0, R3, 0xca ;  /* 0x000000ca03007836 */ /* 0x000fe20000000000 */
[----:B------:R-:W-:Y:S02]  /*2d680*/  ULDC UR4, c[0x0][0x22c] ;  /* 0x00008b0000047ab9 */ /* 0x000fe40000000800 */
[----:B------:R-:W-:Y:S04]  /*2d690*/  @P2 STG.E.U16 desc[UR46][R28.64], R2 ;  /* 0x000000021c002986 */ /* 0x000fe8000c10152e */
        /* <DEDUP_REMOVED lines=1159> */
[----:B------:R-:W-:-:S04]  /*31f10*/  ULDC UR4, c[0x0][0x22c] ;  /* 0x00008b0000047ab9 */ /* 0x000fc80000000800 */
[----:B------:R-:W-:Y:S01]  /*31f20*/  ISETP.LT.AND P6, PT, R0, UR4, !P0 ;  /* 0x0000000400007c0c */ /* 0x000fe2000c7c1270 */
[----:B------:R0:W-:Y:S01]  /*31f30*/  @P3 STG.E.U16 desc[UR46][R58.64], R197 ;  /* 0x000000c53a003986 */ /* 0x0001e2000c10152e */
[----:B------:R-:W-:Y:S01]  /*31f40*/  VIADD R0, R3, 0x19e ;  /* 0x0000019e03007836 */ /* 0x000fe20000000000 */
[----:B------:R-:W-:Y:S01]  /*31f50*/  ULDC UR4, c[0x0][0x22c] ;  /* 0x00008b0000047ab9 */ /* 0x000fe20000000800 */
[----:B0-----:R-:W-:Y:S01]  /*31f60*/  PRMT R197, R197, 0x7632, R197 ;  /* 0x00007632c5c57816 */ /* 0x001fe200000000c5 */
[----:B------:R-:W4:Y:S04]  /*31f70*/  LDL.LU.64 R58, [R1+0x210] ;  /* 0x00021000013a7983 */ /* 0x000f280000300a00 */
[----:B---3--:R-:W-:Y:S01]  /*31f80*/  @P4 STG.E.U16 desc[UR46][R56.64], R197 ;  /* 0x000000c538004986 */ /* 0x008fe2000c10152e */
[----:B--2---:R-:W-:-:S03]  /*31f90*/  PRMT R2, R198, 0x7632, R2 ;  /* 0x00007632c6027816 */ /* 0x004fc60000000002 */
[----:B------:R-:W-:Y:S04]  /*31fa0*/  @P5 STG.E.U16 desc[UR46][R86.64], R198 ;  /* 0x000000c656005986 */ /* 0x000fe8000c10152e */
        /* <DEDUP_REMOVED lines=19> */
[----:B0-----:R-:W4:Y:S01]  /*320e0*/  LDL.LU.64 R30, [R1+0x1f0] ;  /* 0x0001f000011e7983 */ /* 0x001f220000300a00 */
        /* <DEDUP_REMOVED lines=19> */
[----:B------:R-:W-:Y:S02]  /*32220*/  ULDC UR4, c[0x0][0x22c] ;  /* 0x00008b0000047ab9 */ /* 0x000fe40000000800 */
[----:B---3--:R-:W-:Y:S04]  /*32230*/  @P6 STG.E.U16 desc[UR46][R56.64], R4 ;  /* 0x0000000438006986 */ /* 0x008fe8000c10152e */
[----:B0-----:R-:W3:Y:S01]  /*32240*/  LDL.LU.64 R58, [R1+0x1d0] ;  /* 0x0001d000013a7983 */ /* 0x001ee20000300a00 */
        /* <DEDUP_REMOVED lines=39> */
[----:B---3--:R0:W-:Y:S01]  /*324c0*/  @P1 STG.E.U16 desc[UR46][R58.64], R205 ;  /* 0x000000cd3a001986 */ /* 0x0081e2000c10152e */
[----:B------:R-:W-:Y:S01]  /*324d0*/  VIADD R0, R3, 0x1ae ;  /* 0x000001ae03007836 */ /* 0x000fe20000000000 */
[----:B------:R-:W-:Y:S02]  /*324e0*/  ULDC UR4, c[0x0][0x22c] ;  /* 0x00008b0000047ab9 */ /* 0x000fe40000000800 */
[----:B------:R-:W-:Y:S04]  /*324f0*/  @P2 STG.E.U16 desc[UR46][R56.64], R4 ;  /* 0x0000000438002986 */ /* 0x000fe8000c10152e */
        /* <DEDUP_REMOVED lines=172> */
[----:B---3--:R-:W-:Y:S01]  /*32fc0*/  @P3 STG.E.U16 desc[UR46][R58.64], R221 ;  /* 0x000000dd3a003986 */ /* 0x008fe2000c10152e */
[----:B------:R-:W-:Y:S01]  /*32fd0*/  VIADD R0, R3, 0x1ce ;  /* 0x000001ce03007836 */ /* 0x000fe20000000000 */
[----:B------:R-:W-:Y:S02]  /*32fe0*/  ULDC UR4, c[0x0][0x22c] ;  /* 0x00008b0000047ab9 */ /* 0x000fe40000000800 */
[----:B------:R-:W-:Y:S01]  /*32ff0*/  @P4 STG.E.U16 desc[UR46][R56.64], R4 ;  /* 0x0000000438004986 */ /* 0x000fe2000c10152e */
[----:B--2---:R-:W-:-:S03]  /*33000*/  PRMT R2, R222, 0x7632, R2 ;  /* 0x00007632de027816 */ /* 0x004fc60000000002 */
[----:B------:R0:W-:Y:S04]  /*33010*/  @P5 STG.E.U16 desc[UR46][R86.64], R222 ;  /* 0x000000de56005986 */ /* 0x0001e8000c10152e */
[----:B------:R1:W-:Y:S04]  /*33020*/  @P6 STG.E.U16 desc[UR46][R224.64], R2 ;  /* 0x00000002e0006986 */ /* 0x0003e8000c10152e */
[----:B0-----:R-:W2:Y:S04]  /*33030*/  LDL.LU.64 R86, [R1+0x90] ;  /* 0x0000900001567983 */ /* 0x001ea80000300a00 */
[----:B-1----:R-:W3:Y:S01]  /*33040*/  LDL.LU.64 R224, [R1+0xc50] ;  /* 0x000c500001e07983 */ /* 0x002ee20000300a00 */
[----:B------:R-:W-:Y:S01]  /*33050*/  ISETP.LT.AND P1, PT, R0, UR4, !P0 ;  /* 0x0000000400007c0c */ /* 0x000fe2000c721270 */
[----:B------:R-:W-:Y:S01]  /*33060*/  VIADD R0, R3, 0x1cf ;  /* 0x000001cf03007836 */ /* 0x000fe20000000000 */
[----:B------:R-:W-:Y:S01]  /*33070*/  ULDC UR4, c[0x0][0x22c] ;  /* 0x00008b0000047ab9 */ /* 0x000fe20000000800 */
[----:B------:R-:W-:Y:S01]  /*33080*/  PRMT R4, R223, 0x7632, R4 ;  /* 0x00007632df047816 */ /* 0x000fe20000000004 */
[----:B------:R-:W2:Y:S02]  /*33090*/  LDL.LU.64 R58, [R1+0x88] ;  /* 0x00008800013a7983 */ /* 0x000ea40000300a00 */
[----:B------:R-:W-:Y:S01]  /*330a0*/  ISETP.LT.AND P2, PT, R0, UR4, !P0 ;  /* 0x0000000400007c0c */ /* 0x000fe2000c741270 */
[C---:B------:R-:W-:Y:S01]  /*330b0*/  VIADD R0, R3.reuse, 0x1d0 ;  /* 0x000001d003007836 */ /* 0x040fe20000000000 */
[----:B------:R-:W-:Y:S01]  /*330c0*/  ULDC UR4, c[0x0][0x22c] ;  /* 0x00008b0000047ab9 */ /* 0x000fe20000000800 */
[----:B------:R-:W2:Y:S03]  /*330d0*/  LDL.LU.64 R56, [R1+0x80] ;  /* 0x0000800001387983 */ /* 0x000ea60000300a00 */
        /* <DEDUP_REMOVED lines=9> */
[----:B---3--:R-:W-:-:S03]  /*33170*/  PRMT R2, R224, 0x7632, R2 ;  /* 0x00007632e0027816 */ /* 0x008fc60000000002 */
[----:B------:R-:W-:Y:S04]  /*33180*/  @P3 STG.E.U16 desc[UR46][R54.64], R224 ;  /* 0x000000e036003986 */ /* 0x000fe8000c10152e */
[----:B------:R0:W-:Y:S04]  /*33190*/  @P4 STG.E.U16 desc[UR46][R226.64], R2 ;  /* 0x00000002e2004986 */ /* 0x0001e8000c10152e */
[----:B0-----:R-:W3:Y:S01]  /*331a0*/  LDL.LU.64 R226, [R1+0xc48] ;  /* 0x000c480001e27983 */ /* 0x001ee20000300a00 */
[----:B------:R-:W-:Y:S01]  /*331b0*/  ISETP.LT.AND P5, PT, R0, UR4, !P0 ;  /* 0x0000000400007c0c */ /* 0x000fe2000c7a1270 */
[----:B------:R-:W-:Y:S01]  /*331c0*/  VIADD R0, R3, 0x1d3 ;  /* 0x000001d303007836 */ /* 0x000fe20000000000 */
[----:B------:R-:W-:Y:S01]  /*331d0*/  ULDC UR4, c[0x0][0x22c] ;  /* 0x00008b0000047ab9 */ /* 0x000fe20000000800 */
[----:B------:R-:W-:Y:S01]  /*331e0*/  PRMT R4, R225, 0x7632, R4 ;  /* 0x00007632e1047816 */ /* 0x000fe20000000004 */
[----:B------:R-:W4:Y:S02]  /*331f0*/  LDL.LU.64 R54, [R1+0x68] ;  /* 0x0000680001367983 */ /* 0x000f240000300a00 */
[----:B------:R-:W-:Y:S01]  /*33200*/  ISETP.LT.AND P6, PT, R0, UR4, !P0 ;  /* 0x0000000400007c0c */ /* 0x000fe2000c7c1270 */
[----:B------:R-:W-:Y:S01]  /*33210*/  VIADD R0, R3, 0x1d4 ;  /* 0x000001d403007836 */ /* 0x000fe20000000000 */
[----:B------:R-:W-:-:S04]  /*33220*/  ULDC UR4, c[0x0][0x22c] ;  /* 0x00008b0000047ab9 */ /* 0x000fc80000000800 */
[----:B------:R-:W-:Y:S01]  /*33230*/  ISETP.LT.AND P1, PT, R0, UR4, !P0 ;  /* 0x0000000400007c0c */ /* 0x000fe2000c721270 */
[----:B------:R-:W-:Y:S01]  /*33240*/  VIADD R0, R3, 0x1d5 ;  /* 0x000001d503007836 */ /* 0x000fe20000000000 */
[----:B------:R-:W-:-:S04]  /*33250*/  ULDC UR4, c[0x0][0x22c] ;  /* 0x00008b0000047ab9 */ /* 0x000fc80000000800 */
[----:B------:R-:W-:Y:S01]  /*33260*/  ISETP.LT.AND P2, PT, R0, UR4, !P0 ;  /* 0x0000000400007c0c */ /* 0x000fe2000c741270 */
[----:B--2---:R0:W-:Y:S01]  /*33270*/  @P5 STG.E.U16 desc[UR46][R86.64], R225 ;  /* 0x000000e156005986 */ /* 0x0041e2000c10152e */
[----:B------:R-:W-:Y:S01]  /*33280*/  VIADD R0, R3, 0x1d6 ;  /* 0x000001d603007836 */ /* 0x000fe20000000000 */
[----:B------:R-:W-:Y:S02]  /*33290*/  ULDC UR4, c[0x0][0x22c] ;  /* 0x00008b0000047ab9 */ /* 0x000fe40000000800 */
[----:B------:R1:W-:Y:S04]  /*332a0*/  @P6 STG.E.U16 desc[UR46][R58.64], R4 ;  /* 0x000000043a006986 */ /* 0x0003e8000c10152e */
[----:B0-----:R-:W2:Y:S04]  /*332b0*/  LDL.LU.64 R86, [R1+0x60] ;  /* 0x0000600001567983 */ /* 0x001ea80000300a00 */
[----:B------:R-:W2:Y:S04]  /*332c0*/  LDL.LU.64 R28, [R1+0x50] ;  /* 0x00005000011c7983 */ /* 0x000ea80000300a00 */
[----:B-1----:R-:W2:Y:S01]  /*332d0*/  LDL.LU.64 R58, [R1+0x48] ;  /* 0x00004800013a7983 */ /* 0x002ea20000300a00 */
        /* <DEDUP_REMOVED lines=8> */
[----:B------:R-:W2:Y:S02]  /*33360*/  LDL.LU.64 R56, [R1+0x40] ;  /* 0x0000400001387983 */ /* 0x000ea40000300a00 */
[----:B------:R-:W-:Y:S01]  /*33370*/  ISETP.LT.AND P4, PT, R0, UR4, !P0 ;  /* 0x0000000400007c0c */ /* 0x000fe2000c781270 */
[----:B------:R-:W-:Y:S01]  /*33380*/  VIADD R0, R3, 0x1d8 ;  /* 0x000001d803007836 */ /* 0x000fe20000000000 */
[----:B------:R-:W-:-:S04]  /*33390*/  ULDC UR4, c[0x0][0x22c] ;  /* 0x00008b0000047ab9 */ /* 0x000fc80000000800 */
[----:B------:R-:W-:Y:S01]  /*333a0*/  ISETP.LT.AND P5, PT, R0, UR4, !P0 ;  /* 0x0000000400007c0c */ /* 0x000fe2000c7a1270 */
[----:B------:R-:W-:Y:S01]  /*333b0*/  VIADD R0, R3, 0x1d9 ;  /* 0x000001d903007836 */ /* 0x000fe20000000000 */
[----:B------:R-:W-:-:S04]  /*333c0*/  ULDC UR4, c[0x0][0x22c] ;  /* 0x00008b0000047ab9 */ /* 0x000fc80000000800 */
[----:B------:R-:W-:Y:S01]  /*333d0*/  ISETP.LT.AND P6, PT, R0, UR4, !P0 ;  /* 0x0000000400007c0c */ /* 0x000fe2000c7c1270 */
[----:B----4-:R-:W-:Y:S01]  /*333e0*/  @P3 STG.E.U16 desc[UR46][R30.64], R227 ;  /* 0x000000e31e003986 */ /* 0x010fe2000c10152e */
[----:B------:R-:W-:Y:S01]  /*333f0*/  VIADD R0, R3, 0x1da ;  /* 0x000001da03007836 */ /* 0x000fe20000000000 */
[----:B------:R-:W-:Y:S02]  /*33400*/  ULDC UR4, c[0x0][0x22c] ;  /* 0x00008b0000047ab9 */ /* 0x000fe40000000800 */
[----:B------:R0:W-:Y:S04]  /*33410*/  @P4 STG.E.U16 desc[UR46][R54.64], R4 ;  /* 0x0000000436004986 */ /* 0x0001e8000c10152e */
[----:B0-----:R-:W4:Y:S01]  /*33420*/  LDL.LU.64 R54, [R1+0x30] ;  /* 0x0000300001367983 */ /* 0x001f220000300a00 */
[----:B---3--:R-:W-:-:S03]  /*33430*/  PRMT R2, R228, 0x7632, R2 ;  /* 0x00007632e4027816 */ /* 0x008fc60000000002 */
[----:B--2---:R0:W-:Y:S04]  /*33440*/  @P5 STG.E.U16 desc[UR46][R86.64], R228 ;  /* 0x000000e456005986 */ /* 0x0041e8000c10152e */
        /* <DEDUP_REMOVED lines=12> */
[----:B------:R-:W-:Y:S02]  /*33510*/  ISETP.LT.AND P4, PT, R0, UR4, !P0 ;  /* 0x0000000400007c0c */ /* 0x000fe4000c781270 */
[----:B------:R-:W-:Y:S01]  /*33520*/  PRMT R4, R229, 0x7632, R4 ;  /* 0x00007632e5047816 */ /* 0x000fe20000000004 */
[----:B------:R-:W-:Y:S01]  /*33530*/  @P1 STG.E.U16 desc[UR46][R28.64], R229 ;  /* 0x000000e51c001986 */ /* 0x000fe2000c10152e */
[----:B------:R-:W-:Y:S01]  /*33540*/  VIADD R0, R3, 0x1de ;  /* 0x000001de03007836 */ /* 0x000fe20000000000 */
[----:B------:R-:W-:Y:S02]  /*33550*/  ULDC UR4, c[0x0][0x22c] ;  /* 0x00008b0000047ab9 */ /* 0x000fe40000000800 */
[----:B------:R-:W-:Y:S01]  /*33560*/  @P2 STG.E.U16 desc[UR46][R58.64], R4 ;  /* 0x000000043a002986 */ /* 0x000fe2000c10152e */
[----:B---3--:R-:W-:-:S03]  /*33570*/  PRMT R2, R230, 0x7632, R2 ;  /* 0x00007632e6027816 */ /* 0x008fc60000000002 */
[----:B------:R-:W-:Y:S04]  /*33580*/  @P3 STG.E.U16 desc[UR46][R56.64], R230 ;  /* 0x000000e638003986 */ /* 0x000fe8000c10152e */
[----:B------:R0:W-:Y:S04]  /*33590*/  @P4 STG.E.U16 desc[UR46][R232.64], R2 ;  /* 0x00000002e8004986 */ /* 0x0001e8000c10152e */
[----:B0-----:R-:W3:Y:S01]  /*335a0*/  LDL.LU.64 R232, [R1+0xc30] ;  /* 0x000c300001e87983 */ /* 0x001ee20000300a00 */
        /* <DEDUP_REMOVED lines=11> */
[----:B----4-:R-:W-:Y:S01]  /*33660*/  @P5 STG.E.U16 desc[UR46][R54.64], R231 ;  /* 0x000000e736005986 */ /* 0x010fe2000c10152e */
[C---:B------:R-:W-:Y:S01]  /*33670*/  VIADD R0, R3.reuse, 0x1e2 ;  /* 0x000001e203007836 */ /* 0x040fe20000000000 */
[----:B------:R-:W-:Y:S02]  /*33680*/  ULDC UR4, c[0x0][0x22c] ;  /* 0x00008b0000047ab9 */ /* 0x000fe40000000800 */
[----:B--2---:R-:W-:Y:S02]  /*33690*/  @P6 STG.E.U16 desc[UR46][R86.64], R4 ;  /* 0x0000000456006986 */ /* 0x004fe4000c10152e */
[----:B------:R-:W-:Y:S01]  /*336a0*/  ISETP.LT.AND P3, PT, R0, UR4, !P0 ;  /* 0x0000000400007c0c */ /* 0x000fe2000c761270 */
[----:B------:R-:W-:Y:S01]  /*336b0*/  VIADD R0, R3, 0x1e3 ;  /* 0x000001e303007836 */ /* 0x000fe20000000000 */
[----:B------:R-:W-:Y:S01]  /*336c0*/  ULDC UR4, c[0x0][0x22c] ;  /* 0x00008b0000047ab9 */ /* 0x000fe20000000800 */
[----:B---3--:R-:W-:Y:S01]  /*336d0*/  PRMT R2, R232, 0x7632, R2 ;  /* 0x00007632e8027816 */ /* 0x008fe20000000002 */
[----:B------:R0:W-:Y:S04]  /*336e0*/  @P1 STG.E.U16 desc[UR46][R240.64], R232 ;  /* 0x000000e8f0001986 */ /* 0x0001e8000c10152e */
[----:B------:R1:W-:Y:S04]  /*336f0*/  @P2 STG.E.U16 desc[UR46][R234.64], R2 ;  /* 0x00000002ea002986 */ /* 0x0003e8000c10152e */
[----:B0-----:R-:W2:Y:S04]  /*33700*/  LDL.LU.64 R240, [R1+0xc28] ;  /* 0x000c280001f07983 */ /* 0x001ea80000300a00 */
[----:B-1----:R-:W3:Y:S01]  /*33710*/  LDL.LU.64 R234, [R1+0xc20] ;  /* 0x000c200001ea7983 */ /* 0x002ee20000300a00 */
[----:B------:R-:W-:-:S02]  /*33720*/  ISETP.LT.AND P4, PT, R0, UR4, !P0 ;  /* 0x0000000400007c0c */ /* 0x000fc4000c781270 */
[----:B------:R-:W-:Y:S01]  /*33730*/  PRMT R4, R233, 0x7632, R4 ;  /* 0x00007632e9047816 */ /* 0x000fe20000000004 */
[----:B------:R0:W-:Y:S01]  /*33740*/  @P3 STG.E.U16 desc[UR46][R242.64], R233 ;  /* 0x000000e9f2003986 */ /* 0x0001e2000c10152e */
[----:B------:R-:W-:Y:S01]  /*33750*/  VIADD R0, R3, 0x1e4 ;  /* 0x000001e403007836 */ /* 0x000fe20000000000 */
[----:B------:R-:W-:-:S08]  /*33760*/  ULDC UR4, c[0x0][0x22c] ;  /* 0x00008b0000047ab9 */ /* 0x000fd00000000800 */
[----:B------:R1:W-:Y:S04]  /*33770*/  @P4 STG.E.U16 desc[UR46][R236.64], R4 ;  /* 0x00000004ec004986 */ /* 0x0003e8000c10152e */
[----:B0-----:R-:W4:Y:S04]  /*33780*/  LDL.LU.64 R242, [R1+0xc18] ;  /* 0x000c180001f27983 */ /* 0x001f280000300a00 */
[----:B-1----:R-:W2:Y:S01]  /*33790*/  LDL.LU.64 R236, [R1+0xc10] ;  /* 0x000c100001ec7983 */ /* 0x002ea20000300a00 */
        /* <DEDUP_REMOVED lines=13> */
[C---:B------:R-:W-:Y:S01]  /*33870*/  VIADD R0, R3.reuse, 0x1e9 ;  /* 0x000001e903007836 */ /* 0x040fe20000000000 */
[----:B------:R-:W-:Y:S01]  /*33880*/  ULDC UR4, c[0x0][0x22c] ;  /* 0x00008b0000047ab9 */ /* 0x000fe20000000800 */
[----:B---3--:R0:W-:Y:S04]  /*33890*/  @P5 STG.E.U16 desc[UR46][R238.64], R234 ;  /* 0x000000eaee005986 */ /* 0x0081e8000c10152e */
[----:B0-----:R-:W3:Y:S04]  /*338a0*/  LDL.LU.64 R238, [R1+0xc08] ;  /* 0x000c080001ee7983 */ /* 0x001ee80000300a00 */
[----:B------:R-:W3:Y:S01]  /*338b0*/  LDL.LU R86, [R1+0xc00] ;  /* 0x000c000001567983 */ /* 0x000ee20000300800 */
[----:B------:R-:W-:Y:S01]  /*338c0*/  ISETP.LT.AND P4, PT, R0, UR4, !P0 ;  /* 0x0000000400007c0c */ /* 0x000fe2000c781270 */
[----:B------:R-:W-:Y:S01]  /*338d0*/  VIADD R0, R3, 0x1ea ;  /* 0x000001ea03007836 */ /* 0x000fe20000000000 */
[----:B------:R-:W-:Y:S01]  /*338e0*/  ULDC UR4, c[0x0][0x22c] ;  /* 0x00008b0000047ab9 */ /* 0x000fe20000000800 */
[----:B------:R-:W-:-:S03]  /*338f0*/  PRMT R125, R234, 0x7632, R125 ;  /* 0x00007632ea7d7816 */ /* 0x000fc6000000007d */
[----:B------:R-:W-:Y:S01]  /*33900*/  ISETP.LT.AND P5, PT, R0, UR4, !P0 ;  /* 0x0000000400007c0c */ /* 0x000fe2000c7a1270 */
[C---:B------:R-:W-:Y:S01]  /*33910*/  VIADD R0, R3.reuse, 0x1eb ;  /* 0x000001eb03007836 */ /* 0x040fe20000000000 */
[----:B------:R-:W-:Y:S01]  /*33920*/  ULDC UR4, c[0x0][0x22c] ;  /* 0x00008b0000047ab9 */ /* 0x000fe20000000800 */
[----:B------:R-:W-:Y:S03]  /*33930*/  @P6 STG.E.U16 desc[UR46][R250.64], R125 ;  /* 0x0000007dfa006986 */ /* 0x000fe6000c10152e */
[----:B------:R-:W-:Y:S01]  /*33940*/  ISETP.LT.AND P6, PT, R0, UR4, !P0 ;  /* 0x0000000400007c0c */ /* 0x000fe2000c7c1270 */
[----:B------:R-:W-:Y:S01]  /*33950*/  VIADD R0, R3, 0x1ec ;  /* 0x000001ec03007836 */ /* 0x000fe20000000000 */
[----:B------:R-:W-:Y:S01]  /*33960*/  ULDC UR4, c[0x0][0x22c] ;  /* 0x00008b0000047ab9 */ /* 0x000fe20000000800 */
[----:B------:R-:W-:Y:S01]  /*33970*/  @P1 STG.E.U16 desc[UR46][R62.64], R235 ;  /* 0x000000eb3e001986 */ /* 0x000fe2000c10152e */
[----:B------:R-:W-:-:S02]  /*33980*/  PRMT R32, R235, 0x7632, R32 ;  /* 0x00007632eb207816 */ /* 0x000fc40000000020 */
[----:B------:R-:W-:Y:S01]  /*33990*/  ISETP.LT.AND P1, PT, R0, UR4, !P0 ;  /* 0x0000000400007c0c */ /* 0x000fe2000c721270 */
[C---:B------:R-:W-:Y:S01]  /*339a0*/  VIADD R0, R3.reuse, 0x1ed ;  /* 0x000001ed03007836 */ /* 0x040fe20000000000 */
[----:B------:R-:W-:Y:S01]  /*339b0*/  ULDC UR4, c[0x0][0x22c] ;  /* 0x00008b0000047ab9 */ /* 0x000fe20000000800 */
[----:B------:R-:W-:Y:S03]  /*339c0*/  @P2 STG.E.U16 desc[UR46][R64.64], R32 ;  /* 0x0000002040002986 */ /* 0x000fe6000c10152e */
[----:B------:R-:W-:Y:S01]  /*339d0*/  ISETP.LT.AND P2, PT, R0, UR4, !P0 ;  /* 0x0000000400007c0c */ /* 0x000fe2000c741270 */
[----:B------:R-:W-:Y:S01]  /*339e0*/  VIADD R0, R3, 0x1ee ;  /* 0x000001ee03007836 */ /* 0x000fe20000000000 */
[----:B------:R-:W-:Y:S01]  /*339f0*/  ULDC UR4, c[0x0][0x22c] ;  /* 0x00008b0000047ab9 */ /* 0x000fe20000000800 */
[----:B--2---:R-:W-:Y:S01]  /*33a00*/  @P3 STG.E.U16 desc[UR46][R66.64], R236 ;  /* 0x000000ec42003986 */ /* 0x004fe2000c10152e */
        /* <DEDUP_REMOVED lines=17> */
[----:B------:R-:W-:Y:S02]  /*33b20*/  PRMT R42, R240, 0x7632, R42 ;  /* 0x00007632f02a7816 */ /* 0x000fe4000000002a */
[----:B------:R-:W-:-:S02]  /*33b30*/  PRMT R45, R241, 0x7632, R45 ;  /* 0x00007632f12d7816 */ /* 0x000fc4000000002d */
[----:B----4-:R-:W-:Y:S02]  /*33b40*/  PRMT R47, R242, 0x7632, R47 ;  /* 0x00007632f22f7816 */ /* 0x010fe4000000002f */
[----:B------:R-:W-:Y:S01]  /*33b50*/  PRMT R49, R243, 0x7632, R49 ;  /* 0x00007632f3317816 */ /* 0x000fe20000000031 */
[----:B---3--:R-:W-:Y:S01]  /*33b60*/  @P1 STG.E.U16 desc[UR46][R74.64], R238 ;  /* 0x000000ee4a001986 */ /* 0x008fe2000c10152e */
[----:B------:R-:W-:Y:S02]  /*33b70*/  PRMT R38, R238, 0x7632, R38 ;  /* 0x00007632ee267816 */ /* 0x000fe40000000026 */
        /* <DEDUP_REMOVED lines=22> */
[----:B------:R-:W0:Y:S01]  /*33ce0*/  LDS.128 R4, [R86] ;  /* 0x0000000056047984 */ /* 0x000e220000000c00 */
[----:B------:R-:W-:Y:S01]  /*33cf0*/  VIADD R0, R3, 0x1f8 ;  /* 0x000001f803007836 */ /* 0x000fe20000000000 */
[----:B------:R-:W-:-:S02]  /*33d00*/  ULDC UR4, c[0x0][0x22c] ;  /* 0x00008b0000047ab9 */ /* 0x000fc40000000800 */
[----:B------:R1:W-:Y:S02]  /*33d10*/  @P1 STG.E.U16 desc[UR46][R88.64], R241 ;  /* 0x000000f158001986 */ /* 0x0003e4000c10152e */
[----:B------:R-:W-:Y:S01]  /*33d20*/  ISETP.LT.AND P1, PT, R0, UR4, !P0 ;  /* 0x0000000400007c0c */ /* 0x000fe2000c721270 */
[C---:B------:R-:W-:Y:S01]  /*33d30*/  VIADD R0, R3.reuse, 0x1f9 ;  /* 0x000001f903007836 */ /* 0x040fe20000000000 */
[----:B------:R-:W-:Y:S01]  /*33d40*/  ULDC UR4, c[0x0][0x22c] ;  /* 0x00008b0000047ab9 */ /* 0x000fe20000000800 */
[----:B------:R1:W-:Y:S03]  /*33d50*/  @P2 STG.E.U16 desc[UR46][R90.64], R45 ;  /* 0x0000002d5a002986 */ /* 0x0003e6000c10152e */
        /* <DEDUP_REMOVED lines=13> */
[----:B------:R-:W-:Y:S01]  /*33e30*/  VIADD R0, R3, 0x1fd ;  /* 0x000001fd03007836 */ /* 0x000fe20000000000 */
[----:B------:R-:W-:Y:S01]  /*33e40*/  ULDC UR4, c[0x0][0x22c] ;  /* 0x00008b0000047ab9 */ /* 0x000fe20000000800 */
[----:B------:R1:W-:Y:S03]  /*33e50*/  @P6 STG.E.U16 desc[UR46][R98.64], R49 ;  /* 0x0000003162006986 */ /* 0x0003e6000c10152e */
[----:B------:R-:W-:-:S02]  /*33e60*/  ISETP.LT.AND P6, PT, R0, UR4, !P0 ;  /* 0x0000000400007c0c */ /* 0x000fc4000c7c1270 */
[----:B0-----:R-:W-:Y:S02]  /*33e70*/  PRMT R51, R4, 0x7632, R51 ;  /* 0x0000763204337816 */ /* 0x001fe40000000033 */
[----:B------:R-:W-:Y:S01]  /*33e80*/  PRMT R53, R5, 0x7632, R53 ;  /* 0x0000763205357816 */ /* 0x000fe20000000035 */
[----:B------:R1:W-:Y:S01]  /*33e90*/  @P1 STG.E.U16 desc[UR46][R100.64], R4 ;  /* 0x0000000464001986 */ /* 0x0003e2000c10152e */
[----:B------:R-:W-:Y:S01]  /*33ea0*/  PRMT R123, R6, 0x7632, R123 ;  /* 0x00007632067b7816 */ /* 0x000fe2000000007b */
[C---:B------:R-:W-:Y:S01]  /*33eb0*/  VIADD R0, R3.reuse, 0x1ff ;  /* 0x000001ff03007836 */ /* 0x040fe20000000000 */
[----:B------:R-:W-:Y:S01]  /*33ec0*/  ULDC UR4, c[0x0][0x22c] ;  /* 0x00008b0000047ab9 */ /* 0x000fe20000000800 */
[----:B------:R1:W-:Y:S04]  /*33ed0*/  @P2 STG.E.U16 desc[UR46][R102.64], R51 ;  /* 0x0000003366002986 */ /* 0x0003e8000c10152e */
[----:B------:R1:W-:Y:S04]  /*33ee0*/  @P3 STG.E.U16 desc[UR46][R104.64], R5 ;  /* 0x0000000568003986 */ /* 0x0003e8000c10152e */
[----:B------:R1:W-:Y:S04]  /*33ef0*/  @P4 STG.E.U16 desc[UR46][R106.64], R53 ;  /* 0x000000356a004986 */ /* 0x0003e8000c10152e */
[----:B------:R1:W-:Y:S04]  /*33f00*/  @P5 STG.E.U16 desc[UR46][R244.64], R6 ;  /* 0x00000006f4005986 */ /* 0x0003e8000c10152e */
[----:B------:R1:W-:Y:S01]  /*33f10*/  @P6 STG.E.U16 desc[UR46][R246.64], R123 ;  /* 0x0000007bf6006986 */ /* 0x0003e2000c10152e */
[----:B------:R-:W-:Y:S01]  /*33f20*/  VIADD R3, R3, 0x1fe ;  /* 0x000001fe03037836 */ /* 0x000fe20000000000 */
[----:B------:R-:W-:-:S04]  /*33f30*/  ISETP.LT.AND P1, PT, R0, UR5, !P0 ;  /* 0x0000000500007c0c */ /* 0x000fc8000c721270 */
[----:B------:R-:W-:-:S13]  /*33f40*/  ISETP.LT.AND P0, PT, R3, UR4, !P0 ;  /* 0x0000000403007c0c */ /* 0x000fda000c701270 */
[----:B------:R1:W-:Y:S01]  /*33f50*/  @P0 STG.E.U16 desc[UR46][R60.64], R7 ;  /* 0x000000073c000986 */ /* 0x0003e2000c10152e */
[----:B------:R-:W-:Y:S05]  /*33f60*/  @!P1 EXIT ;  /* 0x000000000000994d */ /* 0x000fea0003800000 */
[----:B------:R-:W-:-:S05]  /*33f70*/  PRMT R124, R7, 0x7632, R124 ;  /* 0x00007632077c7816 */ /* 0x000fca000000007c */
[----:B------:R-:W-:Y:S01]  /*33f80*/  STG.E.U16 desc[UR46][R248.64], R124 ;  /* 0x0000007cf8007986 */ /* 0x000fe2000c10152e */
[----:B------:R-:W-:Y:S05]  /*33f90*/  EXIT ;  /* 0x000000000000794d */ /* 0x000fea0003800000 */
.L_x_2:
[----:B------:R-:W-:-:S00]  /*33fa0*/  BRA `(.L_x_2) ;  /* 0xfffffffc00fc7947 */ /* 0x000fc0000383ffff */
[----:B------:R-:W-:-:S00]  /*33fb0*/  NOP ;  /* 0x0000000000007918 */ /* 0x000fc00000000000 */
        /* <DEDUP_REMOVED lines=12> */
.L_x_3:


//--------------------- .nv.shared.matmul_kernel  --------------------------
	.section	.nv.shared.matmul_kernel,"aw",@nobits
	.sectionflags	@""
	.align	16
	.zero		1024


//--------------------- .nv.shared.reserved.0     --------------------------
	.section	.nv.shared.reserved.0,"aw",@nobits
	.weak		__nv_reservedSMEM_offset_0_alias
	.size		__nv_reservedSMEM_offset_0_alias, 0, 0
	.other		__nv_reservedSMEM_offset_0_alias,@"STO_CUDA_RESERVED_SHARED STV_DEFAULT"
__nv_reservedSMEM_offset_0_alias:
	.zero		0


//--------------------- .nv.constant0.matmul_kernel --------------------------
	.section	.nv.constant0.matmul_kernel,"a",@progbits
	.sectionflags	@""
	.align	4
.nv.constant0.matmul_kernel:
	.zero		608


//--------------------- SYMBOLS --------------------------

	.type		.nv.reservedSmem.offset0,@object
	.size		.nv.reservedSmem.offset0,0x4
